	.target	sm_100a

	.elftype	@"ET_EXEC"


//--------------------- .note.nv.tkinfo           --------------------------
	.section	.note.nv.tkinfo,"",@"SHT_NOTE"
	.sectionflags	@"SHF_NOTE_NV_TKINFO"
	.tkinfo
        /*0018*/ 	.word	0x00000002
        /*0030*/ 	.string	""
        /*0030*/ 	.string	"ptxas"
        /*0030*/ 	.string	"Cuda compilation tools, release 13.0, V13.0.88"
        /*0030*/ 	.string	"Build cuda_13.0.r13.0/compiler.36424714_0"
        /*0030*/ 	.string	"-arch sm_100a -m 64 "



//--------------------- .note.nv.cuinfo           --------------------------
	.section	.note.nv.cuinfo,"",@"SHT_NOTE"
	.sectionflags	@"SHF_NOTE_NV_CUINFO"
        /*0018*/ 	.short	0x0002
        /*001a*/ 	.short	0x0064
        /*001c*/ 	.short	0x0082
	.zero		2


//--------------------- .nv.info                  --------------------------
	.section	.nv.info,"",@"SHT_CUDA_INFO"
	.align	4


	//----- nvinfo : EIATTR_REGCOUNT
	.align		4
        /*0000*/ 	.byte	0x04, 0x2f
        /*0002*/ 	.short	(.L_39 - .L_38)
	.align		4
.L_38:
        /*0004*/ 	.word	index@(_ZN2at6native29vectorized_elementwise_kernelILi8ENS0_13AUnaryFunctorIdddZZZNS0_20copysign_kernel_cudaERNS_18TensorIteratorBaseEENKUlvE_clEvENKUlvE_clEvEUlddE_EESt5arrayIPcLm2EEEEviT0_T1_)
        /*0008*/ 	.word	0x00000020


	//----- nvinfo : EIATTR_FRAME_SIZE
	.align		4
.L_39:
        /*000c*/ 	.byte	0x04, 0x11
        /*000e*/ 	.short	(.L_41 - .L_40)
	.align		4
.L_40:
        /*0010*/ 	.word	index@(_ZN2at6native29vectorized_elementwise_kernelILi8ENS0_13AUnaryFunctorIdddZZZNS0_20copysign_kernel_cudaERNS_18TensorIteratorBaseEENKUlvE_clEvENKUlvE_clEvEUlddE_EESt5arrayIPcLm2EEEEviT0_T1_)
        /*0014*/ 	.word	0x00000000


	//----- nvinfo : EIATTR_REGCOUNT
	.align		4
.L_41:
        /*0018*/ 	.byte	0x04, 0x2f
        /*001a*/ 	.short	(.L_43 - .L_42)
	.align		4
.L_42:
        /*001c*/ 	.word	index@(_ZN2at6native29vectorized_elementwise_kernelILi4ENS0_13AUnaryFunctorIdddZZZNS0_20copysign_kernel_cudaERNS_18TensorIteratorBaseEENKUlvE_clEvENKUlvE_clEvEUlddE_EESt5arrayIPcLm2EEEEviT0_T1_)
        /*0020*/ 	.word	0x00000020


	//----- nvinfo : EIATTR_FRAME_SIZE
	.align		4
.L_43:
        /*0024*/ 	.byte	0x04, 0x11
        /*0026*/ 	.short	(.L_45 - .L_44)
	.align		4
.L_44:
        /*0028*/ 	.word	index@(_ZN2at6native29vectorized_elementwise_kernelILi4ENS0_13AUnaryFunctorIdddZZZNS0_20copysign_kernel_cudaERNS_18TensorIteratorBaseEENKUlvE_clEvENKUlvE_clEvEUlddE_EESt5arrayIPcLm2EEEEviT0_T1_)
        /*002c*/ 	.word	0x00000000


	//----- nvinfo : EIATTR_REGCOUNT
	.align		4
.L_45:
        /*0030*/ 	.byte	0x04, 0x2f
        /*0032*/ 	.short	(.L_47 - .L_46)
	.align		4
.L_46:
        /*0034*/ 	.word	index@(_ZN2at6native29vectorized_elementwise_kernelILi2ENS0_13AUnaryFunctorIdddZZZNS0_20copysign_kernel_cudaERNS_18TensorIteratorBaseEENKUlvE_clEvENKUlvE_clEvEUlddE_EESt5arrayIPcLm2EEEEviT0_T1_)
        /*0038*/ 	.word	0x00000020


	//----- nvinfo : EIATTR_FRAME_SIZE
	.align		4
.L_47:
        /*003c*/ 	.byte	0x04, 0x11
        /*003e*/ 	.short	(.L_49 - .L_48)
	.align		4
.L_48:
        /*0040*/ 	.word	index@(_ZN2at6native29vectorized_elementwise_kernelILi2ENS0_13AUnaryFunctorIdddZZZNS0_20copysign_kernel_cudaERNS_18TensorIteratorBaseEENKUlvE_clEvENKUlvE_clEvEUlddE_EESt5arrayIPcLm2EEEEviT0_T1_)
        /*0044*/ 	.word	0x00000000


	//----- nvinfo : EIATTR_REGCOUNT
	.align		4
.L_49:
        /*0048*/ 	.byte	0x04, 0x2f
        /*004a*/ 	.short	(.L_51 - .L_50)
	.align		4
.L_50:
        /*004c*/ 	.word	index@(_ZN2at6native27unrolled_elementwise_kernelINS0_13AUnaryFunctorIdddZZZNS0_20copysign_kernel_cudaERNS_18TensorIteratorBaseEENKUlvE_clEvENKUlvE_clEvEUlddE_EESt5arrayIPcLm2EELi4E23TrivialOffsetCalculatorILi1EjESD_NS0_6memory15LoadWithoutCastENSE_16StoreWithoutCastEEEviT_T0_T2_T3_T4_T5_)
        /*0050*/ 	.word	0x00000018


	//----- nvinfo : EIATTR_FRAME_SIZE
	.align		4
.L_51:
        /*0054*/ 	.byte	0x04, 0x11
        /*0056*/ 	.short	(.L_53 - .L_52)
	.align		4
.L_52:
        /*0058*/ 	.word	index@(_ZN2at6native27unrolled_elementwise_kernelINS0_13AUnaryFunctorIdddZZZNS0_20copysign_kernel_cudaERNS_18TensorIteratorBaseEENKUlvE_clEvENKUlvE_clEvEUlddE_EESt5arrayIPcLm2EELi4E23TrivialOffsetCalculatorILi1EjESD_NS0_6memory15LoadWithoutCastENSE_16StoreWithoutCastEEEviT_T0_T2_T3_T4_T5_)
        /*005c*/ 	.word	0x00000000


	//----- nvinfo : EIATTR_REGCOUNT
	.align		4
.L_53:
        /*0060*/ 	.byte	0x04, 0x2f
        /*0062*/ 	.short	(.L_55 - .L_54)
	.align		4
.L_54:
        /*0064*/ 	.word	index@(_ZN2at6native18elementwise_kernelILi128ELi2EZNS0_22gpu_kernel_impl_nocastINS0_13AUnaryFunctorIdddZZZNS0_20copysign_kernel_cudaERNS_18TensorIteratorBaseEENKUlvE_clEvENKUlvE_clEvEUlddE_EEEEvS5_RKT_EUliE_EEviT1_)
        /*0068*/ 	.word	0x00000014


	//----- nvinfo : EIATTR_FRAME_SIZE
	.align		4
.L_55:
        /*006c*/ 	.byte	0x04, 0x11
        /*006e*/ 	.short	(.L_57 - .L_56)
	.align		4
.L_56:
        /*0070*/ 	.word	index@(_ZN2at6native18elementwise_kernelILi128ELi2EZNS0_22gpu_kernel_impl_nocastINS0_13AUnaryFunctorIdddZZZNS0_20copysign_kernel_cudaERNS_18TensorIteratorBaseEENKUlvE_clEvENKUlvE_clEvEUlddE_EEEEvS5_RKT_EUliE_EEviT1_)
        /*0074*/ 	.word	0x00000000


	//----- nvinfo : EIATTR_REGCOUNT
	.align		4
.L_57:
        /*0078*/ 	.byte	0x04, 0x2f
        /*007a*/ 	.short	(.L_59 - .L_58)
	.align		4
.L_58:
        /*007c*/ 	.word	index@(_ZN2at6native27unrolled_elementwise_kernelINS0_13AUnaryFunctorIdddZZZNS0_20copysign_kernel_cudaERNS_18TensorIteratorBaseEENKUlvE_clEvENKUlvE_clEvEUlddE_EESt5arrayIPcLm2EELi4E23TrivialOffsetCalculatorILi1EjESD_NS0_6memory12LoadWithCastILi1EEENSE_13StoreWithCastILi1EEEEEviT_T0_T2_T3_T4_T5_)
        /*0080*/ 	.word	0x00000022


	//----- nvinfo : EIATTR_FRAME_SIZE
	.align		4
.L_59:
        /*0084*/ 	.byte	0x04, 0x11
        /*0086*/ 	.short	(.L_61 - .L_60)
	.align		4
.L_60:
        /*0088*/ 	.word	index@(_ZN2at6native27unrolled_elementwise_kernelINS0_13AUnaryFunctorIdddZZZNS0_20copysign_kernel_cudaERNS_18TensorIteratorBaseEENKUlvE_clEvENKUlvE_clEvEUlddE_EESt5arrayIPcLm2EELi4E23TrivialOffsetCalculatorILi1EjESD_NS0_6memory12LoadWithCastILi1EEENSE_13StoreWithCastILi1EEEEEviT_T0_T2_T3_T4_T5_)
        /*008c*/ 	.word	0x00000000


	//----- nvinfo : EIATTR_REGCOUNT
	.align		4
.L_61:
        /*0090*/ 	.byte	0x04, 0x2f
        /*0092*/ 	.short	(.L_63 - .L_62)
	.align		4
.L_62:
        /*0094*/ 	.word	index@(_ZN2at6native18elementwise_kernelILi128ELi4EZNS0_15gpu_kernel_implINS0_13AUnaryFunctorIdddZZZNS0_20copysign_kernel_cudaERNS_18TensorIteratorBaseEENKUlvE_clEvENKUlvE_clEvEUlddE_EEEEvS5_RKT_EUliE_EEviT1_)
        /*0098*/ 	.word	0x00000018


	//----- nvinfo : EIATTR_FRAME_SIZE
	.align		4
.L_63:
        /*009c*/ 	.byte	0x04, 0x11
        /*009e*/ 	.short	(.L_65 - .L_64)
	.align		4
.L_64:
        /*00a0*/ 	.word	index@(_ZN2at6native18elementwise_kernelILi128ELi4EZNS0_15gpu_kernel_implINS0_13AUnaryFunctorIdddZZZNS0_20copysign_kernel_cudaERNS_18TensorIteratorBaseEENKUlvE_clEvENKUlvE_clEvEUlddE_EEEEvS5_RKT_EUliE_EEviT1_)
        /*00a4*/ 	.word	0x00000000


	//----- nvinfo : EIATTR_REGCOUNT
	.align		4
.L_65:
        /*00a8*/ 	.byte	0x04, 0x2f
        /*00aa*/ 	.short	(.L_67 - .L_66)
	.align		4
.L_66:
        /*00ac*/ 	.word	index@(_ZN2at6native29vectorized_elementwise_kernelILi8ENS0_13BUnaryFunctorIdddZZZNS0_20copysign_kernel_cudaERNS_18TensorIteratorBaseEENKUlvE_clEvENKUlvE_clEvEUlddE_EESt5arrayIPcLm2EEEEviT0_T1_)
        /*00b0*/ 	.word	0x00000020


	//----- nvinfo : EIATTR_FRAME_SIZE
	.align		4
.L_67:
        /*00b4*/ 	.byte	0x04, 0x11
        /*00b6*/ 	.short	(.L_69 - .L_68)
	.align		4
.L_68:
        /*00b8*/ 	.word	index@(_ZN2at6native29vectorized_elementwise_kernelILi8ENS0_13BUnaryFunctorIdddZZZNS0_20copysign_kernel_cudaERNS_18TensorIteratorBaseEENKUlvE_clEvENKUlvE_clEvEUlddE_EESt5arrayIPcLm2EEEEviT0_T1_)
        /*00bc*/ 	.word	0x00000000


	//----- nvinfo : EIATTR_REGCOUNT
	.align		4
.L_69:
        /*00c0*/ 	.byte	0x04, 0x2f
        /*00c2*/ 	.short	(.L_71 - .L_70)
	.align		4
.L_70:
        /*00c4*/ 	.word	index@(_ZN2at6native29vectorized_elementwise_kernelILi4ENS0_13BUnaryFunctorIdddZZZNS0_20copysign_kernel_cudaERNS_18TensorIteratorBaseEENKUlvE_clEvENKUlvE_clEvEUlddE_EESt5arrayIPcLm2EEEEviT0_T1_)
        /*00c8*/ 	.word	0x00000020


	//----- nvinfo : EIATTR_FRAME_SIZE
	.align		4
.L_71:
        /*00cc*/ 	.byte	0x04, 0x11
        /*00ce*/ 	.short	(.L_73 - .L_72)
	.align		4
.L_72:
        /*00d0*/ 	.word	index@(_ZN2at6native29vectorized_elementwise_kernelILi4ENS0_13BUnaryFunctorIdddZZZNS0_20copysign_kernel_cudaERNS_18TensorIteratorBaseEENKUlvE_clEvENKUlvE_clEvEUlddE_EESt5arrayIPcLm2EEEEviT0_T1_)
        /*00d4*/ 	.word	0x00000000


	//----- nvinfo : EIATTR_REGCOUNT
	.align		4
.L_73:
        /*00d8*/ 	.byte	0x04, 0x2f
        /*00da*/ 	.short	(.L_75 - .L_74)
	.align		4
.L_74:
        /*00dc*/ 	.word	index@(_ZN2at6native29vectorized_elementwise_kernelILi2ENS0_13BUnaryFunctorIdddZZZNS0_20copysign_kernel_cudaERNS_18TensorIteratorBaseEENKUlvE_clEvENKUlvE_clEvEUlddE_EESt5arrayIPcLm2EEEEviT0_T1_)
        /*00e0*/ 	.word	0x00000020


	//----- nvinfo : EIATTR_FRAME_SIZE
	.align		4
.L_75:
        /*00e4*/ 	.byte	0x04, 0x11
        /*00e6*/ 	.short	(.L_77 - .L_76)
	.align		4
.L_76:
        /*00e8*/ 	.word	index@(_ZN2at6native29vectorized_elementwise_kernelILi2ENS0_13BUnaryFunctorIdddZZZNS0_20copysign_kernel_cudaERNS_18TensorIteratorBaseEENKUlvE_clEvENKUlvE_clEvEUlddE_EESt5arrayIPcLm2EEEEviT0_T1_)
        /*00ec*/ 	.word	0x00000000


	//----- nvinfo : EIATTR_REGCOUNT
	.align		4
.L_77:
        /*00f0*/ 	.byte	0x04, 0x2f
        /*00f2*/ 	.short	(.L_79 - .L_78)
	.align		4
.L_78:
        /*00f4*/ 	.word	index@(_ZN2at6native27unrolled_elementwise_kernelINS0_13BUnaryFunctorIdddZZZNS0_20copysign_kernel_cudaERNS_18TensorIteratorBaseEENKUlvE_clEvENKUlvE_clEvEUlddE_EESt5arrayIPcLm2EELi4E23TrivialOffsetCalculatorILi1EjESD_NS0_6memory15LoadWithoutCastENSE_16StoreWithoutCastEEEviT_T0_T2_T3_T4_T5_)
        /*00f8*/ 	.word	0x0000001a


	//----- nvinfo : EIATTR_FRAME_SIZE
	.align		4
.L_79:
        /*00fc*/ 	.byte	0x04, 0x11
        /*00fe*/ 	.short	(.L_81 - .L_80)
	.align		4
.L_80:
        /*0100*/ 	.word	index@(_ZN2at6native27unrolled_elementwise_kernelINS0_13BUnaryFunctorIdddZZZNS0_20copysign_kernel_cudaERNS_18TensorIteratorBaseEENKUlvE_clEvENKUlvE_clEvEUlddE_EESt5arrayIPcLm2EELi4E23TrivialOffsetCalculatorILi1EjESD_NS0_6memory15LoadWithoutCastENSE_16StoreWithoutCastEEEviT_T0_T2_T3_T4_T5_)
        /*0104*/ 	.word	0x00000000


	//----- nvinfo : EIATTR_REGCOUNT
	.align		4
.L_81:
        /*0108*/ 	.byte	0x04, 0x2f
        /*010a*/ 	.short	(.L_83 - .L_82)
	.align		4
.L_82:
        /*010c*/ 	.word	index@(_ZN2at6native18elementwise_kernelILi128ELi2EZNS0_22gpu_kernel_impl_nocastINS0_13BUnaryFunctorIdddZZZNS0_20copysign_kernel_cudaERNS_18TensorIteratorBaseEENKUlvE_clEvENKUlvE_clEvEUlddE_EEEEvS5_RKT_EUliE_EEviT1_)
        /*0110*/ 	.word	0x00000014


	//----- nvinfo : EIATTR_FRAME_SIZE
	.align		4
.L_83:
        /*0114*/ 	.byte	0x04, 0x11
        /*0116*/ 	.short	(.L_85 - .L_84)
	.align		4
.L_84:
        /*0118*/ 	.word	index@(_ZN2at6native18elementwise_kernelILi128ELi2EZNS0_22gpu_kernel_impl_nocastINS0_13BUnaryFunctorIdddZZZNS0_20copysign_kernel_cudaERNS_18TensorIteratorBaseEENKUlvE_clEvENKUlvE_clEvEUlddE_EEEEvS5_RKT_EUliE_EEviT1_)
        /*011c*/ 	.word	0x00000000


	//----- nvinfo : EIATTR_REGCOUNT
	.align		4
.L_85:
        /*0120*/ 	.byte	0x04, 0x2f
        /*0122*/ 	.short	(.L_87 - .L_86)
	.align		4
.L_86:
        /*0124*/ 	.word	index@(_ZN2at6native27unrolled_elementwise_kernelINS0_13BUnaryFunctorIdddZZZNS0_20copysign_kernel_cudaERNS_18TensorIteratorBaseEENKUlvE_clEvENKUlvE_clEvEUlddE_EESt5arrayIPcLm2EELi4E23TrivialOffsetCalculatorILi1EjESD_NS0_6memory12LoadWithCastILi1EEENSE_13StoreWithCastILi1EEEEEviT_T0_T2_T3_T4_T5_)
        /*0128*/ 	.word	0x00000022


	//----- nvinfo : EIATTR_FRAME_SIZE
	.align		4
.L_87:
        /*012c*/ 	.byte	0x04, 0x11
        /*012e*/ 	.short	(.L_89 - .L_88)
	.align		4
.L_88:
        /*0130*/ 	.word	index@(_ZN2at6native27unrolled_elementwise_kernelINS0_13BUnaryFunctorIdddZZZNS0_20copysign_kernel_cudaERNS_18TensorIteratorBaseEENKUlvE_clEvENKUlvE_clEvEUlddE_EESt5arrayIPcLm2EELi4E23TrivialOffsetCalculatorILi1EjESD_NS0_6memory12LoadWithCastILi1EEENSE_13StoreWithCastILi1EEEEEviT_T0_T2_T3_T4_T5_)
        /*0134*/ 	.word	0x00000000


	//----- nvinfo : EIATTR_REGCOUNT
	.align		4
.L_89:
        /*0138*/ 	.byte	0x04, 0x2f
        /*013a*/ 	.short	(.L_91 - .L_90)
	.align		4
.L_90:
        /*013c*/ 	.word	index@(_ZN2at6native18elementwise_kernelILi128ELi4EZNS0_15gpu_kernel_implINS0_13BUnaryFunctorIdddZZZNS0_20copysign_kernel_cudaERNS_18TensorIteratorBaseEENKUlvE_clEvENKUlvE_clEvEUlddE_EEEEvS5_RKT_EUliE_EEviT1_)
        /*0140*/ 	.word	0x00000018


	//----- nvinfo : EIATTR_FRAME_SIZE
	.align		4
.L_91:
        /*0144*/ 	.byte	0x04, 0x11
        /*0146*/ 	.short	(.L_93 - .L_92)
	.align		4
.L_92:
        /*0148*/ 	.word	index@(_ZN2at6native18elementwise_kernelILi128ELi4EZNS0_15gpu_kernel_implINS0_13BUnaryFunctorIdddZZZNS0_20copysign_kernel_cudaERNS_18TensorIteratorBaseEENKUlvE_clEvENKUlvE_clEvEUlddE_EEEEvS5_RKT_EUliE_EEviT1_)
        /*014c*/ 	.word	0x00000000


	//----- nvinfo : EIATTR_REGCOUNT
	.align		4
.L_93:
        /*0150*/ 	.byte	0x04, 0x2f
        /*0152*/ 	.short	(.L_95 - .L_94)
	.align		4
.L_94:
        /*0154*/ 	.word	index@(_ZN2at6native29vectorized_elementwise_kernelILi8ENS0_13BinaryFunctorIdddZZZNS0_20copysign_kernel_cudaERNS_18TensorIteratorBaseEENKUlvE_clEvENKUlvE_clEvEUlddE_EESt5arrayIPcLm3EEEEviT0_T1_)
        /*0158*/ 	.word	0x00000020


	//----- nvinfo : EIATTR_FRAME_SIZE
	.align		4
.L_95:
        /*015c*/ 	.byte	0x04, 0x11
        /*015e*/ 	.short	(.L_97 - .L_96)
	.align		4
.L_96:
        /*0160*/ 	.word	index@(_ZN2at6native29vectorized_elementwise_kernelILi8ENS0_13BinaryFunctorIdddZZZNS0_20copysign_kernel_cudaERNS_18TensorIteratorBaseEENKUlvE_clEvENKUlvE_clEvEUlddE_EESt5arrayIPcLm3EEEEviT0_T1_)
        /*0164*/ 	.word	0x00000000


	//----- nvinfo : EIATTR_REGCOUNT
	.align		4
.L_97:
        /*0168*/ 	.byte	0x04, 0x2f
        /*016a*/ 	.short	(.L_99 - .L_98)
	.align		4
.L_98:
        /*016c*/ 	.word	index@(_ZN2at6native29vectorized_elementwise_kernelILi4ENS0_13BinaryFunctorIdddZZZNS0_20copysign_kernel_cudaERNS_18TensorIteratorBaseEENKUlvE_clEvENKUlvE_clEvEUlddE_EESt5arrayIPcLm3EEEEviT0_T1_)
        /*0170*/ 	.word	0x00000020


	//----- nvinfo : EIATTR_FRAME_SIZE
	.align		4
.L_99:
        /*0174*/ 	.byte	0x04, 0x11
        /*0176*/ 	.short	(.L_101 - .L_100)
	.align		4
.L_100:
        /*0178*/ 	.word	index@(_ZN2at6native29vectorized_elementwise_kernelILi4ENS0_13BinaryFunctorIdddZZZNS0_20copysign_kernel_cudaERNS_18TensorIteratorBaseEENKUlvE_clEvENKUlvE_clEvEUlddE_EESt5arrayIPcLm3EEEEviT0_T1_)
        /*017c*/ 	.word	0x00000000


	//----- nvinfo : EIATTR_REGCOUNT
	.align		4
.L_101:
        /*0180*/ 	.byte	0x04, 0x2f
        /*0182*/ 	.short	(.L_103 - .L_102)
	.align		4
.L_102:
        /*0184*/ 	.word	index@(_ZN2at6native29vectorized_elementwise_kernelILi2ENS0_13BinaryFunctorIdddZZZNS0_20copysign_kernel_cudaERNS_18TensorIteratorBaseEENKUlvE_clEvENKUlvE_clEvEUlddE_EESt5arrayIPcLm3EEEEviT0_T1_)
        /*0188*/ 	.word	0x00000020


	//----- nvinfo : EIATTR_FRAME_SIZE
	.align		4
.L_103:
        /*018c*/ 	.byte	0x04, 0x11
        /*018e*/ 	.short	(.L_105 - .L_104)
	.align		4
.L_104:
        /*0190*/ 	.word	index@(_ZN2at6native29vectorized_elementwise_kernelILi2ENS0_13BinaryFunctorIdddZZZNS0_20copysign_kernel_cudaERNS_18TensorIteratorBaseEENKUlvE_clEvENKUlvE_clEvEUlddE_EESt5arrayIPcLm3EEEEviT0_T1_)
        /*0194*/ 	.word	0x00000000


	//----- nvinfo : EIATTR_REGCOUNT
	.align		4
.L_105:
        /*0198*/ 	.byte	0x04, 0x2f
        /*019a*/ 	.short	(.L_107 - .L_106)
	.align		4
.L_106:
        /*019c*/ 	.word	index@(_ZN2at6native27unrolled_elementwise_kernelINS0_13BinaryFunctorIdddZZZNS0_20copysign_kernel_cudaERNS_18TensorIteratorBaseEENKUlvE_clEvENKUlvE_clEvEUlddE_EESt5arrayIPcLm3EELi4E23TrivialOffsetCalculatorILi2EjESC_ILi1EjENS0_6memory15LoadWithoutCastENSF_16StoreWithoutCastEEEviT_T0_T2_T3_T4_T5_)
        /*01a0*/ 	.word	0x00000020


	//----- nvinfo : EIATTR_FRAME_SIZE
	.align		4
.L_107:
        /*01a4*/ 	.byte	0x04, 0x11
        /*01a6*/ 	.short	(.L_109 - .L_108)
	.align		4
.L_108:
        /*01a8*/ 	.word	index@(_ZN2at6native27unrolled_elementwise_kernelINS0_13BinaryFunctorIdddZZZNS0_20copysign_kernel_cudaERNS_18TensorIteratorBaseEENKUlvE_clEvENKUlvE_clEvEUlddE_EESt5arrayIPcLm3EELi4E23TrivialOffsetCalculatorILi2EjESC_ILi1EjENS0_6memory15LoadWithoutCastENSF_16StoreWithoutCastEEEviT_T0_T2_T3_T4_T5_)
        /*01ac*/ 	.word	0x00000000


	//----- nvinfo : EIATTR_REGCOUNT
	.align		4
.L_109:
        /*01b0*/ 	.byte	0x04, 0x2f
        /*01b2*/ 	.short	(.L_111 - .L_110)
	.align		4
.L_110:
        /*01b4*/ 	.word	index@(_ZN2at6native18elementwise_kernelILi128ELi2EZNS0_22gpu_kernel_impl_nocastINS0_13BinaryFunctorIdddZZZNS0_20copysign_kernel_cudaERNS_18TensorIteratorBaseEENKUlvE_clEvENKUlvE_clEvEUlddE_EEEEvS5_RKT_EUliE_EEviT1_)
        /*01b8*/ 	.word	0x00000014


	//----- nvinfo : EIATTR_FRAME_SIZE
	.align		4
.L_111:
        /*01bc*/ 	.byte	0x04, 0x11
        /*01be*/ 	.short	(.L_113 - .L_112)
	.align		4
.L_112:
        /*01c0*/ 	.word	index@(_ZN2at6native18elementwise_kernelILi128ELi2EZNS0_22gpu_kernel_impl_nocastINS0_13BinaryFunctorIdddZZZNS0_20copysign_kernel_cudaERNS_18TensorIteratorBaseEENKUlvE_clEvENKUlvE_clEvEUlddE_EEEEvS5_RKT_EUliE_EEviT1_)
        /*01c4*/ 	.word	0x00000000


	//----- nvinfo : EIATTR_REGCOUNT
	.align		4
.L_113:
        /*01c8*/ 	.byte	0x04, 0x2f
        /*01ca*/ 	.short	(.L_115 - .L_114)
	.align		4
.L_114:
        /*01cc*/ 	.word	index@(_ZN2at6native27unrolled_elementwise_kernelINS0_13BinaryFunctorIdddZZZNS0_20copysign_kernel_cudaERNS_18TensorIteratorBaseEENKUlvE_clEvENKUlvE_clEvEUlddE_EESt5arrayIPcLm3EELi4E23TrivialOffsetCalculatorILi2EjESC_ILi1EjENS0_6memory12LoadWithCastILi2EEENSF_13StoreWithCastILi1EEEEEviT_T0_T2_T3_T4_T5_)
        /*01d0*/ 	.word	0x00000028


	//----- nvinfo : EIATTR_FRAME_SIZE
	.align		4
.L_115:
        /*01d4*/ 	.byte	0x04, 0x11
        /*01d6*/ 	.short	(.L_117 - .L_116)
	.align		4
.L_116:
        /*01d8*/ 	.word	index@(_ZN2at6native27unrolled_elementwise_kernelINS0_13BinaryFunctorIdddZZZNS0_20copysign_kernel_cudaERNS_18TensorIteratorBaseEENKUlvE_clEvENKUlvE_clEvEUlddE_EESt5arrayIPcLm3EELi4E23TrivialOffsetCalculatorILi2EjESC_ILi1EjENS0_6memory12LoadWithCastILi2EEENSF_13StoreWithCastILi1EEEEEviT_T0_T2_T3_T4_T5_)
        /*01dc*/ 	.word	0x00000000


	//----- nvinfo : EIATTR_REGCOUNT
	.align		4
.L_117:
        /*01e0*/ 	.byte	0x04, 0x2f
        /*01e2*/ 	.short	(.L_119 - .L_118)
	.align		4
.L_118:
        /*01e4*/ 	.word	index@(_ZN2at6native18elementwise_kernelILi128ELi4EZNS0_15gpu_kernel_implINS0_13BinaryFunctorIdddZZZNS0_20copysign_kernel_cudaERNS_18TensorIteratorBaseEENKUlvE_clEvENKUlvE_clEvEUlddE_EEEEvS5_RKT_EUliE_EEviT1_)
        /*01e8*/ 	.word	0x0000001a


	//----- nvinfo : EIATTR_FRAME_SIZE
	.align		4
.L_119:
        /*01ec*/ 	.byte	0x04, 0x11
        /*01ee*/ 	.short	(.L_121 - .L_120)
	.align		4
.L_120:
        /*01f0*/ 	.word	index@(_ZN2at6native18elementwise_kernelILi128ELi4EZNS0_15gpu_kernel_implINS0_13BinaryFunctorIdddZZZNS0_20copysign_kernel_cudaERNS_18TensorIteratorBaseEENKUlvE_clEvENKUlvE_clEvEUlddE_EEEEvS5_RKT_EUliE_EEviT1_)
        /*01f4*/ 	.word	0x00000000


	//----- nvinfo : EIATTR_REGCOUNT
	.align		4
.L_121:
        /*01f8*/ 	.byte	0x04, 0x2f
        /*01fa*/ 	.short	(.L_123 - .L_122)
	.align		4
.L_122:
        /*01fc*/ 	.word	index@(_ZN2at6native29vectorized_elementwise_kernelILi8ENS0_13AUnaryFunctorIfffZZZNS0_20copysign_kernel_cudaERNS_18TensorIteratorBaseEENKUlvE_clEvENKUlvE0_clEvEUlffE_EESt5arrayIPcLm2EEEEviT0_T1_)
        /*0200*/ 	.word	0x00000020


	//----- nvinfo : EIATTR_FRAME_SIZE
	.align		4
.L_123:
        /*0204*/ 	.byte	0x04, 0x11
        /*0206*/ 	.short	(.L_125 - .L_124)
	.align		4
.L_124:
        /*0208*/ 	.word	index@(_ZN2at6native29vectorized_elementwise_kernelILi8ENS0_13AUnaryFunctorIfffZZZNS0_20copysign_kernel_cudaERNS_18TensorIteratorBaseEENKUlvE_clEvENKUlvE0_clEvEUlffE_EESt5arrayIPcLm2EEEEviT0_T1_)
        /*020c*/ 	.word	0x00000000


	//----- nvinfo : EIATTR_REGCOUNT
	.align		4
.L_125:
        /*0210*/ 	.byte	0x04, 0x2f
        /*0212*/ 	.short	(.L_127 - .L_126)
	.align		4
.L_126:
        /*0214*/ 	.word	index@(_ZN2at6native29vectorized_elementwise_kernelILi4ENS0_13AUnaryFunctorIfffZZZNS0_20copysign_kernel_cudaERNS_18TensorIteratorBaseEENKUlvE_clEvENKUlvE0_clEvEUlffE_EESt5arrayIPcLm2EEEEviT0_T1_)
        /*0218*/ 	.word	0x00000020


	//----- nvinfo : EIATTR_FRAME_SIZE
	.align		4
.L_127:
        /*021c*/ 	.byte	0x04, 0x11
        /*021e*/ 	.short	(.L_129 - .L_128)
	.align		4
.L_128:
        /*0220*/ 	.word	index@(_ZN2at6native29vectorized_elementwise_kernelILi4ENS0_13AUnaryFunctorIfffZZZNS0_20copysign_kernel_cudaERNS_18TensorIteratorBaseEENKUlvE_clEvENKUlvE0_clEvEUlffE_EESt5arrayIPcLm2EEEEviT0_T1_)
        /*0224*/ 	.word	0x00000000


	//----- nvinfo : EIATTR_REGCOUNT
	.align		4
.L_129:
        /*0228*/ 	.byte	0x04, 0x2f
        /*022a*/ 	.short	(.L_131 - .L_130)
	.align		4
.L_130:
        /*022c*/ 	.word	index@(_ZN2at6native29vectorized_elementwise_kernelILi2ENS0_13AUnaryFunctorIfffZZZNS0_20copysign_kernel_cudaERNS_18TensorIteratorBaseEENKUlvE_clEvENKUlvE0_clEvEUlffE_EESt5arrayIPcLm2EEEEviT0_T1_)
        /*0230*/ 	.word	0x00000020


	//----- nvinfo : EIATTR_FRAME_SIZE
	.align		4
.L_131:
        /*0234*/ 	.byte	0x04, 0x11
        /*0236*/ 	.short	(.L_133 - .L_132)
	.align		4
.L_132:
        /*0238*/ 	.word	index@(_ZN2at6native29vectorized_elementwise_kernelILi2ENS0_13AUnaryFunctorIfffZZZNS0_20copysign_kernel_cudaERNS_18TensorIteratorBaseEENKUlvE_clEvENKUlvE0_clEvEUlffE_EESt5arrayIPcLm2EEEEviT0_T1_)
        /*023c*/ 	.word	0x00000000


	//----- nvinfo : EIATTR_REGCOUNT
	.align		4
.L_133:
        /*0240*/ 	.byte	0x04, 0x2f
        /*0242*/ 	.short	(.L_135 - .L_134)
	.align		4
.L_134:
        /*0244*/ 	.word	index@(_ZN2at6native27unrolled_elementwise_kernelINS0_13AUnaryFunctorIfffZZZNS0_20copysign_kernel_cudaERNS_18TensorIteratorBaseEENKUlvE_clEvENKUlvE0_clEvEUlffE_EESt5arrayIPcLm2EELi4E23TrivialOffsetCalculatorILi1EjESD_NS0_6memory15LoadWithoutCastENSE_16StoreWithoutCastEEEviT_T0_T2_T3_T4_T5_)
        /*0248*/ 	.word	0x00000016


	//----- nvinfo : EIATTR_FRAME_SIZE
	.align		4
.L_135:
        /*024c*/ 	.byte	0x04, 0x11
        /*024e*/ 	.short	(.L_137 - .L_136)
	.align		4
.L_136:
        /*0250*/ 	.word	index@(_ZN2at6native27unrolled_elementwise_kernelINS0_13AUnaryFunctorIfffZZZNS0_20copysign_kernel_cudaERNS_18TensorIteratorBaseEENKUlvE_clEvENKUlvE0_clEvEUlffE_EESt5arrayIPcLm2EELi4E23TrivialOffsetCalculatorILi1EjESD_NS0_6memory15LoadWithoutCastENSE_16StoreWithoutCastEEEviT_T0_T2_T3_T4_T5_)
        /*0254*/ 	.word	0x00000000


	//----- nvinfo : EIATTR_REGCOUNT
	.align		4
.L_137:
        /*0258*/ 	.byte	0x04, 0x2f
        /*025a*/ 	.short	(.L_139 - .L_138)
	.align		4
.L_138:
        /*025c*/ 	.word	index@(_ZN2at6native18elementwise_kernelILi128ELi2EZNS0_22gpu_kernel_impl_nocastINS0_13AUnaryFunctorIfffZZZNS0_20copysign_kernel_cudaERNS_18TensorIteratorBaseEENKUlvE_clEvENKUlvE0_clEvEUlffE_EEEEvS5_RKT_EUliE_EEviT1_)
        /*0260*/ 	.word	0x00000014


	//----- nvinfo : EIATTR_FRAME_SIZE
	.align		4
.L_139:
        /*0264*/ 	.byte	0x04, 0x11
        /*0266*/ 	.short	(.L_141 - .L_140)
	.align		4
.L_140:
        /*0268*/ 	.word	index@(_ZN2at6native18elementwise_kernelILi128ELi2EZNS0_22gpu_kernel_impl_nocastINS0_13AUnaryFunctorIfffZZZNS0_20copysign_kernel_cudaERNS_18TensorIteratorBaseEENKUlvE_clEvENKUlvE0_clEvEUlffE_EEEEvS5_RKT_EUliE_EEviT1_)
        /*026c*/ 	.word	0x00000000


	//----- nvinfo : EIATTR_REGCOUNT
	.align		4
.L_141:
        /*0270*/ 	.byte	0x04, 0x2f
        /*0272*/ 	.short	(.L_143 - .L_142)
	.align		4
.L_142:
        /*0274*/ 	.word	index@(_ZN2at6native27unrolled_elementwise_kernelINS0_13AUnaryFunctorIfffZZZNS0_20copysign_kernel_cudaERNS_18TensorIteratorBaseEENKUlvE_clEvENKUlvE0_clEvEUlffE_EESt5arrayIPcLm2EELi4E23TrivialOffsetCalculatorILi1EjESD_NS0_6memory12LoadWithCastILi1EEENSE_13StoreWithCastILi1EEEEEviT_T0_T2_T3_T4_T5_)
        /*0278*/ 	.word	0x0000001c


	//----- nvinfo : EIATTR_FRAME_SIZE
	.align		4
.L_143:
        /*027c*/ 	.byte	0x04, 0x11
        /*027e*/ 	.short	(.L_145 - .L_144)
	.align		4
.L_144:
        /*0280*/ 	.word	index@(_ZN2at6native27unrolled_elementwise_kernelINS0_13AUnaryFunctorIfffZZZNS0_20copysign_kernel_cudaERNS_18TensorIteratorBaseEENKUlvE_clEvENKUlvE0_clEvEUlffE_EESt5arrayIPcLm2EELi4E23TrivialOffsetCalculatorILi1EjESD_NS0_6memory12LoadWithCastILi1EEENSE_13StoreWithCastILi1EEEEEviT_T0_T2_T3_T4_T5_)
        /*0284*/ 	.word	0x00000000


	//----- nvinfo : EIATTR_REGCOUNT
	.align		4
.L_145:
        /*0288*/ 	.byte	0x04, 0x2f
        /*028a*/ 	.short	(.L_147 - .L_146)
	.align		4
.L_146:
        /*028c*/ 	.word	index@(_ZN2at6native18elementwise_kernelILi128ELi4EZNS0_15gpu_kernel_implINS0_13AUnaryFunctorIfffZZZNS0_20copysign_kernel_cudaERNS_18TensorIteratorBaseEENKUlvE_clEvENKUlvE0_clEvEUlffE_EEEEvS5_RKT_EUliE_EEviT1_)
        /*0290*/ 	.word	0x00000018


	//----- nvinfo : EIATTR_FRAME_SIZE
	.align		4
.L_147:
        /*0294*/ 	.byte	0x04, 0x11
        /*0296*/ 	.short	(.L_149 - .L_148)
	.align		4
.L_148:
        /*0298*/ 	.word	index@(_ZN2at6native18elementwise_kernelILi128ELi4EZNS0_15gpu_kernel_implINS0_13AUnaryFunctorIfffZZZNS0_20copysign_kernel_cudaERNS_18TensorIteratorBaseEENKUlvE_clEvENKUlvE0_clEvEUlffE_EEEEvS5_RKT_EUliE_EEviT1_)
        /*029c*/ 	.word	0x00000000


	//----- nvinfo : EIATTR_REGCOUNT
	.align		4
.L_149:
        /*02a0*/ 	.byte	0x04, 0x2f
        /*02a2*/ 	.short	(.L_151 - .L_150)
	.align		4
.L_150:
        /*02a4*/ 	.word	index@(_ZN2at6native29vectorized_elementwise_kernelILi8ENS0_13BUnaryFunctorIfffZZZNS0_20copysign_kernel_cudaERNS_18TensorIteratorBaseEENKUlvE_clEvENKUlvE0_clEvEUlffE_EESt5arrayIPcLm2EEEEviT0_T1_)
        /*02a8*/ 	.word	0x00000020


	//----- nvinfo : EIATTR_FRAME_SIZE
	.align		4
.L_151:
        /*02ac*/ 	.byte	0x04, 0x11
        /*02ae*/ 	.short	(.L_153 - .L_152)
	.align		4
.L_152:
        /*02b0*/ 	.word	index@(_ZN2at6native29vectorized_elementwise_kernelILi8ENS0_13BUnaryFunctorIfffZZZNS0_20copysign_kernel_cudaERNS_18TensorIteratorBaseEENKUlvE_clEvENKUlvE0_clEvEUlffE_EESt5arrayIPcLm2EEEEviT0_T1_)
        /*02b4*/ 	.word	0x00000000


	//----- nvinfo : EIATTR_REGCOUNT
	.align		4
.L_153:
        /*02b8*/ 	.byte	0x04, 0x2f
        /*02ba*/ 	.short	(.L_155 - .L_154)
	.align		4
.L_154:
        /*02bc*/ 	.word	index@(_ZN2at6native29vectorized_elementwise_kernelILi4ENS0_13BUnaryFunctorIfffZZZNS0_20copysign_kernel_cudaERNS_18TensorIteratorBaseEENKUlvE_clEvENKUlvE0_clEvEUlffE_EESt5arrayIPcLm2EEEEviT0_T1_)
        /*02c0*/ 	.word	0x00000020


	//----- nvinfo : EIATTR_FRAME_SIZE
	.align		4
.L_155:
        /*02c4*/ 	.byte	0x04, 0x11
        /*02c6*/ 	.short	(.L_157 - .L_156)
	.align		4
.L_156:
        /*02c8*/ 	.word	index@(_ZN2at6native29vectorized_elementwise_kernelILi4ENS0_13BUnaryFunctorIfffZZZNS0_20copysign_kernel_cudaERNS_18TensorIteratorBaseEENKUlvE_clEvENKUlvE0_clEvEUlffE_EESt5arrayIPcLm2EEEEviT0_T1_)
        /*02cc*/ 	.word	0x00000000


	//----- nvinfo : EIATTR_REGCOUNT
	.align		4
.L_157:
        /*02d0*/ 	.byte	0x04, 0x2f
        /*02d2*/ 	.short	(.L_159 - .L_158)
	.align		4
.L_158:
        /*02d4*/ 	.word	index@(_ZN2at6native29vectorized_elementwise_kernelILi2ENS0_13BUnaryFunctorIfffZZZNS0_20copysign_kernel_cudaERNS_18TensorIteratorBaseEENKUlvE_clEvENKUlvE0_clEvEUlffE_EESt5arrayIPcLm2EEEEviT0_T1_)
        /*02d8*/ 	.word	0x00000020


	//----- nvinfo : EIATTR_FRAME_SIZE
	.align		4
.L_159:
        /*02dc*/ 	.byte	0x04, 0x11
        /*02de*/ 	.short	(.L_161 - .L_160)
	.align		4
.L_160:
        /*02e0*/ 	.word	index@(_ZN2at6native29vectorized_elementwise_kernelILi2ENS0_13BUnaryFunctorIfffZZZNS0_20copysign_kernel_cudaERNS_18TensorIteratorBaseEENKUlvE_clEvENKUlvE0_clEvEUlffE_EESt5arrayIPcLm2EEEEviT0_T1_)
        /*02e4*/ 	.word	0x00000000


	//----- nvinfo : EIATTR_REGCOUNT
	.align		4
.L_161:
        /*02e8*/ 	.byte	0x04, 0x2f
        /*02ea*/ 	.short	(.L_163 - .L_162)
	.align		4
.L_162:
        /*02ec*/ 	.word	index@(_ZN2at6native27unrolled_elementwise_kernelINS0_13BUnaryFunctorIfffZZZNS0_20copysign_kernel_cudaERNS_18TensorIteratorBaseEENKUlvE_clEvENKUlvE0_clEvEUlffE_EESt5arrayIPcLm2EELi4E23TrivialOffsetCalculatorILi1EjESD_NS0_6memory15LoadWithoutCastENSE_16StoreWithoutCastEEEviT_T0_T2_T3_T4_T5_)
        /*02f0*/ 	.word	0x00000016


	//----- nvinfo : EIATTR_FRAME_SIZE
	.align		4
.L_163:
        /*02f4*/ 	.byte	0x04, 0x11
        /*02f6*/ 	.short	(.L_165 - .L_164)
	.align		4
.L_164:
        /*02f8*/ 	.word	index@(_ZN2at6native27unrolled_elementwise_kernelINS0_13BUnaryFunctorIfffZZZNS0_20copysign_kernel_cudaERNS_18TensorIteratorBaseEENKUlvE_clEvENKUlvE0_clEvEUlffE_EESt5arrayIPcLm2EELi4E23TrivialOffsetCalculatorILi1EjESD_NS0_6memory15LoadWithoutCastENSE_16StoreWithoutCastEEEviT_T0_T2_T3_T4_T5_)
        /*02fc*/ 	.word	0x00000000


	//----- nvinfo : EIATTR_REGCOUNT
	.align		4
.L_165:
        /*0300*/ 	.byte	0x04, 0x2f
        /*0302*/ 	.short	(.L_167 - .L_166)
	.align		4
.L_166:
        /*0304*/ 	.word	index@(_ZN2at6native18elementwise_kernelILi128ELi2EZNS0_22gpu_kernel_impl_nocastINS0_13BUnaryFunctorIfffZZZNS0_20copysign_kernel_cudaERNS_18TensorIteratorBaseEENKUlvE_clEvENKUlvE0_clEvEUlffE_EEEEvS5_RKT_EUliE_EEviT1_)
        /*0308*/ 	.word	0x00000014


	//----- nvinfo : EIATTR_FRAME_SIZE
	.align		4
.L_167:
        /*030c*/ 	.byte	0x04, 0x11
        /*030e*/ 	.short	(.L_169 - .L_168)
	.align		4
.L_168:
        /*0310*/ 	.word	index@(_ZN2at6native18elementwise_kernelILi128ELi2EZNS0_22gpu_kernel_impl_nocastINS0_13BUnaryFunctorIfffZZZNS0_20copysign_kernel_cudaERNS_18TensorIteratorBaseEENKUlvE_clEvENKUlvE0_clEvEUlffE_EEEEvS5_RKT_EUliE_EEviT1_)
        /*0314*/ 	.word	0x00000000


	//----- nvinfo : EIATTR_REGCOUNT
	.align		4
.L_169:
        /*0318*/ 	.byte	0x04, 0x2f
        /*031a*/ 	.short	(.L_171 - .L_170)
	.align		4
.L_170:
        /*031c*/ 	.word	index@(_ZN2at6native27unrolled_elementwise_kernelINS0_13BUnaryFunctorIfffZZZNS0_20copysign_kernel_cudaERNS_18TensorIteratorBaseEENKUlvE_clEvENKUlvE0_clEvEUlffE_EESt5arrayIPcLm2EELi4E23TrivialOffsetCalculatorILi1EjESD_NS0_6memory12LoadWithCastILi1EEENSE_13StoreWithCastILi1EEEEEviT_T0_T2_T3_T4_T5_)
        /*0320*/ 	.word	0x0000001c


	//----- nvinfo : EIATTR_FRAME_SIZE
	.align		4
.L_171:
        /*0324*/ 	.byte	0x04, 0x11
        /*0326*/ 	.short	(.L_173 - .L_172)
	.align		4
.L_172:
        /*0328*/ 	.word	index@(_ZN2at6native27unrolled_elementwise_kernelINS0_13BUnaryFunctorIfffZZZNS0_20copysign_kernel_cudaERNS_18TensorIteratorBaseEENKUlvE_clEvENKUlvE0_clEvEUlffE_EESt5arrayIPcLm2EELi4E23TrivialOffsetCalculatorILi1EjESD_NS0_6memory12LoadWithCastILi1EEENSE_13StoreWithCastILi1EEEEEviT_T0_T2_T3_T4_T5_)
        /*032c*/ 	.word	0x00000000


	//----- nvinfo : EIATTR_REGCOUNT
	.align		4
.L_173:
        /*0330*/ 	.byte	0x04, 0x2f
        /*0332*/ 	.short	(.L_175 - .L_174)
	.align		4
.L_174:
        /*0334*/ 	.word	index@(_ZN2at6native18elementwise_kernelILi128ELi4EZNS0_15gpu_kernel_implINS0_13BUnaryFunctorIfffZZZNS0_20copysign_kernel_cudaERNS_18TensorIteratorBaseEENKUlvE_clEvENKUlvE0_clEvEUlffE_EEEEvS5_RKT_EUliE_EEviT1_)
        /*0338*/ 	.word	0x00000018


	//----- nvinfo : EIATTR_FRAME_SIZE
	.align		4
.L_175:
        /*033c*/ 	.byte	0x04, 0x11
        /*033e*/ 	.short	(.L_177 - .L_176)
	.align		4
.L_176:
        /*0340*/ 	.word	index@(_ZN2at6native18elementwise_kernelILi128ELi4EZNS0_15gpu_kernel_implINS0_13BUnaryFunctorIfffZZZNS0_20copysign_kernel_cudaERNS_18TensorIteratorBaseEENKUlvE_clEvENKUlvE0_clEvEUlffE_EEEEvS5_RKT_EUliE_EEviT1_)
        /*0344*/ 	.word	0x00000000


	//----- nvinfo : EIATTR_REGCOUNT
	.align		4
.L_177:
        /*0348*/ 	.byte	0x04, 0x2f
        /*034a*/ 	.short	(.L_179 - .L_178)
	.align		4
.L_178:
        /*034c*/ 	.word	index@(_ZN2at6native29vectorized_elementwise_kernelILi8ENS0_13BinaryFunctorIfffZZZNS0_20copysign_kernel_cudaERNS_18TensorIteratorBaseEENKUlvE_clEvENKUlvE0_clEvEUlffE_EESt5arrayIPcLm3EEEEviT0_T1_)
        /*0350*/ 	.word	0x00000020


	//----- nvinfo : EIATTR_FRAME_SIZE
	.align		4
.L_179:
        /*0354*/ 	.byte	0x04, 0x11
        /*0356*/ 	.short	(.L_181 - .L_180)
	.align		4
.L_180:
        /*0358*/ 	.word	index@(_ZN2at6native29vectorized_elementwise_kernelILi8ENS0_13BinaryFunctorIfffZZZNS0_20copysign_kernel_cudaERNS_18TensorIteratorBaseEENKUlvE_clEvENKUlvE0_clEvEUlffE_EESt5arrayIPcLm3EEEEviT0_T1_)
        /*035c*/ 	.word	0x00000000


	//----- nvinfo : EIATTR_REGCOUNT
	.align		4
.L_181:
        /*0360*/ 	.byte	0x04, 0x2f
        /*0362*/ 	.short	(.L_183 - .L_182)
	.align		4
.L_182:
        /*0364*/ 	.word	index@(_ZN2at6native29vectorized_elementwise_kernelILi4ENS0_13BinaryFunctorIfffZZZNS0_20copysign_kernel_cudaERNS_18TensorIteratorBaseEENKUlvE_clEvENKUlvE0_clEvEUlffE_EESt5arrayIPcLm3EEEEviT0_T1_)
        /*0368*/ 	.word	0x00000020


	//----- nvinfo : EIATTR_FRAME_SIZE
	.align		4
.L_183:
        /*036c*/ 	.byte	0x04, 0x11
        /*036e*/ 	.short	(.L_185 - .L_184)
	.align		4
.L_184:
        /*0370*/ 	.word	index@(_ZN2at6native29vectorized_elementwise_kernelILi4ENS0_13BinaryFunctorIfffZZZNS0_20copysign_kernel_cudaERNS_18TensorIteratorBaseEENKUlvE_clEvENKUlvE0_clEvEUlffE_EESt5arrayIPcLm3EEEEviT0_T1_)
        /*0374*/ 	.word	0x00000000


	//----- nvinfo : EIATTR_REGCOUNT
	.align		4
.L_185:
        /*0378*/ 	.byte	0x04, 0x2f
        /*037a*/ 	.short	(.L_187 - .L_186)
	.align		4
.L_186:
        /*037c*/ 	.word	index@(_ZN2at6native29vectorized_elementwise_kernelILi2ENS0_13BinaryFunctorIfffZZZNS0_20copysign_kernel_cudaERNS_18TensorIteratorBaseEENKUlvE_clEvENKUlvE0_clEvEUlffE_EESt5arrayIPcLm3EEEEviT0_T1_)
        /*0380*/ 	.word	0x00000020


	//----- nvinfo : EIATTR_FRAME_SIZE
	.align		4
.L_187:
        /*0384*/ 	.byte	0x04, 0x11
        /*0386*/ 	.short	(.L_189 - .L_188)
	.align		4
.L_188:
        /*0388*/ 	.word	index@(_ZN2at6native29vectorized_elementwise_kernelILi2ENS0_13BinaryFunctorIfffZZZNS0_20copysign_kernel_cudaERNS_18TensorIteratorBaseEENKUlvE_clEvENKUlvE0_clEvEUlffE_EESt5arrayIPcLm3EEEEviT0_T1_)
        /*038c*/ 	.word	0x00000000


	//----- nvinfo : EIATTR_REGCOUNT
	.align		4
.L_189:
        /*0390*/ 	.byte	0x04, 0x2f
        /*0392*/ 	.short	(.L_191 - .L_190)
	.align		4
.L_190:
        /*0394*/ 	.word	index@(_ZN2at6native27unrolled_elementwise_kernelINS0_13BinaryFunctorIfffZZZNS0_20copysign_kernel_cudaERNS_18TensorIteratorBaseEENKUlvE_clEvENKUlvE0_clEvEUlffE_EESt5arrayIPcLm3EELi4E23TrivialOffsetCalculatorILi2EjESC_ILi1EjENS0_6memory15LoadWithoutCastENSF_16StoreWithoutCastEEEviT_T0_T2_T3_T4_T5_)
        /*0398*/ 	.word	0x0000001e


	//----- nvinfo : EIATTR_FRAME_SIZE
	.align		4
.L_191:
        /*039c*/ 	.byte	0x04, 0x11
        /*039e*/ 	.short	(.L_193 - .L_192)
	.align		4
.L_192:
        /*03a0*/ 	.word	index@(_ZN2at6native27unrolled_elementwise_kernelINS0_13BinaryFunctorIfffZZZNS0_20copysign_kernel_cudaERNS_18TensorIteratorBaseEENKUlvE_clEvENKUlvE0_clEvEUlffE_EESt5arrayIPcLm3EELi4E23TrivialOffsetCalculatorILi2EjESC_ILi1EjENS0_6memory15LoadWithoutCastENSF_16StoreWithoutCastEEEviT_T0_T2_T3_T4_T5_)
        /*03a4*/ 	.word	0x00000000


	//----- nvinfo : EIATTR_REGCOUNT
	.align		4
.L_193:
        /*03a8*/ 	.byte	0x04, 0x2f
        /*03aa*/ 	.short	(.L_195 - .L_194)
	.align		4
.L_194:
        /*03ac*/ 	.word	index@(_ZN2at6native18elementwise_kernelILi128ELi2EZNS0_22gpu_kernel_impl_nocastINS0_13BinaryFunctorIfffZZZNS0_20copysign_kernel_cudaERNS_18TensorIteratorBaseEENKUlvE_clEvENKUlvE0_clEvEUlffE_EEEEvS5_RKT_EUliE_EEviT1_)
        /*03b0*/ 	.word	0x00000014


	//----- nvinfo : EIATTR_FRAME_SIZE
	.align		4
.L_195:
        /*03b4*/ 	.byte	0x04, 0x11
        /*03b6*/ 	.short	(.L_197 - .L_196)
	.align		4
.L_196:
        /*03b8*/ 	.word	index@(_ZN2at6native18elementwise_kernelILi128ELi2EZNS0_22gpu_kernel_impl_nocastINS0_13BinaryFunctorIfffZZZNS0_20copysign_kernel_cudaERNS_18TensorIteratorBaseEENKUlvE_clEvENKUlvE0_clEvEUlffE_EEEEvS5_RKT_EUliE_EEviT1_)
        /*03bc*/ 	.word	0x00000000


	//----- nvinfo : EIATTR_REGCOUNT
	.align		4
.L_197:
        /*03c0*/ 	.byte	0x04, 0x2f
        /*03c2*/ 	.short	(.L_199 - .L_198)
	.align		4
.L_198:
        /*03c4*/ 	.word	index@(_ZN2at6native27unrolled_elementwise_kernelINS0_13BinaryFunctorIfffZZZNS0_20copysign_kernel_cudaERNS_18TensorIteratorBaseEENKUlvE_clEvENKUlvE0_clEvEUlffE_EESt5arrayIPcLm3EELi4E23TrivialOffsetCalculatorILi2EjESC_ILi1EjENS0_6memory12LoadWithCastILi2EEENSF_13StoreWithCastILi1EEEEEviT_T0_T2_T3_T4_T5_)
        /*03c8*/ 	.word	0x00000020


	//----- nvinfo : EIATTR_FRAME_SIZE
	.align		4
.L_199:
        /*03cc*/ 	.byte	0x04, 0x11
        /*03ce*/ 	.short	(.L_201 - .L_200)
	.align		4
.L_200:
        /*03d0*/ 	.word	index@(_ZN2at6native27unrolled_elementwise_kernelINS0_13BinaryFunctorIfffZZZNS0_20copysign_kernel_cudaERNS_18TensorIteratorBaseEENKUlvE_clEvENKUlvE0_clEvEUlffE_EESt5arrayIPcLm3EELi4E23TrivialOffsetCalculatorILi2EjESC_ILi1EjENS0_6memory12LoadWithCastILi2EEENSF_13StoreWithCastILi1EEEEEviT_T0_T2_T3_T4_T5_)
        /*03d4*/ 	.word	0x00000000


	//----- nvinfo : EIATTR_REGCOUNT
	.align		4
.L_201:
        /*03d8*/ 	.byte	0x04, 0x2f
        /*03da*/ 	.short	(.L_203 - .L_202)
	.align		4
.L_202:
        /*03dc*/ 	.word	index@(_ZN2at6native18elementwise_kernelILi128ELi4EZNS0_15gpu_kernel_implINS0_13BinaryFunctorIfffZZZNS0_20copysign_kernel_cudaERNS_18TensorIteratorBaseEENKUlvE_clEvENKUlvE0_clEvEUlffE_EEEEvS5_RKT_EUliE_EEviT1_)
        /*03e0*/ 	.word	0x00000018


	//----- nvinfo : EIATTR_FRAME_SIZE
	.align		4
.L_203:
        /*03e4*/ 	.byte	0x04, 0x11
        /*03e6*/ 	.short	(.L_205 - .L_204)
	.align		4
.L_204:
        /*03e8*/ 	.word	index@(_ZN2at6native18elementwise_kernelILi128ELi4EZNS0_15gpu_kernel_implINS0_13BinaryFunctorIfffZZZNS0_20copysign_kernel_cudaERNS_18TensorIteratorBaseEENKUlvE_clEvENKUlvE0_clEvEUlffE_EEEEvS5_RKT_EUliE_EEviT1_)
        /*03ec*/ 	.word	0x00000000


	//----- nvinfo : EIATTR_REGCOUNT
	.align		4
.L_205:
        /*03f0*/ 	.byte	0x04, 0x2f
        /*03f2*/ 	.short	(.L_207 - .L_206)
	.align		4
.L_206:
        /*03f4*/ 	.word	index@(_ZN2at6native29vectorized_elementwise_kernelILi8ENS0_13AUnaryFunctorIN3c108BFloat16ES4_S4_ZZZNS0_20copysign_kernel_cudaERNS_18TensorIteratorBaseEENKUlvE_clEvENKUlvE1_clEvEUlS4_S4_E_EESt5arrayIPcLm2EEEEviT0_T1_)
        /*03f8*/ 	.word	0x00000020


	//----- nvinfo : EIATTR_FRAME_SIZE
	.align		4
.L_207:
        /*03fc*/ 	.byte	0x04, 0x11
        /*03fe*/ 	.short	(.L_209 - .L_208)
	.align		4
.L_208:
        /*0400*/ 	.word	index@(_ZN2at6native29vectorized_elementwise_kernelILi8ENS0_13AUnaryFunctorIN3c108BFloat16ES4_S4_ZZZNS0_20copysign_kernel_cudaERNS_18TensorIteratorBaseEENKUlvE_clEvENKUlvE1_clEvEUlS4_S4_E_EESt5arrayIPcLm2EEEEviT0_T1_)
        /*0404*/ 	.word	0x00000000


	//----- nvinfo : EIATTR_REGCOUNT
	.align		4
.L_209:
        /*0408*/ 	.byte	0x04, 0x2f
        /*040a*/ 	.short	(.L_211 - .L_210)
	.align		4
.L_210:
        /*040c*/ 	.word	index@(_ZN2at6native29vectorized_elementwise_kernelILi4ENS0_13AUnaryFunctorIN3c108BFloat16ES4_S4_ZZZNS0_20copysign_kernel_cudaERNS_18TensorIteratorBaseEENKUlvE_clEvENKUlvE1_clEvEUlS4_S4_E_EESt5arrayIPcLm2EEEEviT0_T1_)
        /*0410*/ 	.word	0x00000020


	//----- nvinfo : EIATTR_FRAME_SIZE
	.align		4
.L_211:
        /*0414*/ 	.byte	0x04, 0x11
        /*0416*/ 	.short	(.L_213 - .L_212)
	.align		4
.L_212:
        /*0418*/ 	.word	index@(_ZN2at6native29vectorized_elementwise_kernelILi4ENS0_13AUnaryFunctorIN3c108BFloat16ES4_S4_ZZZNS0_20copysign_kernel_cudaERNS_18TensorIteratorBaseEENKUlvE_clEvENKUlvE1_clEvEUlS4_S4_E_EESt5arrayIPcLm2EEEEviT0_T1_)
        /*041c*/ 	.word	0x00000000


	//----- nvinfo : EIATTR_REGCOUNT
	.align		4
.L_213:
        /*0420*/ 	.byte	0x04, 0x2f
        /*0422*/ 	.short	(.L_215 - .L_214)
	.align		4
.L_214:
        /*0424*/ 	.word	index@(_ZN2at6native29vectorized_elementwise_kernelILi2ENS0_13AUnaryFunctorIN3c108BFloat16ES4_S4_ZZZNS0_20copysign_kernel_cudaERNS_18TensorIteratorBaseEENKUlvE_clEvENKUlvE1_clEvEUlS4_S4_E_EESt5arrayIPcLm2EEEEviT0_T1_)
        /*0428*/ 	.word	0x00000020


	//----- nvinfo : EIATTR_FRAME_SIZE
	.align		4
.L_215:
        /*042c*/ 	.byte	0x04, 0x11
        /*042e*/ 	.short	(.L_217 - .L_216)
	.align		4
.L_216:
        /*0430*/ 	.word	index@(_ZN2at6native29vectorized_elementwise_kernelILi2ENS0_13AUnaryFunctorIN3c108BFloat16ES4_S4_ZZZNS0_20copysign_kernel_cudaERNS_18TensorIteratorBaseEENKUlvE_clEvENKUlvE1_clEvEUlS4_S4_E_EESt5arrayIPcLm2EEEEviT0_T1_)
        /*0434*/ 	.word	0x00000000


	//----- nvinfo : EIATTR_REGCOUNT
	.align		4
.L_217:
        /*0438*/ 	.byte	0x04, 0x2f
        /*043a*/ 	.short	(.L_219 - .L_218)
	.align		4
.L_218:
        /*043c*/ 	.word	index@(_ZN2at6native27unrolled_elementwise_kernelINS0_13AUnaryFunctorIN3c108BFloat16ES4_S4_ZZZNS0_20copysign_kernel_cudaERNS_18TensorIteratorBaseEENKUlvE_clEvENKUlvE1_clEvEUlS4_S4_E_EESt5arrayIPcLm2EELi4E23TrivialOffsetCalculatorILi1EjESF_NS0_6memory15LoadWithoutCastENSG_16StoreWithoutCastEEEviT_T0_T2_T3_T4_T5_)
        /*0440*/ 	.word	0x00000018


	//----- nvinfo : EIATTR_FRAME_SIZE
	.align		4
.L_219:
        /*0444*/ 	.byte	0x04, 0x11
        /*0446*/ 	.short	(.L_221 - .L_220)
	.align		4
.L_220:
        /*0448*/ 	.word	index@(_ZN2at6native27unrolled_elementwise_kernelINS0_13AUnaryFunctorIN3c108BFloat16ES4_S4_ZZZNS0_20copysign_kernel_cudaERNS_18TensorIteratorBaseEENKUlvE_clEvENKUlvE1_clEvEUlS4_S4_E_EESt5arrayIPcLm2EELi4E23TrivialOffsetCalculatorILi1EjESF_NS0_6memory15LoadWithoutCastENSG_16StoreWithoutCastEEEviT_T0_T2_T3_T4_T5_)
        /*044c*/ 	.word	0x00000000


	//----- nvinfo : EIATTR_REGCOUNT
	.align		4
.L_221:
        /*0450*/ 	.byte	0x04, 0x2f
        /*0452*/ 	.short	(.L_223 - .L_222)
	.align		4
.L_222:
        /*0454*/ 	.word	index@(_ZN2at6native18elementwise_kernelILi128ELi4EZNS0_22gpu_kernel_impl_nocastINS0_13AUnaryFunctorIN3c108BFloat16ES5_S5_ZZZNS0_20copysign_kernel_cudaERNS_18TensorIteratorBaseEENKUlvE_clEvENKUlvE1_clEvEUlS5_S5_E_EEEEvS7_RKT_EUliE_EEviT1_)
        /*0458*/ 	.word	0x00000014


	//----- nvinfo : EIATTR_FRAME_SIZE
	.align		4
.L_223:
        /*045c*/ 	.byte	0x04, 0x11
        /*045e*/ 	.short	(.L_225 - .L_224)
	.align		4
.L_224:
        /*0460*/ 	.word	index@(_ZN2at6native18elementwise_kernelILi128ELi4EZNS0_22gpu_kernel_impl_nocastINS0_13AUnaryFunctorIN3c108BFloat16ES5_S5_ZZZNS0_20copysign_kernel_cudaERNS_18TensorIteratorBaseEENKUlvE_clEvENKUlvE1_clEvEUlS5_S5_E_EEEEvS7_RKT_EUliE_EEviT1_)
        /*0464*/ 	.word	0x00000000


	//----- nvinfo : EIATTR_REGCOUNT
	.align		4
.L_225:
        /*0468*/ 	.byte	0x04, 0x2f
        /*046a*/ 	.short	(.L_227 - .L_226)
	.align		4
.L_226:
        /*046c*/ 	.word	index@(_ZN2at6native27unrolled_elementwise_kernelINS0_13AUnaryFunctorIN3c108BFloat16ES4_S4_ZZZNS0_20copysign_kernel_cudaERNS_18TensorIteratorBaseEENKUlvE_clEvENKUlvE1_clEvEUlS4_S4_E_EESt5arrayIPcLm2EELi4E23TrivialOffsetCalculatorILi1EjESF_NS0_6memory12LoadWithCastILi1EEENSG_13StoreWithCastILi1EEEEEviT_T0_T2_T3_T4_T5_)
        /*0470*/ 	.word	0x0000001c


	//----- nvinfo : EIATTR_FRAME_SIZE
	.align		4
.L_227:
        /*0474*/ 	.byte	0x04, 0x11
        /*0476*/ 	.short	(.L_229 - .L_228)
	.align		4
.L_228:
        /*0478*/ 	.word	index@(_ZN2at6native27unrolled_elementwise_kernelINS0_13AUnaryFunctorIN3c108BFloat16ES4_S4_ZZZNS0_20copysign_kernel_cudaERNS_18TensorIteratorBaseEENKUlvE_clEvENKUlvE1_clEvEUlS4_S4_E_EESt5arrayIPcLm2EELi4E23TrivialOffsetCalculatorILi1EjESF_NS0_6memory12LoadWithCastILi1EEENSG_13StoreWithCastILi1EEEEEviT_T0_T2_T3_T4_T5_)
        /*047c*/ 	.word	0x00000000


	//----- nvinfo : EIATTR_REGCOUNT
	.align		4
.L_229:
        /*0480*/ 	.byte	0x04, 0x2f
        /*0482*/ 	.short	(.L_231 - .L_230)
	.align		4
.L_230:
        /*0484*/ 	.word	index@(_ZN2at6native18elementwise_kernelILi128ELi4EZNS0_15gpu_kernel_implINS0_13AUnaryFunctorIN3c108BFloat16ES5_S5_ZZZNS0_20copysign_kernel_cudaERNS_18TensorIteratorBaseEENKUlvE_clEvENKUlvE1_clEvEUlS5_S5_E_EEEEvS7_RKT_EUliE_EEviT1_)
        /*0488*/ 	.word	0x00000018


	//----- nvinfo : EIATTR_FRAME_SIZE
	.align		4
.L_231:
        /*048c*/ 	.byte	0x04, 0x11
        /*048e*/ 	.short	(.L_233 - .L_232)
	.align		4
.L_232:
        /*0490*/ 	.word	index@(_ZN2at6native18elementwise_kernelILi128ELi4EZNS0_15gpu_kernel_implINS0_13AUnaryFunctorIN3c108BFloat16ES5_S5_ZZZNS0_20copysign_kernel_cudaERNS_18TensorIteratorBaseEENKUlvE_clEvENKUlvE1_clEvEUlS5_S5_E_EEEEvS7_RKT_EUliE_EEviT1_)
        /*0494*/ 	.word	0x00000000


	//----- nvinfo : EIATTR_REGCOUNT
	.align		4
.L_233:
        /*0498*/ 	.byte	0x04, 0x2f
        /*049a*/ 	.short	(.L_235 - .L_234)
	.align		4
.L_234:
        /*049c*/ 	.word	index@(_ZN2at6native29vectorized_elementwise_kernelILi8ENS0_13BUnaryFunctorIN3c108BFloat16ES4_S4_ZZZNS0_20copysign_kernel_cudaERNS_18TensorIteratorBaseEENKUlvE_clEvENKUlvE1_clEvEUlS4_S4_E_EESt5arrayIPcLm2EEEEviT0_T1_)
        /*04a0*/ 	.word	0x00000020


	//----- nvinfo : EIATTR_FRAME_SIZE
	.align		4
.L_235:
        /*04a4*/ 	.byte	0x04, 0x11
        /*04a6*/ 	.short	(.L_237 - .L_236)
	.align		4
.L_236:
        /*04a8*/ 	.word	index@(_ZN2at6native29vectorized_elementwise_kernelILi8ENS0_13BUnaryFunctorIN3c108BFloat16ES4_S4_ZZZNS0_20copysign_kernel_cudaERNS_18TensorIteratorBaseEENKUlvE_clEvENKUlvE1_clEvEUlS4_S4_E_EESt5arrayIPcLm2EEEEviT0_T1_)
        /*04ac*/ 	.word	0x00000000


	//----- nvinfo : EIATTR_REGCOUNT
	.align		4
.L_237:
        /*04b0*/ 	.byte	0x04, 0x2f
        /*04b2*/ 	.short	(.L_239 - .L_238)
	.align		4
.L_238:
        /*04b4*/ 	.word	index@(_ZN2at6native29vectorized_elementwise_kernelILi4ENS0_13BUnaryFunctorIN3c108BFloat16ES4_S4_ZZZNS0_20copysign_kernel_cudaERNS_18TensorIteratorBaseEENKUlvE_clEvENKUlvE1_clEvEUlS4_S4_E_EESt5arrayIPcLm2EEEEviT0_T1_)
        /*04b8*/ 	.word	0x00000020


	//----- nvinfo : EIATTR_FRAME_SIZE
	.align		4
.L_239:
        /*04bc*/ 	.byte	0x04, 0x11
        /*04be*/ 	.short	(.L_241 - .L_240)
	.align		4
.L_240:
        /*04c0*/ 	.word	index@(_ZN2at6native29vectorized_elementwise_kernelILi4ENS0_13BUnaryFunctorIN3c108BFloat16ES4_S4_ZZZNS0_20copysign_kernel_cudaERNS_18TensorIteratorBaseEENKUlvE_clEvENKUlvE1_clEvEUlS4_S4_E_EESt5arrayIPcLm2EEEEviT0_T1_)
        /*04c4*/ 	.word	0x00000000


	//----- nvinfo : EIATTR_REGCOUNT
	.align		4
.L_241:
        /*04c8*/ 	.byte	0x04, 0x2f
        /*04ca*/ 	.short	(.L_243 - .L_242)
	.align		4
.L_242:
        /*04cc*/ 	.word	index@(_ZN2at6native29vectorized_elementwise_kernelILi2ENS0_13BUnaryFunctorIN3c108BFloat16ES4_S4_ZZZNS0_20copysign_kernel_cudaERNS_18TensorIteratorBaseEENKUlvE_clEvENKUlvE1_clEvEUlS4_S4_E_EESt5arrayIPcLm2EEEEviT0_T1_)
        /*04d0*/ 	.word	0x00000020


	//----- nvinfo : EIATTR_FRAME_SIZE
	.align		4
.L_243:
        /*04d4*/ 	.byte	0x04, 0x11
        /*04d6*/ 	.short	(.L_245 - .L_244)
	.align		4
.L_244:
        /*04d8*/ 	.word	index@(_ZN2at6native29vectorized_elementwise_kernelILi2ENS0_13BUnaryFunctorIN3c108BFloat16ES4_S4_ZZZNS0_20copysign_kernel_cudaERNS_18TensorIteratorBaseEENKUlvE_clEvENKUlvE1_clEvEUlS4_S4_E_EESt5arrayIPcLm2EEEEviT0_T1_)
        /*04dc*/ 	.word	0x00000000


	//----- nvinfo : EIATTR_REGCOUNT
	.align		4
.L_245:
        /*04e0*/ 	.byte	0x04, 0x2f
        /*04e2*/ 	.short	(.L_247 - .L_246)
	.align		4
.L_246:
        /*04e4*/ 	.word	index@(_ZN2at6native27unrolled_elementwise_kernelINS0_13BUnaryFunctorIN3c108BFloat16ES4_S4_ZZZNS0_20copysign_kernel_cudaERNS_18TensorIteratorBaseEENKUlvE_clEvENKUlvE1_clEvEUlS4_S4_E_EESt5arrayIPcLm2EELi4E23TrivialOffsetCalculatorILi1EjESF_NS0_6memory15LoadWithoutCastENSG_16StoreWithoutCastEEEviT_T0_T2_T3_T4_T5_)
        /*04e8*/ 	.word	0x00000018


	//----- nvinfo : EIATTR_FRAME_SIZE
	.align		4
.L_247:
        /*04ec*/ 	.byte	0x04, 0x11
        /*04ee*/ 	.short	(.L_249 - .L_248)
	.align		4
.L_248:
        /*04f0*/ 	.word	index@(_ZN2at6native27unrolled_elementwise_kernelINS0_13BUnaryFunctorIN3c108BFloat16ES4_S4_ZZZNS0_20copysign_kernel_cudaERNS_18TensorIteratorBaseEENKUlvE_clEvENKUlvE1_clEvEUlS4_S4_E_EESt5arrayIPcLm2EELi4E23TrivialOffsetCalculatorILi1EjESF_NS0_6memory15LoadWithoutCastENSG_16StoreWithoutCastEEEviT_T0_T2_T3_T4_T5_)
        /*04f4*/ 	.word	0x00000000


	//----- nvinfo : EIATTR_REGCOUNT
	.align		4
.L_249:
        /*04f8*/ 	.byte	0x04, 0x2f
        /*04fa*/ 	.short	(.L_251 - .L_250)
	.align		4
.L_250:
        /*04fc*/ 	.word	index@(_ZN2at6native18elementwise_kernelILi128ELi4EZNS0_22gpu_kernel_impl_nocastINS0_13BUnaryFunctorIN3c108BFloat16ES5_S5_ZZZNS0_20copysign_kernel_cudaERNS_18TensorIteratorBaseEENKUlvE_clEvENKUlvE1_clEvEUlS5_S5_E_EEEEvS7_RKT_EUliE_EEviT1_)
        /*0500*/ 	.word	0x00000014


	//----- nvinfo : EIATTR_FRAME_SIZE
	.align		4
.L_251:
        /*0504*/ 	.byte	0x04, 0x11
        /*0506*/ 	.short	(.L_253 - .L_252)
	.align		4
.L_252:
        /*0508*/ 	.word	index@(_ZN2at6native18elementwise_kernelILi128ELi4EZNS0_22gpu_kernel_impl_nocastINS0_13BUnaryFunctorIN3c108BFloat16ES5_S5_ZZZNS0_20copysign_kernel_cudaERNS_18TensorIteratorBaseEENKUlvE_clEvENKUlvE1_clEvEUlS5_S5_E_EEEEvS7_RKT_EUliE_EEviT1_)
        /*050c*/ 	.word	0x00000000


	//----- nvinfo : EIATTR_REGCOUNT
	.align		4
.L_253:
        /*0510*/ 	.byte	0x04, 0x2f
        /*0512*/ 	.short	(.L_255 - .L_254)
	.align		4
.L_254:
        /*0514*/ 	.word	index@(_ZN2at6native27unrolled_elementwise_kernelINS0_13BUnaryFunctorIN3c108BFloat16ES4_S4_ZZZNS0_20copysign_kernel_cudaERNS_18TensorIteratorBaseEENKUlvE_clEvENKUlvE1_clEvEUlS4_S4_E_EESt5arrayIPcLm2EELi4E23TrivialOffsetCalculatorILi1EjESF_NS0_6memory12LoadWithCastILi1EEENSG_13StoreWithCastILi1EEEEEviT_T0_T2_T3_T4_T5_)
        /*0518*/ 	.word	0x0000001c


	//----- nvinfo : EIATTR_FRAME_SIZE
	.align		4
.L_255:
        /*051c*/ 	.byte	0x04, 0x11
        /*051e*/ 	.short	(.L_257 - .L_256)
	.align		4
.L_256:
        /*0520*/ 	.word	index@(_ZN2at6native27unrolled_elementwise_kernelINS0_13BUnaryFunctorIN3c108BFloat16ES4_S4_ZZZNS0_20copysign_kernel_cudaERNS_18TensorIteratorBaseEENKUlvE_clEvENKUlvE1_clEvEUlS4_S4_E_EESt5arrayIPcLm2EELi4E23TrivialOffsetCalculatorILi1EjESF_NS0_6memory12LoadWithCastILi1EEENSG_13StoreWithCastILi1EEEEEviT_T0_T2_T3_T4_T5_)
        /*0524*/ 	.word	0x00000000


	//----- nvinfo : EIATTR_REGCOUNT
	.align		4
.L_257:
        /*0528*/ 	.byte	0x04, 0x2f
        /*052a*/ 	.short	(.L_259 - .L_258)
	.align		4
.L_258:
        /*052c*/ 	.word	index@(_ZN2at6native18elementwise_kernelILi128ELi4EZNS0_15gpu_kernel_implINS0_13BUnaryFunctorIN3c108BFloat16ES5_S5_ZZZNS0_20copysign_kernel_cudaERNS_18TensorIteratorBaseEENKUlvE_clEvENKUlvE1_clEvEUlS5_S5_E_EEEEvS7_RKT_EUliE_EEviT1_)
        /*0530*/ 	.word	0x00000018


	//----- nvinfo : EIATTR_FRAME_SIZE
	.align		4
.L_259:
        /*0534*/ 	.byte	0x04, 0x11
        /*0536*/ 	.short	(.L_261 - .L_260)
	.align		4
.L_260:
        /*0538*/ 	.word	index@(_ZN2at6native18elementwise_kernelILi128ELi4EZNS0_15gpu_kernel_implINS0_13BUnaryFunctorIN3c108BFloat16ES5_S5_ZZZNS0_20copysign_kernel_cudaERNS_18TensorIteratorBaseEENKUlvE_clEvENKUlvE1_clEvEUlS5_S5_E_EEEEvS7_RKT_EUliE_EEviT1_)
        /*053c*/ 	.word	0x00000000


	//----- nvinfo : EIATTR_REGCOUNT
	.align		4
.L_261:
        /*0540*/ 	.byte	0x04, 0x2f
        /*0542*/ 	.short	(.L_263 - .L_262)
	.align		4
.L_262:
        /*0544*/ 	.word	index@(_ZN2at6native29vectorized_elementwise_kernelILi8ENS0_13BinaryFunctorIN3c108BFloat16ES4_S4_ZZZNS0_20copysign_kernel_cudaERNS_18TensorIteratorBaseEENKUlvE_clEvENKUlvE1_clEvEUlS4_S4_E_EESt5arrayIPcLm3EEEEviT0_T1_)
        /*0548*/ 	.word	0x00000028


	//----- nvinfo : EIATTR_FRAME_SIZE
	.align		4
.L_263:
        /*054c*/ 	.byte	0x04, 0x11
        /*054e*/ 	.short	(.L_265 - .L_264)
	.align		4
.L_264:
        /*0550*/ 	.word	index@(_ZN2at6native29vectorized_elementwise_kernelILi8ENS0_13BinaryFunctorIN3c108BFloat16ES4_S4_ZZZNS0_20copysign_kernel_cudaERNS_18TensorIteratorBaseEENKUlvE_clEvENKUlvE1_clEvEUlS4_S4_E_EESt5arrayIPcLm3EEEEviT0_T1_)
        /*0554*/ 	.word	0x00000000


	//----- nvinfo : EIATTR_REGCOUNT
	.align		4
.L_265:
        /*0558*/ 	.byte	0x04, 0x2f
        /*055a*/ 	.short	(.L_267 - .L_266)
	.align		4
.L_266:
        /*055c*/ 	.word	index@(_ZN2at6native29vectorized_elementwise_kernelILi4ENS0_13BinaryFunctorIN3c108BFloat16ES4_S4_ZZZNS0_20copysign_kernel_cudaERNS_18TensorIteratorBaseEENKUlvE_clEvENKUlvE1_clEvEUlS4_S4_E_EESt5arrayIPcLm3EEEEviT0_T1_)
        /*0560*/ 	.word	0x00000028


	//----- nvinfo : EIATTR_FRAME_SIZE
	.align		4
.L_267:
        /*0564*/ 	.byte	0x04, 0x11
        /*0566*/ 	.short	(.L_269 - .L_268)
	.align		4
.L_268:
        /*0568*/ 	.word	index@(_ZN2at6native29vectorized_elementwise_kernelILi4ENS0_13BinaryFunctorIN3c108BFloat16ES4_S4_ZZZNS0_20copysign_kernel_cudaERNS_18TensorIteratorBaseEENKUlvE_clEvENKUlvE1_clEvEUlS4_S4_E_EESt5arrayIPcLm3EEEEviT0_T1_)
        /*056c*/ 	.word	0x00000000


	//----- nvinfo : EIATTR_REGCOUNT
	.align		4
.L_269:
        /*0570*/ 	.byte	0x04, 0x2f
        /*0572*/ 	.short	(.L_271 - .L_270)
	.align		4
.L_270:
        /*0574*/ 	.word	index@(_ZN2at6native29vectorized_elementwise_kernelILi2ENS0_13BinaryFunctorIN3c108BFloat16ES4_S4_ZZZNS0_20copysign_kernel_cudaERNS_18TensorIteratorBaseEENKUlvE_clEvENKUlvE1_clEvEUlS4_S4_E_EESt5arrayIPcLm3EEEEviT0_T1_)
        /*0578*/ 	.word	0x00000028


	//----- nvinfo : EIATTR_FRAME_SIZE
	.align		4
.L_271:
        /*057c*/ 	.byte	0x04, 0x11
        /*057e*/ 	.short	(.L_273 - .L_272)
	.align		4
.L_272:
        /*0580*/ 	.word	index@(_ZN2at6native29vectorized_elementwise_kernelILi2ENS0_13BinaryFunctorIN3c108BFloat16ES4_S4_ZZZNS0_20copysign_kernel_cudaERNS_18TensorIteratorBaseEENKUlvE_clEvENKUlvE1_clEvEUlS4_S4_E_EESt5arrayIPcLm3EEEEviT0_T1_)
        /*0584*/ 	.word	0x00000000


	//----- nvinfo : EIATTR_REGCOUNT
	.align		4
.L_273:
        /*0588*/ 	.byte	0x04, 0x2f
        /*058a*/ 	.short	(.L_275 - .L_274)
	.align		4
.L_274:
        /*058c*/ 	.word	index@(_ZN2at6native27unrolled_elementwise_kernelINS0_13BinaryFunctorIN3c108BFloat16ES4_S4_ZZZNS0_20copysign_kernel_cudaERNS_18TensorIteratorBaseEENKUlvE_clEvENKUlvE1_clEvEUlS4_S4_E_EESt5arrayIPcLm3EELi4E23TrivialOffsetCalculatorILi2EjESE_ILi1EjENS0_6memory15LoadWithoutCastENSH_16StoreWithoutCastEEEviT_T0_T2_T3_T4_T5_)
        /*0590*/ 	.word	0x0000001e


	//----- nvinfo : EIATTR_FRAME_SIZE
	.align		4
.L_275:
        /*0594*/ 	.byte	0x04, 0x11
        /*0596*/ 	.short	(.L_277 - .L_276)
	.align		4
.L_276:
        /*0598*/ 	.word	index@(_ZN2at6native27unrolled_elementwise_kernelINS0_13BinaryFunctorIN3c108BFloat16ES4_S4_ZZZNS0_20copysign_kernel_cudaERNS_18TensorIteratorBaseEENKUlvE_clEvENKUlvE1_clEvEUlS4_S4_E_EESt5arrayIPcLm3EELi4E23TrivialOffsetCalculatorILi2EjESE_ILi1EjENS0_6memory15LoadWithoutCastENSH_16StoreWithoutCastEEEviT_T0_T2_T3_T4_T5_)
        /*059c*/ 	.word	0x00000000


	//----- nvinfo : EIATTR_REGCOUNT
	.align		4
.L_277:
        /*05a0*/ 	.byte	0x04, 0x2f
        /*05a2*/ 	.short	(.L_279 - .L_278)
	.align		4
.L_278:
        /*05a4*/ 	.word	index@(_ZN2at6native18elementwise_kernelILi128ELi4EZNS0_22gpu_kernel_impl_nocastINS0_13BinaryFunctorIN3c108BFloat16ES5_S5_ZZZNS0_20copysign_kernel_cudaERNS_18TensorIteratorBaseEENKUlvE_clEvENKUlvE1_clEvEUlS5_S5_E_EEEEvS7_RKT_EUliE_EEviT1_)
        /*05a8*/ 	.word	0x00000014


	//----- nvinfo : EIATTR_FRAME_SIZE
	.align		4
.L_279:
        /*05ac*/ 	.byte	0x04, 0x11
        /*05ae*/ 	.short	(.L_281 - .L_280)
	.align		4
.L_280:
        /*05b0*/ 	.word	index@(_ZN2at6native18elementwise_kernelILi128ELi4EZNS0_22gpu_kernel_impl_nocastINS0_13BinaryFunctorIN3c108BFloat16ES5_S5_ZZZNS0_20copysign_kernel_cudaERNS_18TensorIteratorBaseEENKUlvE_clEvENKUlvE1_clEvEUlS5_S5_E_EEEEvS7_RKT_EUliE_EEviT1_)
        /*05b4*/ 	.word	0x00000000


	//----- nvinfo : EIATTR_REGCOUNT
	.align		4
.L_281:
        /*05b8*/ 	.byte	0x04, 0x2f
        /*05ba*/ 	.short	(.L_283 - .L_282)
	.align		4
.L_282:
        /*05bc*/ 	.word	index@(_ZN2at6native27unrolled_elementwise_kernelINS0_13BinaryFunctorIN3c108BFloat16ES4_S4_ZZZNS0_20copysign_kernel_cudaERNS_18TensorIteratorBaseEENKUlvE_clEvENKUlvE1_clEvEUlS4_S4_E_EESt5arrayIPcLm3EELi4E23TrivialOffsetCalculatorILi2EjESE_ILi1EjENS0_6memory12LoadWithCastILi2EEENSH_13StoreWithCastILi1EEEEEviT_T0_T2_T3_T4_T5_)
        /*05c0*/ 	.word	0x0000001e


	//----- nvinfo : EIATTR_FRAME_SIZE
	.align		4
.L_283:
        /*05c4*/ 	.byte	0x04, 0x11
        /*05c6*/ 	.short	(.L_285 - .L_284)
	.align		4
.L_284:
        /*05c8*/ 	.word	index@(_ZN2at6native27unrolled_elementwise_kernelINS0_13BinaryFunctorIN3c108BFloat16ES4_S4_ZZZNS0_20copysign_kernel_cudaERNS_18TensorIteratorBaseEENKUlvE_clEvENKUlvE1_clEvEUlS4_S4_E_EESt5arrayIPcLm3EELi4E23TrivialOffsetCalculatorILi2EjESE_ILi1EjENS0_6memory12LoadWithCastILi2EEENSH_13StoreWithCastILi1EEEEEviT_T0_T2_T3_T4_T5_)
        /*05cc*/ 	.word	0x00000000


	//----- nvinfo : EIATTR_REGCOUNT
	.align		4
.L_285:
        /*05d0*/ 	.byte	0x04, 0x2f
        /*05d2*/ 	.short	(.L_287 - .L_286)
	.align		4
.L_286:
        /*05d4*/ 	.word	index@(_ZN2at6native18elementwise_kernelILi128ELi4EZNS0_15gpu_kernel_implINS0_13BinaryFunctorIN3c108BFloat16ES5_S5_ZZZNS0_20copysign_kernel_cudaERNS_18TensorIteratorBaseEENKUlvE_clEvENKUlvE1_clEvEUlS5_S5_E_EEEEvS7_RKT_EUliE_EEviT1_)
        /*05d8*/ 	.word	0x00000018


	//----- nvinfo : EIATTR_FRAME_SIZE
	.align		4
.L_287:
        /*05dc*/ 	.byte	0x04, 0x11
        /*05de*/ 	.short	(.L_289 - .L_288)
	.align		4
.L_288:
        /*05e0*/ 	.word	index@(_ZN2at6native18elementwise_kernelILi128ELi4EZNS0_15gpu_kernel_implINS0_13BinaryFunctorIN3c108BFloat16ES5_S5_ZZZNS0_20copysign_kernel_cudaERNS_18TensorIteratorBaseEENKUlvE_clEvENKUlvE1_clEvEUlS5_S5_E_EEEEvS7_RKT_EUliE_EEviT1_)
        /*05e4*/ 	.word	0x00000000


	//----- nvinfo : EIATTR_REGCOUNT
	.align		4
.L_289:
        /*05e8*/ 	.byte	0x04, 0x2f
        /*05ea*/ 	.short	(.L_291 - .L_290)
	.align		4
.L_290:
        /*05ec*/ 	.word	index@(_ZN2at6native29vectorized_elementwise_kernelILi8ENS0_13AUnaryFunctorIN3c104HalfES4_S4_ZZZNS0_20copysign_kernel_cudaERNS_18TensorIteratorBaseEENKUlvE_clEvENKUlvE2_clEvEUlS4_S4_E_EESt5arrayIPcLm2EEEEviT0_T1_)
        /*05f0*/ 	.word	0x00000020


	//----- nvinfo : EIATTR_FRAME_SIZE
	.align		4
.L_291:
        /*05f4*/ 	.byte	0x04, 0x11
        /*05f6*/ 	.short	(.L_293 - .L_292)
	.align		4
.L_292:
        /*05f8*/ 	.word	index@(_ZN2at6native29vectorized_elementwise_kernelILi8ENS0_13AUnaryFunctorIN3c104HalfES4_S4_ZZZNS0_20copysign_kernel_cudaERNS_18TensorIteratorBaseEENKUlvE_clEvENKUlvE2_clEvEUlS4_S4_E_EESt5arrayIPcLm2EEEEviT0_T1_)
        /*05fc*/ 	.word	0x00000000


	//----- nvinfo : EIATTR_REGCOUNT
	.align		4
.L_293:
        /*0600*/ 	.byte	0x04, 0x2f
        /*0602*/ 	.short	(.L_295 - .L_294)
	.align		4
.L_294:
        /*0604*/ 	.word	index@(_ZN2at6native29vectorized_elementwise_kernelILi4ENS0_13AUnaryFunctorIN3c104HalfES4_S4_ZZZNS0_20copysign_kernel_cudaERNS_18TensorIteratorBaseEENKUlvE_clEvENKUlvE2_clEvEUlS4_S4_E_EESt5arrayIPcLm2EEEEviT0_T1_)
        /*0608*/ 	.word	0x00000020


	//----- nvinfo : EIATTR_FRAME_SIZE
	.align		4
.L_295:
        /*060c*/ 	.byte	0x04, 0x11
        /*060e*/ 	.short	(.L_297 - .L_296)
	.align		4
.L_296:
        /*0610*/ 	.word	index@(_ZN2at6native29vectorized_elementwise_kernelILi4ENS0_13AUnaryFunctorIN3c104HalfES4_S4_ZZZNS0_20copysign_kernel_cudaERNS_18TensorIteratorBaseEENKUlvE_clEvENKUlvE2_clEvEUlS4_S4_E_EESt5arrayIPcLm2EEEEviT0_T1_)
        /*0614*/ 	.word	0x00000000


	//----- nvinfo : EIATTR_REGCOUNT
	.align		4
.L_297:
        /*0618*/ 	.byte	0x04, 0x2f
        /*061a*/ 	.short	(.L_299 - .L_298)
	.align		4
.L_298:
        /*061c*/ 	.word	index@(_ZN2at6native29vectorized_elementwise_kernelILi2ENS0_13AUnaryFunctorIN3c104HalfES4_S4_ZZZNS0_20copysign_kernel_cudaERNS_18TensorIteratorBaseEENKUlvE_clEvENKUlvE2_clEvEUlS4_S4_E_EESt5arrayIPcLm2EEEEviT0_T1_)
        /*0620*/ 	.word	0x00000020


	//----- nvinfo : EIATTR_FRAME_SIZE
	.align		4
.L_299:
        /*0624*/ 	.byte	0x04, 0x11
        /*0626*/ 	.short	(.L_301 - .L_300)
	.align		4
.L_300:
        /*0628*/ 	.word	index@(_ZN2at6native29vectorized_elementwise_kernelILi2ENS0_13AUnaryFunctorIN3c104HalfES4_S4_ZZZNS0_20copysign_kernel_cudaERNS_18TensorIteratorBaseEENKUlvE_clEvENKUlvE2_clEvEUlS4_S4_E_EESt5arrayIPcLm2EEEEviT0_T1_)
        /*062c*/ 	.word	0x00000000


	//----- nvinfo : EIATTR_REGCOUNT
	.align		4
.L_301:
        /*0630*/ 	.byte	0x04, 0x2f
        /*0632*/ 	.short	(.L_303 - .L_302)
	.align		4
.L_302:
        /*0634*/ 	.word	index@(_ZN2at6native27unrolled_elementwise_kernelINS0_13AUnaryFunctorIN3c104HalfES4_S4_ZZZNS0_20copysign_kernel_cudaERNS_18TensorIteratorBaseEENKUlvE_clEvENKUlvE2_clEvEUlS4_S4_E_EESt5arrayIPcLm2EELi4E23TrivialOffsetCalculatorILi1EjESF_NS0_6memory15LoadWithoutCastENSG_16StoreWithoutCastEEEviT_T0_T2_T3_T4_T5_)
        /*0638*/ 	.word	0x00000016


	//----- nvinfo : EIATTR_FRAME_SIZE
	.align		4
.L_303:
        /*063c*/ 	.byte	0x04, 0x11
        /*063e*/ 	.short	(.L_305 - .L_304)
	.align		4
.L_304:
        /*0640*/ 	.word	index@(_ZN2at6native27unrolled_elementwise_kernelINS0_13AUnaryFunctorIN3c104HalfES4_S4_ZZZNS0_20copysign_kernel_cudaERNS_18TensorIteratorBaseEENKUlvE_clEvENKUlvE2_clEvEUlS4_S4_E_EESt5arrayIPcLm2EELi4E23TrivialOffsetCalculatorILi1EjESF_NS0_6memory15LoadWithoutCastENSG_16StoreWithoutCastEEEviT_T0_T2_T3_T4_T5_)
        /*0644*/ 	.word	0x00000000


	//----- nvinfo : EIATTR_REGCOUNT
	.align		4
.L_305:
        /*0648*/ 	.byte	0x04, 0x2f
        /*064a*/ 	.short	(.L_307 - .L_306)
	.align		4
.L_306:
        /*064c*/ 	.word	index@(_ZN2at6native18elementwise_kernelILi128ELi4EZNS0_22gpu_kernel_impl_nocastINS0_13AUnaryFunctorIN3c104HalfES5_S5_ZZZNS0_20copysign_kernel_cudaERNS_18TensorIteratorBaseEENKUlvE_clEvENKUlvE2_clEvEUlS5_S5_E_EEEEvS7_RKT_EUliE_EEviT1_)
        /*0650*/ 	.word	0x00000014


	//----- nvinfo : EIATTR_FRAME_SIZE
	.align		4
.L_307:
        /*0654*/ 	.byte	0x04, 0x11
        /*0656*/ 	.short	(.L_309 - .L_308)
	.align		4
.L_308:
        /*0658*/ 	.word	index@(_ZN2at6native18elementwise_kernelILi128ELi4EZNS0_22gpu_kernel_impl_nocastINS0_13AUnaryFunctorIN3c104HalfES5_S5_ZZZNS0_20copysign_kernel_cudaERNS_18TensorIteratorBaseEENKUlvE_clEvENKUlvE2_clEvEUlS5_S5_E_EEEEvS7_RKT_EUliE_EEviT1_)
        /*065c*/ 	.word	0x00000000


	//----- nvinfo : EIATTR_REGCOUNT
	.align		4
.L_309:
        /*0660*/ 	.byte	0x04, 0x2f
        /*0662*/ 	.short	(.L_311 - .L_310)
	.align		4
.L_310:
        /*0664*/ 	.word	index@(_ZN2at6native27unrolled_elementwise_kernelINS0_13AUnaryFunctorIN3c104HalfES4_S4_ZZZNS0_20copysign_kernel_cudaERNS_18TensorIteratorBaseEENKUlvE_clEvENKUlvE2_clEvEUlS4_S4_E_EESt5arrayIPcLm2EELi4E23TrivialOffsetCalculatorILi1EjESF_NS0_6memory12LoadWithCastILi1EEENSG_13StoreWithCastILi1EEEEEviT_T0_T2_T3_T4_T5_)
        /*0668*/ 	.word	0x0000001c


	//----- nvinfo : EIATTR_FRAME_SIZE
	.align		4
.L_311:
        /*066c*/ 	.byte	0x04, 0x11
        /*066e*/ 	.short	(.L_313 - .L_312)
	.align		4
.L_312:
        /*0670*/ 	.word	index@(_ZN2at6native27unrolled_elementwise_kernelINS0_13AUnaryFunctorIN3c104HalfES4_S4_ZZZNS0_20copysign_kernel_cudaERNS_18TensorIteratorBaseEENKUlvE_clEvENKUlvE2_clEvEUlS4_S4_E_EESt5arrayIPcLm2EELi4E23TrivialOffsetCalculatorILi1EjESF_NS0_6memory12LoadWithCastILi1EEENSG_13StoreWithCastILi1EEEEEviT_T0_T2_T3_T4_T5_)
        /*0674*/ 	.word	0x00000000


	//----- nvinfo : EIATTR_REGCOUNT
	.align		4
.L_313:
        /*0678*/ 	.byte	0x04, 0x2f
        /*067a*/ 	.short	(.L_315 - .L_314)
	.align		4
.L_314:
        /*067c*/ 	.word	index@(_ZN2at6native18elementwise_kernelILi128ELi4EZNS0_15gpu_kernel_implINS0_13AUnaryFunctorIN3c104HalfES5_S5_ZZZNS0_20copysign_kernel_cudaERNS_18TensorIteratorBaseEENKUlvE_clEvENKUlvE2_clEvEUlS5_S5_E_EEEEvS7_RKT_EUliE_EEviT1_)
        /*0680*/ 	.word	0x00000018


	//----- nvinfo : EIATTR_FRAME_SIZE
	.align		4
.L_315:
        /*0684*/ 	.byte	0x04, 0x11
        /*0686*/ 	.short	(.L_317 - .L_316)
	.align		4
.L_316:
        /*0688*/ 	.word	index@(_ZN2at6native18elementwise_kernelILi128ELi4EZNS0_15gpu_kernel_implINS0_13AUnaryFunctorIN3c104HalfES5_S5_ZZZNS0_20copysign_kernel_cudaERNS_18TensorIteratorBaseEENKUlvE_clEvENKUlvE2_clEvEUlS5_S5_E_EEEEvS7_RKT_EUliE_EEviT1_)
        /*068c*/ 	.word	0x00000000


	//----- nvinfo : EIATTR_REGCOUNT
	.align		4
.L_317:
        /*0690*/ 	.byte	0x04, 0x2f
        /*0692*/ 	.short	(.L_319 - .L_318)
	.align		4
.L_318:
        /*0694*/ 	.word	index@(_ZN2at6native29vectorized_elementwise_kernelILi8ENS0_13BUnaryFunctorIN3c104HalfES4_S4_ZZZNS0_20copysign_kernel_cudaERNS_18TensorIteratorBaseEENKUlvE_clEvENKUlvE2_clEvEUlS4_S4_E_EESt5arrayIPcLm2EEEEviT0_T1_)
        /*0698*/ 	.word	0x00000020


	//----- nvinfo : EIATTR_FRAME_SIZE
	.align		4
.L_319:
        /*069c*/ 	.byte	0x04, 0x11
        /*069e*/ 	.short	(.L_321 - .L_320)
	.align		4
.L_320:
        /*06a0*/ 	.word	index@(_ZN2at6native29vectorized_elementwise_kernelILi8ENS0_13BUnaryFunctorIN3c104HalfES4_S4_ZZZNS0_20copysign_kernel_cudaERNS_18TensorIteratorBaseEENKUlvE_clEvENKUlvE2_clEvEUlS4_S4_E_EESt5arrayIPcLm2EEEEviT0_T1_)
        /*06a4*/ 	.word	0x00000000


	//----- nvinfo : EIATTR_REGCOUNT
	.align		4
.L_321:
        /*06a8*/ 	.byte	0x04, 0x2f
        /*06aa*/ 	.short	(.L_323 - .L_322)
	.align		4
.L_322:
        /*06ac*/ 	.word	index@(_ZN2at6native29vectorized_elementwise_kernelILi4ENS0_13BUnaryFunctorIN3c104HalfES4_S4_ZZZNS0_20copysign_kernel_cudaERNS_18TensorIteratorBaseEENKUlvE_clEvENKUlvE2_clEvEUlS4_S4_E_EESt5arrayIPcLm2EEEEviT0_T1_)
        /*06b0*/ 	.word	0x00000020


	//----- nvinfo : EIATTR_FRAME_SIZE
	.align		4
.L_323:
        /*06b4*/ 	.byte	0x04, 0x11
        /*06b6*/ 	.short	(.L_325 - .L_324)
	.align		4
.L_324:
        /*06b8*/ 	.word	index@(_ZN2at6native29vectorized_elementwise_kernelILi4ENS0_13BUnaryFunctorIN3c104HalfES4_S4_ZZZNS0_20copysign_kernel_cudaERNS_18TensorIteratorBaseEENKUlvE_clEvENKUlvE2_clEvEUlS4_S4_E_EESt5arrayIPcLm2EEEEviT0_T1_)
        /*06bc*/ 	.word	0x00000000


	//----- nvinfo : EIATTR_REGCOUNT
	.align		4
.L_325:
        /*06c0*/ 	.byte	0x04, 0x2f
        /*06c2*/ 	.short	(.L_327 - .L_326)
	.align		4
.L_326:
        /*06c4*/ 	.word	index@(_ZN2at6native29vectorized_elementwise_kernelILi2ENS0_13BUnaryFunctorIN3c104HalfES4_S4_ZZZNS0_20copysign_kernel_cudaERNS_18TensorIteratorBaseEENKUlvE_clEvENKUlvE2_clEvEUlS4_S4_E_EESt5arrayIPcLm2EEEEviT0_T1_)
        /*06c8*/ 	.word	0x00000020


	//----- nvinfo : EIATTR_FRAME_SIZE
	.align		4
.L_327:
        /*06cc*/ 	.byte	0x04, 0x11
        /*06ce*/ 	.short	(.L_329 - .L_328)
	.align		4
.L_328:
        /*06d0*/ 	.word	index@(_ZN2at6native29vectorized_elementwise_kernelILi2ENS0_13BUnaryFunctorIN3c104HalfES4_S4_ZZZNS0_20copysign_kernel_cudaERNS_18TensorIteratorBaseEENKUlvE_clEvENKUlvE2_clEvEUlS4_S4_E_EESt5arrayIPcLm2EEEEviT0_T1_)
        /*06d4*/ 	.word	0x00000000


	//----- nvinfo : EIATTR_REGCOUNT
	.align		4
.L_329:
        /*06d8*/ 	.byte	0x04, 0x2f
        /*06da*/ 	.short	(.L_331 - .L_330)
	.align		4
.L_330:
        /*06dc*/ 	.word	index@(_ZN2at6native27unrolled_elementwise_kernelINS0_13BUnaryFunctorIN3c104HalfES4_S4_ZZZNS0_20copysign_kernel_cudaERNS_18TensorIteratorBaseEENKUlvE_clEvENKUlvE2_clEvEUlS4_S4_E_EESt5arrayIPcLm2EELi4E23TrivialOffsetCalculatorILi1EjESF_NS0_6memory15LoadWithoutCastENSG_16StoreWithoutCastEEEviT_T0_T2_T3_T4_T5_)
        /*06e0*/ 	.word	0x00000016


	//----- nvinfo : EIATTR_FRAME_SIZE
	.align		4
.L_331:
        /*06e4*/ 	.byte	0x04, 0x11
        /*06e6*/ 	.short	(.L_333 - .L_332)
	.align		4
.L_332:
        /*06e8*/ 	.word	index@(_ZN2at6native27unrolled_elementwise_kernelINS0_13BUnaryFunctorIN3c104HalfES4_S4_ZZZNS0_20copysign_kernel_cudaERNS_18TensorIteratorBaseEENKUlvE_clEvENKUlvE2_clEvEUlS4_S4_E_EESt5arrayIPcLm2EELi4E23TrivialOffsetCalculatorILi1EjESF_NS0_6memory15LoadWithoutCastENSG_16StoreWithoutCastEEEviT_T0_T2_T3_T4_T5_)
        /*06ec*/ 	.word	0x00000000


	//----- nvinfo : EIATTR_REGCOUNT
	.align		4
.L_333:
        /*06f0*/ 	.byte	0x04, 0x2f
        /*06f2*/ 	.short	(.L_335 - .L_334)
	.align		4
.L_334:
        /*06f4*/ 	.word	index@(_ZN2at6native18elementwise_kernelILi128ELi4EZNS0_22gpu_kernel_impl_nocastINS0_13BUnaryFunctorIN3c104HalfES5_S5_ZZZNS0_20copysign_kernel_cudaERNS_18TensorIteratorBaseEENKUlvE_clEvENKUlvE2_clEvEUlS5_S5_E_EEEEvS7_RKT_EUliE_EEviT1_)
        /*06f8*/ 	.word	0x00000014


	//----- nvinfo : EIATTR_FRAME_SIZE
	.align		4
.L_335:
        /*06fc*/ 	.byte	0x04, 0x11
        /*06fe*/ 	.short	(.L_337 - .L_336)
	.align		4
.L_336:
        /*0700*/ 	.word	index@(_ZN2at6native18elementwise_kernelILi128ELi4EZNS0_22gpu_kernel_impl_nocastINS0_13BUnaryFunctorIN3c104HalfES5_S5_ZZZNS0_20copysign_kernel_cudaERNS_18TensorIteratorBaseEENKUlvE_clEvENKUlvE2_clEvEUlS5_S5_E_EEEEvS7_RKT_EUliE_EEviT1_)
        /*0704*/ 	.word	0x00000000


	//----- nvinfo : EIATTR_REGCOUNT
	.align		4
.L_337:
        /*0708*/ 	.byte	0x04, 0x2f
        /*070a*/ 	.short	(.L_339 - .L_338)
	.align		4
.L_338:
        /*070c*/ 	.word	index@(_ZN2at6native27unrolled_elementwise_kernelINS0_13BUnaryFunctorIN3c104HalfES4_S4_ZZZNS0_20copysign_kernel_cudaERNS_18TensorIteratorBaseEENKUlvE_clEvENKUlvE2_clEvEUlS4_S4_E_EESt5arrayIPcLm2EELi4E23TrivialOffsetCalculatorILi1EjESF_NS0_6memory12LoadWithCastILi1EEENSG_13StoreWithCastILi1EEEEEviT_T0_T2_T3_T4_T5_)
        /*0710*/ 	.word	0x0000001c


	//----- nvinfo : EIATTR_FRAME_SIZE
	.align		4
.L_339:
        /*0714*/ 	.byte	0x04, 0x11
        /*0716*/ 	.short	(.L_341 - .L_340)
	.align		4
.L_340:
        /*0718*/ 	.word	index@(_ZN2at6native27unrolled_elementwise_kernelINS0_13BUnaryFunctorIN3c104HalfES4_S4_ZZZNS0_20copysign_kernel_cudaERNS_18TensorIteratorBaseEENKUlvE_clEvENKUlvE2_clEvEUlS4_S4_E_EESt5arrayIPcLm2EELi4E23TrivialOffsetCalculatorILi1EjESF_NS0_6memory12LoadWithCastILi1EEENSG_13StoreWithCastILi1EEEEEviT_T0_T2_T3_T4_T5_)
        /*071c*/ 	.word	0x00000000


	//----- nvinfo : EIATTR_REGCOUNT
	.align		4
.L_341:
        /*0720*/ 	.byte	0x04, 0x2f
        /*0722*/ 	.short	(.L_343 - .L_342)
	.align		4
.L_342:
        /*0724*/ 	.word	index@(_ZN2at6native18elementwise_kernelILi128ELi4EZNS0_15gpu_kernel_implINS0_13BUnaryFunctorIN3c104HalfES5_S5_ZZZNS0_20copysign_kernel_cudaERNS_18TensorIteratorBaseEENKUlvE_clEvENKUlvE2_clEvEUlS5_S5_E_EEEEvS7_RKT_EUliE_EEviT1_)
        /*0728*/ 	.word	0x00000018


	//----- nvinfo : EIATTR_FRAME_SIZE
	.align		4
.L_343:
        /*072c*/ 	.byte	0x04, 0x11
        /*072e*/ 	.short	(.L_345 - .L_344)
	.align		4
.L_344:
        /*0730*/ 	.word	index@(_ZN2at6native18elementwise_kernelILi128ELi4EZNS0_15gpu_kernel_implINS0_13BUnaryFunctorIN3c104HalfES5_S5_ZZZNS0_20copysign_kernel_cudaERNS_18TensorIteratorBaseEENKUlvE_clEvENKUlvE2_clEvEUlS5_S5_E_EEEEvS7_RKT_EUliE_EEviT1_)
        /*0734*/ 	.word	0x00000000


	//----- nvinfo : EIATTR_REGCOUNT
	.align		4
.L_345:
        /*0738*/ 	.byte	0x04, 0x2f
        /*073a*/ 	.short	(.L_347 - .L_346)
	.align		4
.L_346:
        /*073c*/ 	.word	index@(_ZN2at6native29vectorized_elementwise_kernelILi8ENS0_13BinaryFunctorIN3c104HalfES4_S4_ZZZNS0_20copysign_kernel_cudaERNS_18TensorIteratorBaseEENKUlvE_clEvENKUlvE2_clEvEUlS4_S4_E_EESt5arrayIPcLm3EEEEviT0_T1_)
        /*0740*/ 	.word	0x00000028


	//----- nvinfo : EIATTR_FRAME_SIZE
	.align		4
.L_347:
        /*0744*/ 	.byte	0x04, 0x11
        /*0746*/ 	.short	(.L_349 - .L_348)
	.align		4
.L_348:
        /*0748*/ 	.word	index@(_ZN2at6native29vectorized_elementwise_kernelILi8ENS0_13BinaryFunctorIN3c104HalfES4_S4_ZZZNS0_20copysign_kernel_cudaERNS_18TensorIteratorBaseEENKUlvE_clEvENKUlvE2_clEvEUlS4_S4_E_EESt5arrayIPcLm3EEEEviT0_T1_)
        /*074c*/ 	.word	0x00000000


	//----- nvinfo : EIATTR_REGCOUNT
	.align		4
.L_349:
        /*0750*/ 	.byte	0x04, 0x2f
        /*0752*/ 	.short	(.L_351 - .L_350)
	.align		4
.L_350:
        /*0754*/ 	.word	index@(_ZN2at6native29vectorized_elementwise_kernelILi4ENS0_13BinaryFunctorIN3c104HalfES4_S4_ZZZNS0_20copysign_kernel_cudaERNS_18TensorIteratorBaseEENKUlvE_clEvENKUlvE2_clEvEUlS4_S4_E_EESt5arrayIPcLm3EEEEviT0_T1_)
        /*0758*/ 	.word	0x00000028


	//----- nvinfo : EIATTR_FRAME_SIZE
	.align		4
.L_351:
        /*075c*/ 	.byte	0x04, 0x11
        /*075e*/ 	.short	(.L_353 - .L_352)
	.align		4
.L_352:
        /*0760*/ 	.word	index@(_ZN2at6native29vectorized_elementwise_kernelILi4ENS0_13BinaryFunctorIN3c104HalfES4_S4_ZZZNS0_20copysign_kernel_cudaERNS_18TensorIteratorBaseEENKUlvE_clEvENKUlvE2_clEvEUlS4_S4_E_EESt5arrayIPcLm3EEEEviT0_T1_)
        /*0764*/ 	.word	0x00000000


	//----- nvinfo : EIATTR_REGCOUNT
	.align		4
.L_353:
        /*0768*/ 	.byte	0x04, 0x2f
        /*076a*/ 	.short	(.L_355 - .L_354)
	.align		4
.L_354:
        /*076c*/ 	.word	index@(_ZN2at6native29vectorized_elementwise_kernelILi2ENS0_13BinaryFunctorIN3c104HalfES4_S4_ZZZNS0_20copysign_kernel_cudaERNS_18TensorIteratorBaseEENKUlvE_clEvENKUlvE2_clEvEUlS4_S4_E_EESt5arrayIPcLm3EEEEviT0_T1_)
        /*0770*/ 	.word	0x00000028


	//----- nvinfo : EIATTR_FRAME_SIZE
	.align		4
.L_355:
        /*0774*/ 	.byte	0x04, 0x11
        /*0776*/ 	.short	(.L_357 - .L_356)
	.align		4
.L_356:
        /*0778*/ 	.word	index@(_ZN2at6native29vectorized_elementwise_kernelILi2ENS0_13BinaryFunctorIN3c104HalfES4_S4_ZZZNS0_20copysign_kernel_cudaERNS_18TensorIteratorBaseEENKUlvE_clEvENKUlvE2_clEvEUlS4_S4_E_EESt5arrayIPcLm3EEEEviT0_T1_)
        /*077c*/ 	.word	0x00000000


	//----- nvinfo : EIATTR_REGCOUNT
	.align		4
.L_357:
        /*0780*/ 	.byte	0x04, 0x2f
        /*0782*/ 	.short	(.L_359 - .L_358)
	.align		4
.L_358:
        /*0784*/ 	.word	index@(_ZN2at6native27unrolled_elementwise_kernelINS0_13BinaryFunctorIN3c104HalfES4_S4_ZZZNS0_20copysign_kernel_cudaERNS_18TensorIteratorBaseEENKUlvE_clEvENKUlvE2_clEvEUlS4_S4_E_EESt5arrayIPcLm3EELi4E23TrivialOffsetCalculatorILi2EjESE_ILi1EjENS0_6memory15LoadWithoutCastENSH_16StoreWithoutCastEEEviT_T0_T2_T3_T4_T5_)
        /*0788*/ 	.word	0x0000001e


	//----- nvinfo : EIATTR_FRAME_SIZE
	.align		4
.L_359:
        /*078c*/ 	.byte	0x04, 0x11
        /*078e*/ 	.short	(.L_361 - .L_360)
	.align		4
.L_360:
        /*0790*/ 	.word	index@(_ZN2at6native27unrolled_elementwise_kernelINS0_13BinaryFunctorIN3c104HalfES4_S4_ZZZNS0_20copysign_kernel_cudaERNS_18TensorIteratorBaseEENKUlvE_clEvENKUlvE2_clEvEUlS4_S4_E_EESt5arrayIPcLm3EELi4E23TrivialOffsetCalculatorILi2EjESE_ILi1EjENS0_6memory15LoadWithoutCastENSH_16StoreWithoutCastEEEviT_T0_T2_T3_T4_T5_)
        /*0794*/ 	.word	0x00000000


	//----- nvinfo : EIATTR_REGCOUNT
	.align		4
.L_361:
        /*0798*/ 	.byte	0x04, 0x2f
        /*079a*/ 	.short	(.L_363 - .L_362)
	.align		4
.L_362:
        /*079c*/ 	.word	index@(_ZN2at6native18elementwise_kernelILi128ELi4EZNS0_22gpu_kernel_impl_nocastINS0_13BinaryFunctorIN3c104HalfES5_S5_ZZZNS0_20copysign_kernel_cudaERNS_18TensorIteratorBaseEENKUlvE_clEvENKUlvE2_clEvEUlS5_S5_E_EEEEvS7_RKT_EUliE_EEviT1_)
        /*07a0*/ 	.word	0x00000014


	//----- nvinfo : EIATTR_FRAME_SIZE
	.align		4
.L_363:
        /*07a4*/ 	.byte	0x04, 0x11
        /*07a6*/ 	.short	(.L_365 - .L_364)
	.align		4
.L_364:
        /*07a8*/ 	.word	index@(_ZN2at6native18elementwise_kernelILi128ELi4EZNS0_22gpu_kernel_impl_nocastINS0_13BinaryFunctorIN3c104HalfES5_S5_ZZZNS0_20copysign_kernel_cudaERNS_18TensorIteratorBaseEENKUlvE_clEvENKUlvE2_clEvEUlS5_S5_E_EEEEvS7_RKT_EUliE_EEviT1_)
        /*07ac*/ 	.word	0x00000000


	//----- nvinfo : EIATTR_REGCOUNT
	.align		4
.L_365:
        /*07b0*/ 	.byte	0x04, 0x2f
        /*07b2*/ 	.short	(.L_367 - .L_366)
	.align		4
.L_366:
        /*07b4*/ 	.word	index@(_ZN2at6native27unrolled_elementwise_kernelINS0_13BinaryFunctorIN3c104HalfES4_S4_ZZZNS0_20copysign_kernel_cudaERNS_18TensorIteratorBaseEENKUlvE_clEvENKUlvE2_clEvEUlS4_S4_E_EESt5arrayIPcLm3EELi4E23TrivialOffsetCalculatorILi2EjESE_ILi1EjENS0_6memory12LoadWithCastILi2EEENSH_13StoreWithCastILi1EEEEEviT_T0_T2_T3_T4_T5_)
        /*07b8*/ 	.word	0x0000001f


	//----- nvinfo : EIATTR_FRAME_SIZE
	.align		4
.L_367:
        /*07bc*/ 	.byte	0x04, 0x11
        /*07be*/ 	.short	(.L_369 - .L_368)
	.align		4
.L_368:
        /*07c0*/ 	.word	index@(_ZN2at6native27unrolled_elementwise_kernelINS0_13BinaryFunctorIN3c104HalfES4_S4_ZZZNS0_20copysign_kernel_cudaERNS_18TensorIteratorBaseEENKUlvE_clEvENKUlvE2_clEvEUlS4_S4_E_EESt5arrayIPcLm3EELi4E23TrivialOffsetCalculatorILi2EjESE_ILi1EjENS0_6memory12LoadWithCastILi2EEENSH_13StoreWithCastILi1EEEEEviT_T0_T2_T3_T4_T5_)
        /*07c4*/ 	.word	0x00000000


	//----- nvinfo : EIATTR_REGCOUNT
	.align		4
.L_369:
        /*07c8*/ 	.byte	0x04, 0x2f
        /*07ca*/ 	.short	(.L_371 - .L_370)
	.align		4
.L_370:
        /*07cc*/ 	.word	index@(_ZN2at6native18elementwise_kernelILi128ELi4EZNS0_15gpu_kernel_implINS0_13BinaryFunctorIN3c104HalfES5_S5_ZZZNS0_20copysign_kernel_cudaERNS_18TensorIteratorBaseEENKUlvE_clEvENKUlvE2_clEvEUlS5_S5_E_EEEEvS7_RKT_EUliE_EEviT1_)
        /*07d0*/ 	.word	0x00000018


	//----- nvinfo : EIATTR_FRAME_SIZE
	.align		4
.L_371:
        /*07d4*/ 	.byte	0x04, 0x11
        /*07d6*/ 	.short	(.L_373 - .L_372)
	.align		4
.L_372:
        /*07d8*/ 	.word	index@(_ZN2at6native18elementwise_kernelILi128ELi4EZNS0_15gpu_kernel_implINS0_13BinaryFunctorIN3c104HalfES5_S5_ZZZNS0_20copysign_kernel_cudaERNS_18TensorIteratorBaseEENKUlvE_clEvENKUlvE2_clEvEUlS5_S5_E_EEEEvS7_RKT_EUliE_EEviT1_)
        /*07dc*/ 	.word	0x00000000


	//----- nvinfo : EIATTR_MIN_STACK_SIZE
	.align		4
.L_373:
        /*07e0*/ 	.byte	0x04, 0x12
        /*07e2*/ 	.short	(.L_375 - .L_374)
	.align		4
.L_374:
        /*07e4*/ 	.word	index@(_ZN2at6native18elementwise_kernelILi128ELi4EZNS0_15gpu_kernel_implINS0_13BinaryFunctorIN3c104HalfES5_S5_ZZZNS0_20copysign_kernel_cudaERNS_18TensorIteratorBaseEENKUlvE_clEvENKUlvE2_clEvEUlS5_S5_E_EEEEvS7_RKT_EUliE_EEviT1_)
        /*07e8*/ 	.word	0x00000000


	//----- nvinfo : EIATTR_MIN_STACK_SIZE
	.align		4
.L_375:
        /*07ec*/ 	.byte	0x04, 0x12
        /*07ee*/ 	.short	(.L_377 - .L_376)
	.align		4
.L_376:
        /*07f0*/ 	.word	index@(_ZN2at6native27unrolled_elementwise_kernelINS0_13BinaryFunctorIN3c104HalfES4_S4_ZZZNS0_20copysign_kernel_cudaERNS_18TensorIteratorBaseEENKUlvE_clEvENKUlvE2_clEvEUlS4_S4_E_EESt5arrayIPcLm3EELi4E23TrivialOffsetCalculatorILi2EjESE_ILi1EjENS0_6memory12LoadWithCastILi2EEENSH_13StoreWithCastILi1EEEEEviT_T0_T2_T3_T4_T5_)
        /*07f4*/ 	.word	0x00000000


	//----- nvinfo : EIATTR_MIN_STACK_SIZE
	.align		4
.L_377:
        /*07f8*/ 	.byte	0x04, 0x12
        /*07fa*/ 	.short	(.L_379 - .L_378)
	.align		4
.L_378:
        /*07fc*/ 	.word	index@(_ZN2at6native18elementwise_kernelILi128ELi4EZNS0_22gpu_kernel_impl_nocastINS0_13BinaryFunctorIN3c104HalfES5_S5_ZZZNS0_20copysign_kernel_cudaERNS_18TensorIteratorBaseEENKUlvE_clEvENKUlvE2_clEvEUlS5_S5_E_EEEEvS7_RKT_EUliE_EEviT1_)
        /*0800*/ 	.word	0x00000000


	//----- nvinfo : EIATTR_MIN_STACK_SIZE
	.align		4
.L_379:
        /*0804*/ 	.byte	0x04, 0x12
        /*0806*/ 	.short	(.L_381 - .L_380)
	.align		4
.L_380:
        /*0808*/ 	.word	index@(_ZN2at6native27unrolled_elementwise_kernelINS0_13BinaryFunctorIN3c104HalfES4_S4_ZZZNS0_20copysign_kernel_cudaERNS_18TensorIteratorBaseEENKUlvE_clEvENKUlvE2_clEvEUlS4_S4_E_EESt5arrayIPcLm3EELi4E23TrivialOffsetCalculatorILi2EjESE_ILi1EjENS0_6memory15LoadWithoutCastENSH_16StoreWithoutCastEEEviT_T0_T2_T3_T4_T5_)
        /*080c*/ 	.word	0x00000000


	//----- nvinfo : EIATTR_MIN_STACK_SIZE
	.align		4
.L_381:
        /*0810*/ 	.byte	0x04, 0x12
        /*0812*/ 	.short	(.L_383 - .L_382)
	.align		4
.L_382:
        /*0814*/ 	.word	index@(_ZN2at6native29vectorized_elementwise_kernelILi2ENS0_13BinaryFunctorIN3c104HalfES4_S4_ZZZNS0_20copysign_kernel_cudaERNS_18TensorIteratorBaseEENKUlvE_clEvENKUlvE2_clEvEUlS4_S4_E_EESt5arrayIPcLm3EEEEviT0_T1_)
        /*0818*/ 	.word	0x00000000


	//----- nvinfo : EIATTR_MIN_STACK_SIZE
	.align		4
.L_383:
        /*081c*/ 	.byte	0x04, 0x12
        /*081e*/ 	.short	(.L_385 - .L_384)
	.align		4
.L_384:
        /*0820*/ 	.word	index@(_ZN2at6native29vectorized_elementwise_kernelILi4ENS0_13BinaryFunctorIN3c104HalfES4_S4_ZZZNS0_20copysign_kernel_cudaERNS_18TensorIteratorBaseEENKUlvE_clEvENKUlvE2_clEvEUlS4_S4_E_EESt5arrayIPcLm3EEEEviT0_T1_)
        /*0824*/ 	.word	0x00000000


	//----- nvinfo : EIATTR_MIN_STACK_SIZE
	.align		4
.L_385:
        /*0828*/ 	.byte	0x04, 0x12
        /*082a*/ 	.short	(.L_387 - .L_386)
	.align		4
.L_386:
        /*082c*/ 	.word	index@(_ZN2at6native29vectorized_elementwise_kernelILi8ENS0_13BinaryFunctorIN3c104HalfES4_S4_ZZZNS0_20copysign_kernel_cudaERNS_18TensorIteratorBaseEENKUlvE_clEvENKUlvE2_clEvEUlS4_S4_E_EESt5arrayIPcLm3EEEEviT0_T1_)
        /*0830*/ 	.word	0x00000000


	//----- nvinfo : EIATTR_MIN_STACK_SIZE
	.align		4
.L_387:
        /*0834*/ 	.byte	0x04, 0x12
        /*0836*/ 	.short	(.L_389 - .L_388)
	.align		4
.L_388:
        /*0838*/ 	.word	index@(_ZN2at6native18elementwise_kernelILi128ELi4EZNS0_15gpu_kernel_implINS0_13BUnaryFunctorIN3c104HalfES5_S5_ZZZNS0_20copysign_kernel_cudaERNS_18TensorIteratorBaseEENKUlvE_clEvENKUlvE2_clEvEUlS5_S5_E_EEEEvS7_RKT_EUliE_EEviT1_)
        /*083c*/ 	.word	0x00000000


	//----- nvinfo : EIATTR_MIN_STACK_SIZE
	.align		4
.L_389:
        /*0840*/ 	.byte	0x04, 0x12
        /*0842*/ 	.short	(.L_391 - .L_390)
	.align		4
.L_390:
        /*0844*/ 	.word	index@(_ZN2at6native27unrolled_elementwise_kernelINS0_13BUnaryFunctorIN3c104HalfES4_S4_ZZZNS0_20copysign_kernel_cudaERNS_18TensorIteratorBaseEENKUlvE_clEvENKUlvE2_clEvEUlS4_S4_E_EESt5arrayIPcLm2EELi4E23TrivialOffsetCalculatorILi1EjESF_NS0_6memory12LoadWithCastILi1EEENSG_13StoreWithCastILi1EEEEEviT_T0_T2_T3_T4_T5_)
        /*0848*/ 	.word	0x00000000


	//----- nvinfo : EIATTR_MIN_STACK_SIZE
	.align		4
.L_391:
        /*084c*/ 	.byte	0x04, 0x12
        /*084e*/ 	.short	(.L_393 - .L_392)
	.align		4
.L_392:
        /*0850*/ 	.word	index@(_ZN2at6native18elementwise_kernelILi128ELi4EZNS0_22gpu_kernel_impl_nocastINS0_13BUnaryFunctorIN3c104HalfES5_S5_ZZZNS0_20copysign_kernel_cudaERNS_18TensorIteratorBaseEENKUlvE_clEvENKUlvE2_clEvEUlS5_S5_E_EEEEvS7_RKT_EUliE_EEviT1_)
        /*0854*/ 	.word	0x00000000


	//----- nvinfo : EIATTR_MIN_STACK_SIZE
	.align		4
.L_393:
        /*0858*/ 	.byte	0x04, 0x12
        /*085a*/ 	.short	(.L_395 - .L_394)
	.align		4
.L_394:
        /*085c*/ 	.word	index@(_ZN2at6native27unrolled_elementwise_kernelINS0_13BUnaryFunctorIN3c104HalfES4_S4_ZZZNS0_20copysign_kernel_cudaERNS_18TensorIteratorBaseEENKUlvE_clEvENKUlvE2_clEvEUlS4_S4_E_EESt5arrayIPcLm2EELi4E23TrivialOffsetCalculatorILi1EjESF_NS0_6memory15LoadWithoutCastENSG_16StoreWithoutCastEEEviT_T0_T2_T3_T4_T5_)
        /*0860*/ 	.word	0x00000000


	//----- nvinfo : EIATTR_MIN_STACK_SIZE
	.align		4
.L_395:
        /*0864*/ 	.byte	0x04, 0x12
        /*0866*/ 	.short	(.L_397 - .L_396)
	.align		4
.L_396:
        /*0868*/ 	.word	index@(_ZN2at6native29vectorized_elementwise_kernelILi2ENS0_13BUnaryFunctorIN3c104HalfES4_S4_ZZZNS0_20copysign_kernel_cudaERNS_18TensorIteratorBaseEENKUlvE_clEvENKUlvE2_clEvEUlS4_S4_E_EESt5arrayIPcLm2EEEEviT0_T1_)
        /*086c*/ 	.word	0x00000000


	//----- nvinfo : EIATTR_MIN_STACK_SIZE
	.align		4
.L_397:
        /*0870*/ 	.byte	0x04, 0x12
        /*0872*/ 	.short	(.L_399 - .L_398)
	.align		4
.L_398:
        /*0874*/ 	.word	index@(_ZN2at6native29vectorized_elementwise_kernelILi4ENS0_13BUnaryFunctorIN3c104HalfES4_S4_ZZZNS0_20copysign_kernel_cudaERNS_18TensorIteratorBaseEENKUlvE_clEvENKUlvE2_clEvEUlS4_S4_E_EESt5arrayIPcLm2EEEEviT0_T1_)
        /*0878*/ 	.word	0x00000000


	//----- nvinfo : EIATTR_MIN_STACK_SIZE
	.align		4
.L_399:
        /*087c*/ 	.byte	0x04, 0x12
        /*087e*/ 	.short	(.L_401 - .L_400)
	.align		4
.L_400:
        /*0880*/ 	.word	index@(_ZN2at6native29vectorized_elementwise_kernelILi8ENS0_13BUnaryFunctorIN3c104HalfES4_S4_ZZZNS0_20copysign_kernel_cudaERNS_18TensorIteratorBaseEENKUlvE_clEvENKUlvE2_clEvEUlS4_S4_E_EESt5arrayIPcLm2EEEEviT0_T1_)
        /*0884*/ 	.word	0x00000000


	//----- nvinfo : EIATTR_MIN_STACK_SIZE
	.align		4
.L_401:
        /*0888*/ 	.byte	0x04, 0x12
        /*088a*/ 	.short	(.L_403 - .L_402)
	.align		4
.L_402:
        /*088c*/ 	.word	index@(_ZN2at6native18elementwise_kernelILi128ELi4EZNS0_15gpu_kernel_implINS0_13AUnaryFunctorIN3c104HalfES5_S5_ZZZNS0_20copysign_kernel_cudaERNS_18TensorIteratorBaseEENKUlvE_clEvENKUlvE2_clEvEUlS5_S5_E_EEEEvS7_RKT_EUliE_EEviT1_)
        /*0890*/ 	.word	0x00000000


	//----- nvinfo : EIATTR_MIN_STACK_SIZE
	.align		4
.L_403:
        /*0894*/ 	.byte	0x04, 0x12
        /*0896*/ 	.short	(.L_405 - .L_404)
	.align		4
.L_404:
        /*0898*/ 	.word	index@(_ZN2at6native27unrolled_elementwise_kernelINS0_13AUnaryFunctorIN3c104HalfES4_S4_ZZZNS0_20copysign_kernel_cudaERNS_18TensorIteratorBaseEENKUlvE_clEvENKUlvE2_clEvEUlS4_S4_E_EESt5arrayIPcLm2EELi4E23TrivialOffsetCalculatorILi1EjESF_NS0_6memory12LoadWithCastILi1EEENSG_13StoreWithCastILi1EEEEEviT_T0_T2_T3_T4_T5_)
        /*089c*/ 	.word	0x00000000


	//----- nvinfo : EIATTR_MIN_STACK_SIZE
	.align		4
.L_405:
        /*08a0*/ 	.byte	0x04, 0x12
        /*08a2*/ 	.short	(.L_407 - .L_406)
	.align		4
.L_406:
        /*08a4*/ 	.word	index@(_ZN2at6native18elementwise_kernelILi128ELi4EZNS0_22gpu_kernel_impl_nocastINS0_13AUnaryFunctorIN3c104HalfES5_S5_ZZZNS0_20copysign_kernel_cudaERNS_18TensorIteratorBaseEENKUlvE_clEvENKUlvE2_clEvEUlS5_S5_E_EEEEvS7_RKT_EUliE_EEviT1_)
        /*08a8*/ 	.word	0x00000000


	//----- nvinfo : EIATTR_MIN_STACK_SIZE
	.align		4
.L_407:
        /*08ac*/ 	.byte	0x04, 0x12
        /*08ae*/ 	.short	(.L_409 - .L_408)
	.align		4
.L_408:
        /*08b0*/ 	.word	index@(_ZN2at6native27unrolled_elementwise_kernelINS0_13AUnaryFunctorIN3c104HalfES4_S4_ZZZNS0_20copysign_kernel_cudaERNS_18TensorIteratorBaseEENKUlvE_clEvENKUlvE2_clEvEUlS4_S4_E_EESt5arrayIPcLm2EELi4E23TrivialOffsetCalculatorILi1EjESF_NS0_6memory15LoadWithoutCastENSG_16StoreWithoutCastEEEviT_T0_T2_T3_T4_T5_)
        /*08b4*/ 	.word	0x00000000


	//----- nvinfo : EIATTR_MIN_STACK_SIZE
	.align		4
.L_409:
        /*08b8*/ 	.byte	0x04, 0x12
        /*08ba*/ 	.short	(.L_411 - .L_410)
	.align		4
.L_410:
        /*08bc*/ 	.word	index@(_ZN2at6native29vectorized_elementwise_kernelILi2ENS0_13AUnaryFunctorIN3c104HalfES4_S4_ZZZNS0_20copysign_kernel_cudaERNS_18TensorIteratorBaseEENKUlvE_clEvENKUlvE2_clEvEUlS4_S4_E_EESt5arrayIPcLm2EEEEviT0_T1_)
        /*08c0*/ 	.word	0x00000000


	//----- nvinfo : EIATTR_MIN_STACK_SIZE
	.align		4
.L_411:
        /*08c4*/ 	.byte	0x04, 0x12
        /*08c6*/ 	.short	(.L_413 - .L_412)
	.align		4
.L_412:
        /*08c8*/ 	.word	index@(_ZN2at6native29vectorized_elementwise_kernelILi4ENS0_13AUnaryFunctorIN3c104HalfES4_S4_ZZZNS0_20copysign_kernel_cudaERNS_18TensorIteratorBaseEENKUlvE_clEvENKUlvE2_clEvEUlS4_S4_E_EESt5arrayIPcLm2EEEEviT0_T1_)
        /*08cc*/ 	.word	0x00000000


	//----- nvinfo : EIATTR_MIN_STACK_SIZE
	.align		4
.L_413:
        /*08d0*/ 	.byte	0x04, 0x12
        /*08d2*/ 	.short	(.L_415 - .L_414)
	.align		4
.L_414:
        /*08d4*/ 	.word	index@(_ZN2at6native29vectorized_elementwise_kernelILi8ENS0_13AUnaryFunctorIN3c104HalfES4_S4_ZZZNS0_20copysign_kernel_cudaERNS_18TensorIteratorBaseEENKUlvE_clEvENKUlvE2_clEvEUlS4_S4_E_EESt5arrayIPcLm2EEEEviT0_T1_)
        /*08d8*/ 	.word	0x00000000


	//----- nvinfo : EIATTR_MIN_STACK_SIZE
	.align		4
.L_415:
        /*08dc*/ 	.byte	0x04, 0x12
        /*08de*/ 	.short	(.L_417 - .L_416)
	.align		4
.L_416:
        /*08e0*/ 	.word	index@(_ZN2at6native18elementwise_kernelILi128ELi4EZNS0_15gpu_kernel_implINS0_13BinaryFunctorIN3c108BFloat16ES5_S5_ZZZNS0_20copysign_kernel_cudaERNS_18TensorIteratorBaseEENKUlvE_clEvENKUlvE1_clEvEUlS5_S5_E_EEEEvS7_RKT_EUliE_EEviT1_)
        /*08e4*/ 	.word	0x00000000


	//----- nvinfo : EIATTR_MIN_STACK_SIZE
	.align		4
.L_417:
        /*08e8*/ 	.byte	0x04, 0x12
        /*08ea*/ 	.short	(.L_419 - .L_418)
	.align		4
.L_418:
        /*08ec*/ 	.word	index@(_ZN2at6native27unrolled_elementwise_kernelINS0_13BinaryFunctorIN3c108BFloat16ES4_S4_ZZZNS0_20copysign_kernel_cudaERNS_18TensorIteratorBaseEENKUlvE_clEvENKUlvE1_clEvEUlS4_S4_E_EESt5arrayIPcLm3EELi4E23TrivialOffsetCalculatorILi2EjESE_ILi1EjENS0_6memory12LoadWithCastILi2EEENSH_13StoreWithCastILi1EEEEEviT_T0_T2_T3_T4_T5_)
        /*08f0*/ 	.word	0x00000000


	//----- nvinfo : EIATTR_MIN_STACK_SIZE
	.align		4
.L_419:
        /*08f4*/ 	.byte	0x04, 0x12
        /*08f6*/ 	.short	(.L_421 - .L_420)
	.align		4
.L_420:
        /*08f8*/ 	.word	index@(_ZN2at6native18elementwise_kernelILi128ELi4EZNS0_22gpu_kernel_impl_nocastINS0_13BinaryFunctorIN3c108BFloat16ES5_S5_ZZZNS0_20copysign_kernel_cudaERNS_18TensorIteratorBaseEENKUlvE_clEvENKUlvE1_clEvEUlS5_S5_E_EEEEvS7_RKT_EUliE_EEviT1_)
        /*08fc*/ 	.word	0x00000000


	//----- nvinfo : EIATTR_MIN_STACK_SIZE
	.align		4
.L_421:
        /*0900*/ 	.byte	0x04, 0x12
        /*0902*/ 	.short	(.L_423 - .L_422)
	.align		4
.L_422:
        /*0904*/ 	.word	index@(_ZN2at6native27unrolled_elementwise_kernelINS0_13BinaryFunctorIN3c108BFloat16ES4_S4_ZZZNS0_20copysign_kernel_cudaERNS_18TensorIteratorBaseEENKUlvE_clEvENKUlvE1_clEvEUlS4_S4_E_EESt5arrayIPcLm3EELi4E23TrivialOffsetCalculatorILi2EjESE_ILi1EjENS0_6memory15LoadWithoutCastENSH_16StoreWithoutCastEEEviT_T0_T2_T3_T4_T5_)
        /*0908*/ 	.word	0x00000000


	//----- nvinfo : EIATTR_MIN_STACK_SIZE
	.align		4
.L_423:
        /*090c*/ 	.byte	0x04, 0x12
        /*090e*/ 	.short	(.L_425 - .L_424)
	.align		4
.L_424:
        /*0910*/ 	.word	index@(_ZN2at6native29vectorized_elementwise_kernelILi2ENS0_13BinaryFunctorIN3c108BFloat16ES4_S4_ZZZNS0_20copysign_kernel_cudaERNS_18TensorIteratorBaseEENKUlvE_clEvENKUlvE1_clEvEUlS4_S4_E_EESt5arrayIPcLm3EEEEviT0_T1_)
        /*0914*/ 	.word	0x00000000


	//----- nvinfo : EIATTR_MIN_STACK_SIZE
	.align		4
.L_425:
        /*0918*/ 	.byte	0x04, 0x12
        /*091a*/ 	.short	(.L_427 - .L_426)
	.align		4
.L_426:
        /*091c*/ 	.word	index@(_ZN2at6native29vectorized_elementwise_kernelILi4ENS0_13BinaryFunctorIN3c108BFloat16ES4_S4_ZZZNS0_20copysign_kernel_cudaERNS_18TensorIteratorBaseEENKUlvE_clEvENKUlvE1_clEvEUlS4_S4_E_EESt5arrayIPcLm3EEEEviT0_T1_)
        /*0920*/ 	.word	0x00000000


	//----- nvinfo : EIATTR_MIN_STACK_SIZE
	.align		4
.L_427:
        /*0924*/ 	.byte	0x04, 0x12
        /*0926*/ 	.short	(.L_429 - .L_428)
	.align		4
.L_428:
        /*0928*/ 	.word	index@(_ZN2at6native29vectorized_elementwise_kernelILi8ENS0_13BinaryFunctorIN3c108BFloat16ES4_S4_ZZZNS0_20copysign_kernel_cudaERNS_18TensorIteratorBaseEENKUlvE_clEvENKUlvE1_clEvEUlS4_S4_E_EESt5arrayIPcLm3EEEEviT0_T1_)
        /*092c*/ 	.word	0x00000000


	//----- nvinfo : EIATTR_MIN_STACK_SIZE
	.align		4
.L_429:
        /*0930*/ 	.byte	0x04, 0x12
        /*0932*/ 	.short	(.L_431 - .L_430)
	.align		4
.L_430:
        /*0934*/ 	.word	index@(_ZN2at6native18elementwise_kernelILi128ELi4EZNS0_15gpu_kernel_implINS0_13BUnaryFunctorIN3c108BFloat16ES5_S5_ZZZNS0_20copysign_kernel_cudaERNS_18TensorIteratorBaseEENKUlvE_clEvENKUlvE1_clEvEUlS5_S5_E_EEEEvS7_RKT_EUliE_EEviT1_)
        /*0938*/ 	.word	0x00000000


	//----- nvinfo : EIATTR_MIN_STACK_SIZE
	.align		4
.L_431:
        /*093c*/ 	.byte	0x04, 0x12
        /*093e*/ 	.short	(.L_433 - .L_432)
	.align		4
.L_432:
        /*0940*/ 	.word	index@(_ZN2at6native27unrolled_elementwise_kernelINS0_13BUnaryFunctorIN3c108BFloat16ES4_S4_ZZZNS0_20copysign_kernel_cudaERNS_18TensorIteratorBaseEENKUlvE_clEvENKUlvE1_clEvEUlS4_S4_E_EESt5arrayIPcLm2EELi4E23TrivialOffsetCalculatorILi1EjESF_NS0_6memory12LoadWithCastILi1EEENSG_13StoreWithCastILi1EEEEEviT_T0_T2_T3_T4_T5_)
        /*0944*/ 	.word	0x00000000


	//----- nvinfo : EIATTR_MIN_STACK_SIZE
	.align		4
.L_433:
        /*0948*/ 	.byte	0x04, 0x12
        /*094a*/ 	.short	(.L_435 - .L_434)
	.align		4
.L_434:
        /*094c*/ 	.word	index@(_ZN2at6native18elementwise_kernelILi128ELi4EZNS0_22gpu_kernel_impl_nocastINS0_13BUnaryFunctorIN3c108BFloat16ES5_S5_ZZZNS0_20copysign_kernel_cudaERNS_18TensorIteratorBaseEENKUlvE_clEvENKUlvE1_clEvEUlS5_S5_E_EEEEvS7_RKT_EUliE_EEviT1_)
        /*0950*/ 	.word	0x00000000


	//----- nvinfo : EIATTR_MIN_STACK_SIZE
	.align		4
.L_435:
        /*0954*/ 	.byte	0x04, 0x12
        /*0956*/ 	.short	(.L_437 - .L_436)
	.align		4
.L_436:
        /*0958*/ 	.word	index@(_ZN2at6native27unrolled_elementwise_kernelINS0_13BUnaryFunctorIN3c108BFloat16ES4_S4_ZZZNS0_20copysign_kernel_cudaERNS_18TensorIteratorBaseEENKUlvE_clEvENKUlvE1_clEvEUlS4_S4_E_EESt5arrayIPcLm2EELi4E23TrivialOffsetCalculatorILi1EjESF_NS0_6memory15LoadWithoutCastENSG_16StoreWithoutCastEEEviT_T0_T2_T3_T4_T5_)
        /*095c*/ 	.word	0x00000000


	//----- nvinfo : EIATTR_MIN_STACK_SIZE
	.align		4
.L_437:
        /*0960*/ 	.byte	0x04, 0x12
        /*0962*/ 	.short	(.L_439 - .L_438)
	.align		4
.L_438:
        /*0964*/ 	.word	index@(_ZN2at6native29vectorized_elementwise_kernelILi2ENS0_13BUnaryFunctorIN3c108BFloat16ES4_S4_ZZZNS0_20copysign_kernel_cudaERNS_18TensorIteratorBaseEENKUlvE_clEvENKUlvE1_clEvEUlS4_S4_E_EESt5arrayIPcLm2EEEEviT0_T1_)
        /*0968*/ 	.word	0x00000000


	//----- nvinfo : EIATTR_MIN_STACK_SIZE
	.align		4
.L_439:
        /*096c*/ 	.byte	0x04, 0x12
        /*096e*/ 	.short	(.L_441 - .L_440)
	.align		4
.L_440:
        /*0970*/ 	.word	index@(_ZN2at6native29vectorized_elementwise_kernelILi4ENS0_13BUnaryFunctorIN3c108BFloat16ES4_S4_ZZZNS0_20copysign_kernel_cudaERNS_18TensorIteratorBaseEENKUlvE_clEvENKUlvE1_clEvEUlS4_S4_E_EESt5arrayIPcLm2EEEEviT0_T1_)
        /*0974*/ 	.word	0x00000000


	//----- nvinfo : EIATTR_MIN_STACK_SIZE
	.align		4
.L_441:
        /*0978*/ 	.byte	0x04, 0x12
        /*097a*/ 	.short	(.L_443 - .L_442)
	.align		4
.L_442:
        /*097c*/ 	.word	index@(_ZN2at6native29vectorized_elementwise_kernelILi8ENS0_13BUnaryFunctorIN3c108BFloat16ES4_S4_ZZZNS0_20copysign_kernel_cudaERNS_18TensorIteratorBaseEENKUlvE_clEvENKUlvE1_clEvEUlS4_S4_E_EESt5arrayIPcLm2EEEEviT0_T1_)
        /*0980*/ 	.word	0x00000000


	//----- nvinfo : EIATTR_MIN_STACK_SIZE
	.align		4
.L_443:
        /*0984*/ 	.byte	0x04, 0x12
        /*0986*/ 	.short	(.L_445 - .L_444)
	.align		4
.L_444:
        /*0988*/ 	.word	index@(_ZN2at6native18elementwise_kernelILi128ELi4EZNS0_15gpu_kernel_implINS0_13AUnaryFunctorIN3c108BFloat16ES5_S5_ZZZNS0_20copysign_kernel_cudaERNS_18TensorIteratorBaseEENKUlvE_clEvENKUlvE1_clEvEUlS5_S5_E_EEEEvS7_RKT_EUliE_EEviT1_)
        /*098c*/ 	.word	0x00000000


	//----- nvinfo : EIATTR_MIN_STACK_SIZE
	.align		4
.L_445:
        /*0990*/ 	.byte	0x04, 0x12
        /*0992*/ 	.short	(.L_447 - .L_446)
	.align		4
.L_446:
        /*0994*/ 	.word	index@(_ZN2at6native27unrolled_elementwise_kernelINS0_13AUnaryFunctorIN3c108BFloat16ES4_S4_ZZZNS0_20copysign_kernel_cudaERNS_18TensorIteratorBaseEENKUlvE_clEvENKUlvE1_clEvEUlS4_S4_E_EESt5arrayIPcLm2EELi4E23TrivialOffsetCalculatorILi1EjESF_NS0_6memory12LoadWithCastILi1EEENSG_13StoreWithCastILi1EEEEEviT_T0_T2_T3_T4_T5_)
        /*0998*/ 	.word	0x00000000


	//----- nvinfo : EIATTR_MIN_STACK_SIZE
	.align		4
.L_447:
        /*099c*/ 	.byte	0x04, 0x12
        /*099e*/ 	.short	(.L_449 - .L_448)
	.align		4
.L_448:
        /*09a0*/ 	.word	index@(_ZN2at6native18elementwise_kernelILi128ELi4EZNS0_22gpu_kernel_impl_nocastINS0_13AUnaryFunctorIN3c108BFloat16ES5_S5_ZZZNS0_20copysign_kernel_cudaERNS_18TensorIteratorBaseEENKUlvE_clEvENKUlvE1_clEvEUlS5_S5_E_EEEEvS7_RKT_EUliE_EEviT1_)
        /*09a4*/ 	.word	0x00000000


	//----- nvinfo : EIATTR_MIN_STACK_SIZE
	.align		4
.L_449:
        /*09a8*/ 	.byte	0x04, 0x12
        /*09aa*/ 	.short	(.L_451 - .L_450)
	.align		4
.L_450:
        /*09ac*/ 	.word	index@(_ZN2at6native27unrolled_elementwise_kernelINS0_13AUnaryFunctorIN3c108BFloat16ES4_S4_ZZZNS0_20copysign_kernel_cudaERNS_18TensorIteratorBaseEENKUlvE_clEvENKUlvE1_clEvEUlS4_S4_E_EESt5arrayIPcLm2EELi4E23TrivialOffsetCalculatorILi1EjESF_NS0_6memory15LoadWithoutCastENSG_16StoreWithoutCastEEEviT_T0_T2_T3_T4_T5_)
        /*09b0*/ 	.word	0x00000000


	//----- nvinfo : EIATTR_MIN_STACK_SIZE
	.align		4
.L_451:
        /*09b4*/ 	.byte	0x04, 0x12
        /*09b6*/ 	.short	(.L_453 - .L_452)
	.align		4
.L_452:
        /*09b8*/ 	.word	index@(_ZN2at6native29vectorized_elementwise_kernelILi2ENS0_13AUnaryFunctorIN3c108BFloat16ES4_S4_ZZZNS0_20copysign_kernel_cudaERNS_18TensorIteratorBaseEENKUlvE_clEvENKUlvE1_clEvEUlS4_S4_E_EESt5arrayIPcLm2EEEEviT0_T1_)
        /*09bc*/ 	.word	0x00000000


	//----- nvinfo : EIATTR_MIN_STACK_SIZE
	.align		4
.L_453:
        /*09c0*/ 	.byte	0x04, 0x12
        /*09c2*/ 	.short	(.L_455 - .L_454)
	.align		4
.L_454:
        /*09c4*/ 	.word	index@(_ZN2at6native29vectorized_elementwise_kernelILi4ENS0_13AUnaryFunctorIN3c108BFloat16ES4_S4_ZZZNS0_20copysign_kernel_cudaERNS_18TensorIteratorBaseEENKUlvE_clEvENKUlvE1_clEvEUlS4_S4_E_EESt5arrayIPcLm2EEEEviT0_T1_)
        /*09c8*/ 	.word	0x00000000


	//----- nvinfo : EIATTR_MIN_STACK_SIZE
	.align		4
.L_455:
        /*09cc*/ 	.byte	0x04, 0x12
        /*09ce*/ 	.short	(.L_457 - .L_456)
	.align		4
.L_456:
        /*09d0*/ 	.word	index@(_ZN2at6native29vectorized_elementwise_kernelILi8ENS0_13AUnaryFunctorIN3c108BFloat16ES4_S4_ZZZNS0_20copysign_kernel_cudaERNS_18TensorIteratorBaseEENKUlvE_clEvENKUlvE1_clEvEUlS4_S4_E_EESt5arrayIPcLm2EEEEviT0_T1_)
        /*09d4*/ 	.word	0x00000000


	//----- nvinfo : EIATTR_MIN_STACK_SIZE
	.align		4
.L_457:
        /*09d8*/ 	.byte	0x04, 0x12
        /*09da*/ 	.short	(.L_459 - .L_458)
	.align		4
.L_458:
        /*09dc*/ 	.word	index@(_ZN2at6native18elementwise_kernelILi128ELi4EZNS0_15gpu_kernel_implINS0_13BinaryFunctorIfffZZZNS0_20copysign_kernel_cudaERNS_18TensorIteratorBaseEENKUlvE_clEvENKUlvE0_clEvEUlffE_EEEEvS5_RKT_EUliE_EEviT1_)
        /*09e0*/ 	.word	0x00000000


	//----- nvinfo : EIATTR_MIN_STACK_SIZE
	.align		4
.L_459:
        /*09e4*/ 	.byte	0x04, 0x12
        /*09e6*/ 	.short	(.L_461 - .L_460)
	.align		4
.L_460:
        /*09e8*/ 	.word	index@(_ZN2at6native27unrolled_elementwise_kernelINS0_13BinaryFunctorIfffZZZNS0_20copysign_kernel_cudaERNS_18TensorIteratorBaseEENKUlvE_clEvENKUlvE0_clEvEUlffE_EESt5arrayIPcLm3EELi4E23TrivialOffsetCalculatorILi2EjESC_ILi1EjENS0_6memory12LoadWithCastILi2EEENSF_13StoreWithCastILi1EEEEEviT_T0_T2_T3_T4_T5_)
        /*09ec*/ 	.word	0x00000000


	//----- nvinfo : EIATTR_MIN_STACK_SIZE
	.align		4
.L_461:
        /*09f0*/ 	.byte	0x04, 0x12
        /*09f2*/ 	.short	(.L_463 - .L_462)
	.align		4
.L_462:
        /*09f4*/ 	.word	index@(_ZN2at6native18elementwise_kernelILi128ELi2EZNS0_22gpu_kernel_impl_nocastINS0_13BinaryFunctorIfffZZZNS0_20copysign_kernel_cudaERNS_18TensorIteratorBaseEENKUlvE_clEvENKUlvE0_clEvEUlffE_EEEEvS5_RKT_EUliE_EEviT1_)
        /*09f8*/ 	.word	0x00000000


	//----- nvinfo : EIATTR_MIN_STACK_SIZE
	.align		4
.L_463:
        /*09fc*/ 	.byte	0x04, 0x12
        /*09fe*/ 	.short	(.L_465 - .L_464)
	.align		4
.L_464:
        /*0a00*/ 	.word	index@(_ZN2at6native27unrolled_elementwise_kernelINS0_13BinaryFunctorIfffZZZNS0_20copysign_kernel_cudaERNS_18TensorIteratorBaseEENKUlvE_clEvENKUlvE0_clEvEUlffE_EESt5arrayIPcLm3EELi4E23TrivialOffsetCalculatorILi2EjESC_ILi1EjENS0_6memory15LoadWithoutCastENSF_16StoreWithoutCastEEEviT_T0_T2_T3_T4_T5_)
        /*0a04*/ 	.word	0x00000000


	//----- nvinfo : EIATTR_MIN_STACK_SIZE
	.align		4
.L_465:
        /*0a08*/ 	.byte	0x04, 0x12
        /*0a0a*/ 	.short	(.L_467 - .L_466)
	.align		4
.L_466:
        /*0a0c*/ 	.word	index@(_ZN2at6native29vectorized_elementwise_kernelILi2ENS0_13BinaryFunctorIfffZZZNS0_20copysign_kernel_cudaERNS_18TensorIteratorBaseEENKUlvE_clEvENKUlvE0_clEvEUlffE_EESt5arrayIPcLm3EEEEviT0_T1_)
        /*0a10*/ 	.word	0x00000000


	//----- nvinfo : EIATTR_MIN_STACK_SIZE
	.align		4
.L_467:
        /*0a14*/ 	.byte	0x04, 0x12
        /*0a16*/ 	.short	(.L_469 - .L_468)
	.align		4
.L_468:
        /*0a18*/ 	.word	index@(_ZN2at6native29vectorized_elementwise_kernelILi4ENS0_13BinaryFunctorIfffZZZNS0_20copysign_kernel_cudaERNS_18TensorIteratorBaseEENKUlvE_clEvENKUlvE0_clEvEUlffE_EESt5arrayIPcLm3EEEEviT0_T1_)
        /*0a1c*/ 	.word	0x00000000


	//----- nvinfo : EIATTR_MIN_STACK_SIZE
	.align		4
.L_469:
        /*0a20*/ 	.byte	0x04, 0x12
        /*0a22*/ 	.short	(.L_471 - .L_470)
	.align		4
.L_470:
        /*0a24*/ 	.word	index@(_ZN2at6native29vectorized_elementwise_kernelILi8ENS0_13BinaryFunctorIfffZZZNS0_20copysign_kernel_cudaERNS_18TensorIteratorBaseEENKUlvE_clEvENKUlvE0_clEvEUlffE_EESt5arrayIPcLm3EEEEviT0_T1_)
        /*0a28*/ 	.word	0x00000000


	//----- nvinfo : EIATTR_MIN_STACK_SIZE
	.align		4
.L_471:
        /*0a2c*/ 	.byte	0x04, 0x12
        /*0a2e*/ 	.short	(.L_473 - .L_472)
	.align		4
.L_472:
        /*0a30*/ 	.word	index@(_ZN2at6native18elementwise_kernelILi128ELi4EZNS0_15gpu_kernel_implINS0_13BUnaryFunctorIfffZZZNS0_20copysign_kernel_cudaERNS_18TensorIteratorBaseEENKUlvE_clEvENKUlvE0_clEvEUlffE_EEEEvS5_RKT_EUliE_EEviT1_)
        /*0a34*/ 	.word	0x00000000


	//----- nvinfo : EIATTR_MIN_STACK_SIZE
	.align		4
.L_473:
        /*0a38*/ 	.byte	0x04, 0x12
        /*0a3a*/ 	.short	(.L_475 - .L_474)
	.align		4
.L_474:
        /*0a3c*/ 	.word	index@(_ZN2at6native27unrolled_elementwise_kernelINS0_13BUnaryFunctorIfffZZZNS0_20copysign_kernel_cudaERNS_18TensorIteratorBaseEENKUlvE_clEvENKUlvE0_clEvEUlffE_EESt5arrayIPcLm2EELi4E23TrivialOffsetCalculatorILi1EjESD_NS0_6memory12LoadWithCastILi1EEENSE_13StoreWithCastILi1EEEEEviT_T0_T2_T3_T4_T5_)
        /*0a40*/ 	.word	0x00000000


	//----- nvinfo : EIATTR_MIN_STACK_SIZE
	.align		4
.L_475:
        /*0a44*/ 	.byte	0x04, 0x12
        /*0a46*/ 	.short	(.L_477 - .L_476)
	.align		4
.L_476:
        /*0a48*/ 	.word	index@(_ZN2at6native18elementwise_kernelILi128ELi2EZNS0_22gpu_kernel_impl_nocastINS0_13BUnaryFunctorIfffZZZNS0_20copysign_kernel_cudaERNS_18TensorIteratorBaseEENKUlvE_clEvENKUlvE0_clEvEUlffE_EEEEvS5_RKT_EUliE_EEviT1_)
        /*0a4c*/ 	.word	0x00000000


	//----- nvinfo : EIATTR_MIN_STACK_SIZE
	.align		4
.L_477:
        /*0a50*/ 	.byte	0x04, 0x12
        /*0a52*/ 	.short	(.L_479 - .L_478)
	.align		4
.L_478:
        /*0a54*/ 	.word	index@(_ZN2at6native27unrolled_elementwise_kernelINS0_13BUnaryFunctorIfffZZZNS0_20copysign_kernel_cudaERNS_18TensorIteratorBaseEENKUlvE_clEvENKUlvE0_clEvEUlffE_EESt5arrayIPcLm2EELi4E23TrivialOffsetCalculatorILi1EjESD_NS0_6memory15LoadWithoutCastENSE_16StoreWithoutCastEEEviT_T0_T2_T3_T4_T5_)
        /*0a58*/ 	.word	0x00000000


	//----- nvinfo : EIATTR_MIN_STACK_SIZE
	.align		4
.L_479:
        /*0a5c*/ 	.byte	0x04, 0x12
        /*0a5e*/ 	.short	(.L_481 - .L_480)
	.align		4
.L_480:
        /*0a60*/ 	.word	index@(_ZN2at6native29vectorized_elementwise_kernelILi2ENS0_13BUnaryFunctorIfffZZZNS0_20copysign_kernel_cudaERNS_18TensorIteratorBaseEENKUlvE_clEvENKUlvE0_clEvEUlffE_EESt5arrayIPcLm2EEEEviT0_T1_)
        /*0a64*/ 	.word	0x00000000


	//----- nvinfo : EIATTR_MIN_STACK_SIZE
	.align		4
.L_481:
        /*0a68*/ 	.byte	0x04, 0x12
        /*0a6a*/ 	.short	(.L_483 - .L_482)
	.align		4
.L_482:
        /*0a6c*/ 	.word	index@(_ZN2at6native29vectorized_elementwise_kernelILi4ENS0_13BUnaryFunctorIfffZZZNS0_20copysign_kernel_cudaERNS_18TensorIteratorBaseEENKUlvE_clEvENKUlvE0_clEvEUlffE_EESt5arrayIPcLm2EEEEviT0_T1_)
        /*0a70*/ 	.word	0x00000000


	//----- nvinfo : EIATTR_MIN_STACK_SIZE
	.align		4
.L_483:
        /*0a74*/ 	.byte	0x04, 0x12
        /*0a76*/ 	.short	(.L_485 - .L_484)
	.align		4
.L_484:
        /*0a78*/ 	.word	index@(_ZN2at6native29vectorized_elementwise_kernelILi8ENS0_13BUnaryFunctorIfffZZZNS0_20copysign_kernel_cudaERNS_18TensorIteratorBaseEENKUlvE_clEvENKUlvE0_clEvEUlffE_EESt5arrayIPcLm2EEEEviT0_T1_)
        /*0a7c*/ 	.word	0x00000000


	//----- nvinfo : EIATTR_MIN_STACK_SIZE
	.align		4
.L_485:
        /*0a80*/ 	.byte	0x04, 0x12
        /*0a82*/ 	.short	(.L_487 - .L_486)
	.align		4
.L_486:
        /*0a84*/ 	.word	index@(_ZN2at6native18elementwise_kernelILi128ELi4EZNS0_15gpu_kernel_implINS0_13AUnaryFunctorIfffZZZNS0_20copysign_kernel_cudaERNS_18TensorIteratorBaseEENKUlvE_clEvENKUlvE0_clEvEUlffE_EEEEvS5_RKT_EUliE_EEviT1_)
        /*0a88*/ 	.word	0x00000000


	//----- nvinfo : EIATTR_MIN_STACK_SIZE
	.align		4
.L_487:
        /*0a8c*/ 	.byte	0x04, 0x12
        /*0a8e*/ 	.short	(.L_489 - .L_488)
	.align		4
.L_488:
        /*0a90*/ 	.word	index@(_ZN2at6native27unrolled_elementwise_kernelINS0_13AUnaryFunctorIfffZZZNS0_20copysign_kernel_cudaERNS_18TensorIteratorBaseEENKUlvE_clEvENKUlvE0_clEvEUlffE_EESt5arrayIPcLm2EELi4E23TrivialOffsetCalculatorILi1EjESD_NS0_6memory12LoadWithCastILi1EEENSE_13StoreWithCastILi1EEEEEviT_T0_T2_T3_T4_T5_)
        /*0a94*/ 	.word	0x00000000


	//----- nvinfo : EIATTR_MIN_STACK_SIZE
	.align		4
.L_489:
        /*0a98*/ 	.byte	0x04, 0x12
        /*0a9a*/ 	.short	(.L_491 - .L_490)
	.align		4
.L_490:
        /*0a9c*/ 	.word	index@(_ZN2at6native18elementwise_kernelILi128ELi2EZNS0_22gpu_kernel_impl_nocastINS0_13AUnaryFunctorIfffZZZNS0_20copysign_kernel_cudaERNS_18TensorIteratorBaseEENKUlvE_clEvENKUlvE0_clEvEUlffE_EEEEvS5_RKT_EUliE_EEviT1_)
        /*0aa0*/ 	.word	0x00000000


	//----- nvinfo : EIATTR_MIN_STACK_SIZE
	.align		4
.L_491:
        /*0aa4*/ 	.byte	0x04, 0x12
        /*0aa6*/ 	.short	(.L_493 - .L_492)
	.align		4
.L_492:
        /*0aa8*/ 	.word	index@(_ZN2at6native27unrolled_elementwise_kernelINS0_13AUnaryFunctorIfffZZZNS0_20copysign_kernel_cudaERNS_18TensorIteratorBaseEENKUlvE_clEvENKUlvE0_clEvEUlffE_EESt5arrayIPcLm2EELi4E23TrivialOffsetCalculatorILi1EjESD_NS0_6memory15LoadWithoutCastENSE_16StoreWithoutCastEEEviT_T0_T2_T3_T4_T5_)
        /*0aac*/ 	.word	0x00000000


	//----- nvinfo : EIATTR_MIN_STACK_SIZE
	.align		4
.L_493:
        /*0ab0*/ 	.byte	0x04, 0x12
        /*0ab2*/ 	.short	(.L_495 - .L_494)
	.align		4
.L_494:
        /*0ab4*/ 	.word	index@(_ZN2at6native29vectorized_elementwise_kernelILi2ENS0_13AUnaryFunctorIfffZZZNS0_20copysign_kernel_cudaERNS_18TensorIteratorBaseEENKUlvE_clEvENKUlvE0_clEvEUlffE_EESt5arrayIPcLm2EEEEviT0_T1_)
        /*0ab8*/ 	.word	0x00000000


	//----- nvinfo : EIATTR_MIN_STACK_SIZE
	.align		4
.L_495:
        /*0abc*/ 	.byte	0x04, 0x12
        /*0abe*/ 	.short	(.L_497 - .L_496)
	.align		4
.L_496:
        /*0ac0*/ 	.word	index@(_ZN2at6native29vectorized_elementwise_kernelILi4ENS0_13AUnaryFunctorIfffZZZNS0_20copysign_kernel_cudaERNS_18TensorIteratorBaseEENKUlvE_clEvENKUlvE0_clEvEUlffE_EESt5arrayIPcLm2EEEEviT0_T1_)
        /*0ac4*/ 	.word	0x00000000


	//----- nvinfo : EIATTR_MIN_STACK_SIZE
	.align		4
.L_497:
        /*0ac8*/ 	.byte	0x04, 0x12
        /*0aca*/ 	.short	(.L_499 - .L_498)
	.align		4
.L_498:
        /*0acc*/ 	.word	index@(_ZN2at6native29vectorized_elementwise_kernelILi8ENS0_13AUnaryFunctorIfffZZZNS0_20copysign_kernel_cudaERNS_18TensorIteratorBaseEENKUlvE_clEvENKUlvE0_clEvEUlffE_EESt5arrayIPcLm2EEEEviT0_T1_)
        /*0ad0*/ 	.word	0x00000000


	//----- nvinfo : EIATTR_MIN_STACK_SIZE
	.align		4
.L_499:
        /*0ad4*/ 	.byte	0x04, 0x12
        /*0ad6*/ 	.short	(.L_501 - .L_500)
	.align		4
.L_500:
        /*0ad8*/ 	.word	index@(_ZN2at6native18elementwise_kernelILi128ELi4EZNS0_15gpu_kernel_implINS0_13BinaryFunctorIdddZZZNS0_20copysign_kernel_cudaERNS_18TensorIteratorBaseEENKUlvE_clEvENKUlvE_clEvEUlddE_EEEEvS5_RKT_EUliE_EEviT1_)
        /*0adc*/ 	.word	0x00000000


	//----- nvinfo : EIATTR_MIN_STACK_SIZE
	.align		4
.L_501:
        /*0ae0*/ 	.byte	0x04, 0x12
        /*0ae2*/ 	.short	(.L_503 - .L_502)
	.align		4
.L_502:
        /*0ae4*/ 	.word	index@(_ZN2at6native27unrolled_elementwise_kernelINS0_13BinaryFunctorIdddZZZNS0_20copysign_kernel_cudaERNS_18TensorIteratorBaseEENKUlvE_clEvENKUlvE_clEvEUlddE_EESt5arrayIPcLm3EELi4E23TrivialOffsetCalculatorILi2EjESC_ILi1EjENS0_6memory12LoadWithCastILi2EEENSF_13StoreWithCastILi1EEEEEviT_T0_T2_T3_T4_T5_)
        /*0ae8*/ 	.word	0x00000000


	//----- nvinfo : EIATTR_MIN_STACK_SIZE
	.align		4
.L_503:
        /*0aec*/ 	.byte	0x04, 0x12
        /*0aee*/ 	.short	(.L_505 - .L_504)
	.align		4
.L_504:
        /*0af0*/ 	.word	index@(_ZN2at6native18elementwise_kernelILi128ELi2EZNS0_22gpu_kernel_impl_nocastINS0_13BinaryFunctorIdddZZZNS0_20copysign_kernel_cudaERNS_18TensorIteratorBaseEENKUlvE_clEvENKUlvE_clEvEUlddE_EEEEvS5_RKT_EUliE_EEviT1_)
        /*0af4*/ 	.word	0x00000000


	//----- nvinfo : EIATTR_MIN_STACK_SIZE
	.align		4
.L_505:
        /*0af8*/ 	.byte	0x04, 0x12
        /*0afa*/ 	.short	(.L_507 - .L_506)
	.align		4
.L_506:
        /*0afc*/ 	.word	index@(_ZN2at6native27unrolled_elementwise_kernelINS0_13BinaryFunctorIdddZZZNS0_20copysign_kernel_cudaERNS_18TensorIteratorBaseEENKUlvE_clEvENKUlvE_clEvEUlddE_EESt5arrayIPcLm3EELi4E23TrivialOffsetCalculatorILi2EjESC_ILi1EjENS0_6memory15LoadWithoutCastENSF_16StoreWithoutCastEEEviT_T0_T2_T3_T4_T5_)
        /*0b00*/ 	.word	0x00000000


	//----- nvinfo : EIATTR_MIN_STACK_SIZE
	.align		4
.L_507:
        /*0b04*/ 	.byte	0x04, 0x12
        /*0b06*/ 	.short	(.L_509 - .L_508)
	.align		4
.L_508:
        /*0b08*/ 	.word	index@(_ZN2at6native29vectorized_elementwise_kernelILi2ENS0_13BinaryFunctorIdddZZZNS0_20copysign_kernel_cudaERNS_18TensorIteratorBaseEENKUlvE_clEvENKUlvE_clEvEUlddE_EESt5arrayIPcLm3EEEEviT0_T1_)
        /*0b0c*/ 	.word	0x00000000


	//----- nvinfo : EIATTR_MIN_STACK_SIZE
	.align		4
.L_509:
        /*0b10*/ 	.byte	0x04, 0x12
        /*0b12*/ 	.short	(.L_511 - .L_510)
	.align		4
.L_510:
        /*0b14*/ 	.word	index@(_ZN2at6native29vectorized_elementwise_kernelILi4ENS0_13BinaryFunctorIdddZZZNS0_20copysign_kernel_cudaERNS_18TensorIteratorBaseEENKUlvE_clEvENKUlvE_clEvEUlddE_EESt5arrayIPcLm3EEEEviT0_T1_)
        /*0b18*/ 	.word	0x00000000


	//----- nvinfo : EIATTR_MIN_STACK_SIZE
	.align		4
.L_511:
        /*0b1c*/ 	.byte	0x04, 0x12
        /*0b1e*/ 	.short	(.L_513 - .L_512)
	.align		4
.L_512:
        /*0b20*/ 	.word	index@(_ZN2at6native29vectorized_elementwise_kernelILi8ENS0_13BinaryFunctorIdddZZZNS0_20copysign_kernel_cudaERNS_18TensorIteratorBaseEENKUlvE_clEvENKUlvE_clEvEUlddE_EESt5arrayIPcLm3EEEEviT0_T1_)
        /*0b24*/ 	.word	0x00000000


	//----- nvinfo : EIATTR_MIN_STACK_SIZE
	.align		4
.L_513:
        /*0b28*/ 	.byte	0x04, 0x12
        /*0b2a*/ 	.short	(.L_515 - .L_514)
	.align		4
.L_514:
        /*0b2c*/ 	.word	index@(_ZN2at6native18elementwise_kernelILi128ELi4EZNS0_15gpu_kernel_implINS0_13BUnaryFunctorIdddZZZNS0_20copysign_kernel_cudaERNS_18TensorIteratorBaseEENKUlvE_clEvENKUlvE_clEvEUlddE_EEEEvS5_RKT_EUliE_EEviT1_)
        /*0b30*/ 	.word	0x00000000


	//----- nvinfo : EIATTR_MIN_STACK_SIZE
	.align		4
.L_515:
        /*0b34*/ 	.byte	0x04, 0x12
        /*0b36*/ 	.short	(.L_517 - .L_516)
	.align		4
.L_516:
        /*0b38*/ 	.word	index@(_ZN2at6native27unrolled_elementwise_kernelINS0_13BUnaryFunctorIdddZZZNS0_20copysign_kernel_cudaERNS_18TensorIteratorBaseEENKUlvE_clEvENKUlvE_clEvEUlddE_EESt5arrayIPcLm2EELi4E23TrivialOffsetCalculatorILi1EjESD_NS0_6memory12LoadWithCastILi1EEENSE_13StoreWithCastILi1EEEEEviT_T0_T2_T3_T4_T5_)
        /*0b3c*/ 	.word	0x00000000


	//----- nvinfo : EIATTR_MIN_STACK_SIZE
	.align		4
.L_517:
        /*0b40*/ 	.byte	0x04, 0x12
        /*0b42*/ 	.short	(.L_519 - .L_518)
	.align		4
.L_518:
        /*0b44*/ 	.word	index@(_ZN2at6native18elementwise_kernelILi128ELi2EZNS0_22gpu_kernel_impl_nocastINS0_13BUnaryFunctorIdddZZZNS0_20copysign_kernel_cudaERNS_18TensorIteratorBaseEENKUlvE_clEvENKUlvE_clEvEUlddE_EEEEvS5_RKT_EUliE_EEviT1_)
        /*0b48*/ 	.word	0x00000000


	//----- nvinfo : EIATTR_MIN_STACK_SIZE
	.align		4
.L_519:
        /*0b4c*/ 	.byte	0x04, 0x12
        /*0b4e*/ 	.short	(.L_521 - .L_520)
	.align		4
.L_520:
        /*0b50*/ 	.word	index@(_ZN2at6native27unrolled_elementwise_kernelINS0_13BUnaryFunctorIdddZZZNS0_20copysign_kernel_cudaERNS_18TensorIteratorBaseEENKUlvE_clEvENKUlvE_clEvEUlddE_EESt5arrayIPcLm2EELi4E23TrivialOffsetCalculatorILi1EjESD_NS0_6memory15LoadWithoutCastENSE_16StoreWithoutCastEEEviT_T0_T2_T3_T4_T5_)
        /*0b54*/ 	.word	0x00000000


	//----- nvinfo : EIATTR_MIN_STACK_SIZE
	.align		4
.L_521:
        /*0b58*/ 	.byte	0x04, 0x12
        /*0b5a*/ 	.short	(.L_523 - .L_522)
	.align		4
.L_522:
        /*0b5c*/ 	.word	index@(_ZN2at6native29vectorized_elementwise_kernelILi2ENS0_13BUnaryFunctorIdddZZZNS0_20copysign_kernel_cudaERNS_18TensorIteratorBaseEENKUlvE_clEvENKUlvE_clEvEUlddE_EESt5arrayIPcLm2EEEEviT0_T1_)
        /*0b60*/ 	.word	0x00000000


	//----- nvinfo : EIATTR_MIN_STACK_SIZE
	.align		4
.L_523:
        /*0b64*/ 	.byte	0x04, 0x12
        /*0b66*/ 	.short	(.L_525 - .L_524)
	.align		4
.L_524:
        /*0b68*/ 	.word	index@(_ZN2at6native29vectorized_elementwise_kernelILi4ENS0_13BUnaryFunctorIdddZZZNS0_20copysign_kernel_cudaERNS_18TensorIteratorBaseEENKUlvE_clEvENKUlvE_clEvEUlddE_EESt5arrayIPcLm2EEEEviT0_T1_)
        /*0b6c*/ 	.word	0x00000000


	//----- nvinfo : EIATTR_MIN_STACK_SIZE
	.align		4
.L_525:
        /*0b70*/ 	.byte	0x04, 0x12
        /*0b72*/ 	.short	(.L_527 - .L_526)
	.align		4
.L_526:
        /*0b74*/ 	.word	index@(_ZN2at6native29vectorized_elementwise_kernelILi8ENS0_13BUnaryFunctorIdddZZZNS0_20copysign_kernel_cudaERNS_18TensorIteratorBaseEENKUlvE_clEvENKUlvE_clEvEUlddE_EESt5arrayIPcLm2EEEEviT0_T1_)
        /*0b78*/ 	.word	0x00000000


	//----- nvinfo : EIATTR_MIN_STACK_SIZE
	.align		4
.L_527:
        /*0b7c*/ 	.byte	0x04, 0x12
        /*0b7e*/ 	.short	(.L_529 - .L_528)
	.align		4
.L_528:
        /*0b80*/ 	.word	index@(_ZN2at6native18elementwise_kernelILi128ELi4EZNS0_15gpu_kernel_implINS0_13AUnaryFunctorIdddZZZNS0_20copysign_kernel_cudaERNS_18TensorIteratorBaseEENKUlvE_clEvENKUlvE_clEvEUlddE_EEEEvS5_RKT_EUliE_EEviT1_)
        /*0b84*/ 	.word	0x00000000


	//----- nvinfo : EIATTR_MIN_STACK_SIZE
	.align		4
.L_529:
        /*0b88*/ 	.byte	0x04, 0x12
        /*0b8a*/ 	.short	(.L_531 - .L_530)
	.align		4
.L_530:
        /*0b8c*/ 	.word	index@(_ZN2at6native27unrolled_elementwise_kernelINS0_13AUnaryFunctorIdddZZZNS0_20copysign_kernel_cudaERNS_18TensorIteratorBaseEENKUlvE_clEvENKUlvE_clEvEUlddE_EESt5arrayIPcLm2EELi4E23TrivialOffsetCalculatorILi1EjESD_NS0_6memory12LoadWithCastILi1EEENSE_13StoreWithCastILi1EEEEEviT_T0_T2_T3_T4_T5_)
        /*0b90*/ 	.word	0x00000000


	//----- nvinfo : EIATTR_MIN_STACK_SIZE
	.align		4
.L_531:
        /*0b94*/ 	.byte	0x04, 0x12
        /*0b96*/ 	.short	(.L_533 - .L_532)
	.align		4
.L_532:
        /*0b98*/ 	.word	index@(_ZN2at6native18elementwise_kernelILi128ELi2EZNS0_22gpu_kernel_impl_nocastINS0_13AUnaryFunctorIdddZZZNS0_20copysign_kernel_cudaERNS_18TensorIteratorBaseEENKUlvE_clEvENKUlvE_clEvEUlddE_EEEEvS5_RKT_EUliE_EEviT1_)
        /*0b9c*/ 	.word	0x00000000


	//----- nvinfo : EIATTR_MIN_STACK_SIZE
	.align		4
.L_533:
        /*0ba0*/ 	.byte	0x04, 0x12
        /*0ba2*/ 	.short	(.L_535 - .L_534)
	.align		4
.L_534:
        /*0ba4*/ 	.word	index@(_ZN2at6native27unrolled_elementwise_kernelINS0_13AUnaryFunctorIdddZZZNS0_20copysign_kernel_cudaERNS_18TensorIteratorBaseEENKUlvE_clEvENKUlvE_clEvEUlddE_EESt5arrayIPcLm2EELi4E23TrivialOffsetCalculatorILi1EjESD_NS0_6memory15LoadWithoutCastENSE_16StoreWithoutCastEEEviT_T0_T2_T3_T4_T5_)
        /*0ba8*/ 	.word	0x00000000


	//----- nvinfo : EIATTR_MIN_STACK_SIZE
	.align		4
.L_535:
        /*0bac*/ 	.byte	0x04, 0x12
        /*0bae*/ 	.short	(.L_537 - .L_536)
	.align		4
.L_536:
        /*0bb0*/ 	.word	index@(_ZN2at6native29vectorized_elementwise_kernelILi2ENS0_13AUnaryFunctorIdddZZZNS0_20copysign_kernel_cudaERNS_18TensorIteratorBaseEENKUlvE_clEvENKUlvE_clEvEUlddE_EESt5arrayIPcLm2EEEEviT0_T1_)
        /*0bb4*/ 	.word	0x00000000


	//----- nvinfo : EIATTR_MIN_STACK_SIZE
	.align		4
.L_537:
        /*0bb8*/ 	.byte	0x04, 0x12
        /*0bba*/ 	.short	(.L_539 - .L_538)
	.align		4
.L_538:
        /*0bbc*/ 	.word	index@(_ZN2at6native29vectorized_elementwise_kernelILi4ENS0_13AUnaryFunctorIdddZZZNS0_20copysign_kernel_cudaERNS_18TensorIteratorBaseEENKUlvE_clEvENKUlvE_clEvEUlddE_EESt5arrayIPcLm2EEEEviT0_T1_)
        /*0bc0*/ 	.word	0x00000000


	//----- nvinfo : EIATTR_MIN_STACK_SIZE
	.align		4
.L_539:
        /*0bc4*/ 	.byte	0x04, 0x12
        /*0bc6*/ 	.short	(.L_541 - .L_540)
	.align		4
.L_540:
        /*0bc8*/ 	.word	index@(_ZN2at6native29vectorized_elementwise_kernelILi8ENS0_13AUnaryFunctorIdddZZZNS0_20copysign_kernel_cudaERNS_18TensorIteratorBaseEENKUlvE_clEvENKUlvE_clEvEUlddE_EESt5arrayIPcLm2EEEEviT0_T1_)
        /*0bcc*/ 	.word	0x00000000
.L_541:


//--------------------- .nv.compat                --------------------------
	.section	.nv.compat,"",@"SHT_CUDA_COMPAT_INFO"
	.align	4
        /*0000*/ 	.byte	0x02, 0x09, 0x01, 0x00, 0x02, 0x02, 0x01, 0x00, 0x02, 0x05, 0x05, 0x00, 0x03, 0x07, 0x01, 0x01
        /*0010*/ 	.byte	0x02, 0x03, 0x00, 0x00, 0x02, 0x06, 0x01, 0x00, 0x04, 0x0b, 0x08, 0x00, 0x01, 0x00, 0x00, 0x00
        /*0020*/ 	.byte	0x00, 0x00, 0x00, 0x00


//--------------------- .nv.info._ZN2at6native18elementwise_kernelILi128ELi4EZNS0_15gpu_kernel_implINS0_13BinaryFunctorIN3c104HalfES5_S5_ZZZNS0_20copysign_kernel_cudaERNS_18TensorIteratorBaseEENKUlvE_clEvENKUlvE2_clEvEUlS5_S5_E_EEEEvS7_RKT_EUliE_EEviT1_ --------------------------
	.section	.nv.info._ZN2at6native18elementwise_kernelILi128ELi4EZNS0_15gpu_kernel_implINS0_13BinaryFunctorIN3c104HalfES5_S5_ZZZNS0_20copysign_kernel_cudaERNS_18TensorIteratorBaseEENKUlvE_clEvENKUlvE2_clEvEUlS5_S5_E_EEEEvS7_RKT_EUliE_EEviT1_,"",@"SHT_CUDA_INFO"
	.sectionflags	@""
	.align	4


	//----- nvinfo : EIATTR_CUDA_API_VERSION
	.align		4
        /*0000*/ 	.byte	0x04, 0x37
        /*0002*/ 	.short	(.L_543 - .L_542)
.L_542:
        /*0004*/ 	.word	0x00000082


	//----- nvinfo : EIATTR_KPARAM_INFO
	.align		4
.L_543:
        /*0008*/ 	.byte	0x04, 0x17
        /*000a*/ 	.short	(.L_545 - .L_544)
.L_544:
        /*000c*/ 	.word	0x00000000
        /*0010*/ 	.short	0x0001
        /*0012*/ 	.short	0x0008
        /*0014*/ 	.byte	0x00, 0xf0, 0x21, 0x0a


	//----- nvinfo : EIATTR_KPARAM_INFO
	.align		4
.L_545:
        /*0018*/ 	.byte	0x04, 0x17
        /*001a*/ 	.short	(.L_547 - .L_546)
.L_546:
        /*001c*/ 	.word	0x00000000
        /*0020*/ 	.short	0x0000
        /*0022*/ 	.short	0x0000
        /*0024*/ 	.byte	0x00, 0xf0, 0x11, 0x00


	//----- nvinfo : EIATTR_SPARSE_MMA_MASK
	.align		4
.L_547:
        /*0028*/ 	.byte	0x03, 0x50
        /*002a*/ 	.short	0x0000


	//----- nvinfo : EIATTR_MAXREG_COUNT
	.align		4
        /*002c*/ 	.byte	0x03, 0x1b
        /*002e*/ 	.short	0x0080


	//----- nvinfo : EIATTR_EXTERNS
	.align		4
        /*0030*/ 	.byte	0x04, 0x0f
        /*0032*/ 	.short	(.L_549 - .L_548)


	//   ....[0]....
	.align		4
.L_548:
        /*0034*/ 	.word	index@(__assertfail)


	//----- nvinfo : EIATTR_MERCURY_ISA_VERSION
	.align		4
.L_549:
        /*0038*/ 	.byte	0x03, 0x5f
        /*003a*/ 	.short	0x0101


	//----- nvinfo : EIATTR_VRC_CTA_INIT_COUNT
	.align		4
        /*003c*/ 	.byte	0x02, 0x4a
	.zero		1
	.zero		1


	//----- nvinfo : EIATTR_SYSCALL_OFFSETS
	.align		4
        /*0040*/ 	.byte	0x04, 0x46
        /*0042*/ 	.short	(.L_551 - .L_550)


	//   ....[0]....
.L_550:
        /*0044*/ 	.word	0x00002600


	//   ....[1]....
        /*0048*/ 	.word	0x00003580


	//   ....[2]....
        /*004c*/ 	.word	0x000044a0


	//   ....[3]....
        /*0050*/ 	.word	0x00006c40


	//   ....[4]....
        /*0054*/ 	.word	0x00007bb0


	//   ....[5]....
        /*0058*/ 	.word	0x00008900


	//   ....[6]....
        /*005c*/ 	.word	0x0000b1b0


	//   ....[7]....
        /*0060*/ 	.word	0x0000c120


	//   ....[8]....
        /*0064*/ 	.word	0x0000ce70


	//   ....[9]....
        /*0068*/ 	.word	0x0000f740


	//   ....[10]....
        /*006c*/ 	.word	0x000106b0


	//   ....[11]....
        /*0070*/ 	.word	0x000113d0


	//----- nvinfo : EIATTR_EXIT_INSTR_OFFSETS
	.align		4
.L_551:
        /*0074*/ 	.byte	0x04, 0x1c
        /*0076*/ 	.short	(.L_553 - .L_552)


	//   ....[0]....
.L_552:
        /*0078*/ 	.word	0x0000d150


	//   ....[1]....
        /*007c*/ 	.word	0x00010870


	//   ....[2]....
        /*0080*/ 	.word	0x000108b0


	//   ....[3]....
        /*0084*/ 	.word	0x00010950


	//   ....[4]....
        /*0088*/ 	.word	0x00010990


	//   ....[5]....
        /*008c*/ 	.word	0x000109d0


	//   ....[6]....
        /*0090*/ 	.word	0x00010a60


	//   ....[7]....
        /*0094*/ 	.word	0x00010a80


	//   ....[8]....
        /*0098*/ 	.word	0x00010b20


	//   ....[9]....
        /*009c*/ 	.word	0x00010b70


	//   ....[10]....
        /*00a0*/ 	.word	0x00010bc0


	//   ....[11]....
        /*00a4*/ 	.word	0x00010ca0


	//   ....[12]....
        /*00a8*/ 	.word	0x00010e10


	//   ....[13]....
        /*00ac*/ 	.word	0x00010f80


	//   ....[14]....
        /*00b0*/ 	.word	0x000110e0


	//   ....[15]....
        /*00b4*/ 	.word	0x00011120


	//   ....[16]....
        /*00b8*/ 	.word	0x00011160


	//   ....[17]....
        /*00bc*/ 	.word	0x00011210


	//   ....[18]....
        /*00c0*/ 	.word	0x00011270


	//   ....[19]....
        /*00c4*/ 	.word	0x000113e0


	//   ....[20]....
        /*00c8*/ 	.word	0x000114f0


	//   ....[21]....
        /*00cc*/ 	.word	0x00011630


	//   ....[22]....
        /*00d0*/ 	.word	0x00011670


	//----- nvinfo : EIATTR_MAX_THREADS
	.align		4
.L_553:
        /*00d4*/ 	.byte	0x04, 0x05
        /*00d6*/ 	.short	(.L_555 - .L_554)
.L_554:
        /*00d8*/ 	.word	0x00000080
        /*00dc*/ 	.word	0x00000001
        /*00e0*/ 	.word	0x00000001


	//----- nvinfo : EIATTR_CRS_STACK_SIZE
	.align		4
.L_555:
        /*00e4*/ 	.byte	0x04, 0x1e
        /*00e6*/ 	.short	(.L_557 - .L_556)
.L_556:
        /*00e8*/ 	.word	0x00000000


	//----- nvinfo : EIATTR_CBANK_PARAM_SIZE
	.align		4
.L_557:
        /*00ec*/ 	.byte	0x03, 0x19
        /*00ee*/ 	.short	0x0290


	//----- nvinfo : EIATTR_PARAM_CBANK
	.align		4
        /*00f0*/ 	.byte	0x04, 0x0a
        /*00f2*/ 	.short	(.L_559 - .L_558)
	.align		4
.L_558:
        /*00f4*/ 	.word	index@(.nv.constant0._ZN2at6native18elementwise_kernelILi128ELi4EZNS0_15gpu_kernel_implINS0_13BinaryFunctorIN3c104HalfES5_S5_ZZZNS0_20copysign_kernel_cudaERNS_18TensorIteratorBaseEENKUlvE_clEvENKUlvE2_clEvEUlS5_S5_E_EEEEvS7_RKT_EUliE_EEviT1_)
        /*00f8*/ 	.short	0x0380
        /*00fa*/ 	.short	0x0290


	//----- nvinfo : EIATTR_SW_WAR
	.align		4
.L_559:
        /*00fc*/ 	.byte	0x04, 0x36
        /*00fe*/ 	.short	(.L_561 - .L_560)
.L_560:
        /*0100*/ 	.word	0x00000008
.L_561:


//--------------------- .nv.info._ZN2at6native27unrolled_elementwise_kernelINS0_13BinaryFunctorIN3c104HalfES4_S4_ZZZNS0_20copysign_kernel_cudaERNS_18TensorIteratorBaseEENKUlvE_clEvENKUlvE2_clEvEUlS4_S4_E_EESt5arrayIPcLm3EELi4E23TrivialOffsetCalculatorILi2EjESE_ILi1EjENS0_6memory12LoadWithCastILi2EEENSH_13StoreWithCastILi1EEEEEviT_T0_T2_T3_T4_T5_ --------------------------
	.section	.nv.info._ZN2at6native27unrolled_elementwise_kernelINS0_13BinaryFunctorIN3c104HalfES4_S4_ZZZNS0_20copysign_kernel_cudaERNS_18TensorIteratorBaseEENKUlvE_clEvENKUlvE2_clEvEUlS4_S4_E_EESt5arrayIPcLm3EELi4E23TrivialOffsetCalculatorILi2EjESE_ILi1EjENS0_6memory12LoadWithCastILi2EEENSH_13StoreWithCastILi1EEEEEviT_T0_T2_T3_T4_T5_,"",@"SHT_CUDA_INFO"
	.sectionflags	@""
	.align	4


	//----- nvinfo : EIATTR_CUDA_API_VERSION
	.align		4
        /*0000*/ 	.byte	0x04, 0x37
        /*0002*/ 	.short	(.L_563 - .L_562)
.L_562:
        /*0004*/ 	.word	0x00000082


	//----- nvinfo : EIATTR_KPARAM_INFO
	.align		4
.L_563:
        /*0008*/ 	.byte	0x04, 0x17
        /*000a*/ 	.short	(.L_565 - .L_564)
.L_564:
        /*000c*/ 	.word	0x00000000
        /*0010*/ 	.short	0x0006
        /*0012*/ 	.short	0x0030
        /*0014*/ 	.byte	0x00, 0xf0, 0x21, 0x00


	//----- nvinfo : EIATTR_KPARAM_INFO
	.align		4
.L_565:
        /*0018*/ 	.byte	0x04, 0x17
        /*001a*/ 	.short	(.L_567 - .L_566)
.L_566:
        /*001c*/ 	.word	0x00000000
        /*0020*/ 	.short	0x0005
        /*0022*/ 	.short	0x0024
        /*0024*/ 	.byte	0x00, 0xf0, 0x31, 0x00


	//----- nvinfo : EIATTR_KPARAM_INFO
	.align		4
.L_567:
        /*0028*/ 	.byte	0x04, 0x17
        /*002a*/ 	.short	(.L_569 - .L_568)
.L_568:
        /*002c*/ 	.word	0x00000000
        /*0030*/ 	.short	0x0004
        /*0032*/ 	.short	0x0021
        /*0034*/ 	.byte	0x00, 0xf0, 0x05, 0x00


	//----- nvinfo : EIATTR_KPARAM_INFO
	.align		4
.L_569:
        /*0038*/ 	.byte	0x04, 0x17
        /*003a*/ 	.short	(.L_571 - .L_570)
.L_570:
        /*003c*/ 	.word	0x00000000
        /*0040*/ 	.short	0x0003
        /*0042*/ 	.short	0x0020
        /*0044*/ 	.byte	0x00, 0xf0, 0x05, 0x00


	//----- nvinfo : EIATTR_KPARAM_INFO
	.align		4
.L_571:
        /*0048*/ 	.byte	0x04, 0x17
        /*004a*/ 	.short	(.L_573 - .L_572)
.L_572:
        /*004c*/ 	.word	0x00000000
        /*0050*/ 	.short	0x0002
        /*0052*/ 	.short	0x0008
        /*0054*/ 	.byte	0x00, 0xf0, 0x61, 0x00


	//----- nvinfo : EIATTR_KPARAM_INFO
	.align		4
.L_573:
        /*0058*/ 	.byte	0x04, 0x17
        /*005a*/ 	.short	(.L_575 - .L_574)
.L_574:
        /*005c*/ 	.word	0x00000000
        /*0060*/ 	.short	0x0001
        /*0062*/ 	.short	0x0004
        /*0064*/ 	.byte	0x00, 0xf0, 0x05, 0x00


	//----- nvinfo : EIATTR_KPARAM_INFO
	.align		4
.L_575:
        /*0068*/ 	.byte	0x04, 0x17
        /*006a*/ 	.short	(.L_577 - .L_576)
.L_576:
        /*006c*/ 	.word	0x00000000
        /*0070*/ 	.short	0x0000
        /*0072*/ 	.short	0x0000
        /*0074*/ 	.byte	0x00, 0xf0, 0x11, 0x00


	//----- nvinfo : EIATTR_SPARSE_MMA_MASK
	.align		4
.L_577:
        /*0078*/ 	.byte	0x03, 0x50
        /*007a*/ 	.short	0x0000


	//----- nvinfo : EIATTR_MAXREG_COUNT
	.align		4
        /*007c*/ 	.byte	0x03, 0x1b
        /*007e*/ 	.short	0x00ff


	//----- nvinfo : EIATTR_EXTERNS
	.align		4
        /*0080*/ 	.byte	0x04, 0x0f
        /*0082*/ 	.short	(.L_579 - .L_578)


	//   ....[0]....
	.align		4
.L_578:
        /*0084*/ 	.word	index@(__assertfail)


	//----- nvinfo : EIATTR_MERCURY_ISA_VERSION
	.align		4
.L_579:
        /*0088*/ 	.byte	0x03, 0x5f
        /*008a*/ 	.short	0x0101


	//----- nvinfo : EIATTR_VRC_CTA_INIT_COUNT
	.align		4
        /*008c*/ 	.byte	0x02, 0x4a
	.zero		1
	.zero		1


	//----- nvinfo : EIATTR_SYSCALL_OFFSETS
	.align		4
        /*0090*/ 	.byte	0x04, 0x46
        /*0092*/ 	.short	(.L_581 - .L_580)


	//   ....[0]....
.L_580:
        /*0094*/ 	.word	0x00000ff0


	//   ....[1]....
        /*0098*/ 	.word	0x00002070


	//   ....[2]....
        /*009c*/ 	.word	0x00003230


	//   ....[3]....
        /*00a0*/ 	.word	0x000042b0


	//   ....[4]....
        /*00a4*/ 	.word	0x000053b0


	//   ....[5]....
        /*00a8*/ 	.word	0x00006440


	//   ....[6]....
        /*00ac*/ 	.word	0x00007540


	//   ....[7]....
        /*00b0*/ 	.word	0x000084f0


	//   ....[8]....
        /*00b4*/ 	.word	0x00009630


	//   ....[9]....
        /*00b8*/ 	.word	0x0000a4f0


	//   ....[10]....
        /*00bc*/ 	.word	0x0000b470


	//   ....[11]....
        /*00c0*/ 	.word	0x0000c3f0


	//----- nvinfo : EIATTR_EXIT_INSTR_OFFSETS
	.align		4
.L_581:
        /*00c4*/ 	.byte	0x04, 0x1c
        /*00c6*/ 	.short	(.L_583 - .L_582)


	//   ....[0]....
.L_582:
        /*00c8*/ 	.word	0x0000b740


	//   ....[1]....
        /*00cc*/ 	.word	0x0000b890


	//   ....[2]....
        /*00d0*/ 	.word	0x0000b8d0


	//   ....[3]....
        /*00d4*/ 	.word	0x0000b970


	//   ....[4]....
        /*00d8*/ 	.word	0x0000b9b0


	//   ....[5]....
        /*00dc*/ 	.word	0x0000b9f0


	//   ....[6]....
        /*00e0*/ 	.word	0x0000ba80


	//   ....[7]....
        /*00e4*/ 	.word	0x0000baa0


	//   ....[8]....
        /*00e8*/ 	.word	0x0000bb40


	//   ....[9]....
        /*00ec*/ 	.word	0x0000bb90


	//   ....[10]....
        /*00f0*/ 	.word	0x0000bbe0


	//   ....[11]....
        /*00f4*/ 	.word	0x0000bcc0


	//   ....[12]....
        /*00f8*/ 	.word	0x0000be30


	//   ....[13]....
        /*00fc*/ 	.word	0x0000bfa0


	//   ....[14]....
        /*0100*/ 	.word	0x0000c100


	//   ....[15]....
        /*0104*/ 	.word	0x0000c140


	//   ....[16]....
        /*0108*/ 	.word	0x0000c180


	//   ....[17]....
        /*010c*/ 	.word	0x0000c230


	//   ....[18]....
        /*0110*/ 	.word	0x0000c290


	//   ....[19]....
        /*0114*/ 	.word	0x0000c400


	//   ....[20]....
        /*0118*/ 	.word	0x0000c510


	//   ....[21]....
        /*011c*/ 	.word	0x0000c650


	//   ....[22]....
        /*0120*/ 	.word	0x0000c690


	//----- nvinfo : EIATTR_MAX_THREADS
	.align		4
.L_583:
        /*0124*/ 	.byte	0x04, 0x05
        /*0126*/ 	.short	(.L_585 - .L_584)
.L_584:
        /*0128*/ 	.word	0x00000080
        /*012c*/ 	.word	0x00000001
        /*0130*/ 	.word	0x00000001


	//----- nvinfo : EIATTR_CRS_STACK_SIZE
	.align		4
.L_585:
        /*0134*/ 	.byte	0x04, 0x1e
        /*0136*/ 	.short	(.L_587 - .L_586)
.L_586:
        /*0138*/ 	.word	0x00000000


	//----- nvinfo : EIATTR_CBANK_PARAM_SIZE
	.align		4
.L_587:
        /*013c*/ 	.byte	0x03, 0x19
        /*013e*/ 	.short	0x0038


	//----- nvinfo : EIATTR_PARAM_CBANK
	.align		4
        /*0140*/ 	.byte	0x04, 0x0a
        /*0142*/ 	.short	(.L_589 - .L_588)
	.align		4
.L_588:
        /*0144*/ 	.word	index@(.nv.constant0._ZN2at6native27unrolled_elementwise_kernelINS0_13BinaryFunctorIN3c104HalfES4_S4_ZZZNS0_20copysign_kernel_cudaERNS_18TensorIteratorBaseEENKUlvE_clEvENKUlvE2_clEvEUlS4_S4_E_EESt5arrayIPcLm3EELi4E23TrivialOffsetCalculatorILi2EjESE_ILi1EjENS0_6memory12LoadWithCastILi2EEENSH_13StoreWithCastILi1EEEEEviT_T0_T2_T3_T4_T5_)
        /*0148*/ 	.short	0x0380
        /*014a*/ 	.short	0x0038


	//----- nvinfo : EIATTR_SW_WAR
	.align		4
.L_589:
        /*014c*/ 	.byte	0x04, 0x36
        /*014e*/ 	.short	(.L_591 - .L_590)
.L_590:
        /*0150*/ 	.word	0x00000008
.L_591:


//--------------------- .nv.info._ZN2at6native18elementwise_kernelILi128ELi4EZNS0_22gpu_kernel_impl_nocastINS0_13BinaryFunctorIN3c104HalfES5_S5_ZZZNS0_20copysign_kernel_cudaERNS_18TensorIteratorBaseEENKUlvE_clEvENKUlvE2_clEvEUlS5_S5_E_EEEEvS7_RKT_EUliE_EEviT1_ --------------------------
	.section	.nv.info._ZN2at6native18elementwise_kernelILi128ELi4EZNS0_22gpu_kernel_impl_nocastINS0_13BinaryFunctorIN3c104HalfES5_S5_ZZZNS0_20copysign_kernel_cudaERNS_18TensorIteratorBaseEENKUlvE_clEvENKUlvE2_clEvEUlS5_S5_E_EEEEvS7_RKT_EUliE_EEviT1_,"",@"SHT_CUDA_INFO"
	.sectionflags	@""
	.align	4


	//----- nvinfo : EIATTR_CUDA_API_VERSION
	.align		4
        /*0000*/ 	.byte	0x04, 0x37
        /*0002*/ 	.short	(.L_593 - .L_592)
.L_592:
        /*0004*/ 	.word	0x00000082


	//----- nvinfo : EIATTR_KPARAM_INFO
	.align		4
.L_593:
        /*0008*/ 	.byte	0x04, 0x17
        /*000a*/ 	.short	(.L_595 - .L_594)
.L_594:
        /*000c*/ 	.word	0x00000000
        /*0010*/ 	.short	0x0001
        /*0012*/ 	.short	0x0008
        /*0014*/ 	.byte	0x00, 0xf0, 0x21, 0x0a


	//----- nvinfo : EIATTR_KPARAM_INFO
	.align		4
.L_595:
        /*0018*/ 	.byte	0x04, 0x17
        /*001a*/ 	.short	(.L_597 - .L_596)
.L_596:
        /*001c*/ 	.word	0x00000000
        /*0020*/ 	.short	0x0000
        /*0022*/ 	.short	0x0000
        /*0024*/ 	.byte	0x00, 0xf0, 0x11, 0x00


	//----- nvinfo : EIATTR_SPARSE_MMA_MASK
	.align		4
.L_597:
        /*0028*/ 	.byte	0x03, 0x50
        /*002a*/ 	.short	0x0000


	//----- nvinfo : EIATTR_MAXREG_COUNT
	.align		4
        /*002c*/ 	.byte	0x03, 0x1b
        /*002e*/ 	.short	0x0080


	//----- nvinfo : EIATTR_MERCURY_ISA_VERSION
	.align		4
        /*0030*/ 	.byte	0x03, 0x5f
        /*0032*/ 	.short	0x0101


	//----- nvinfo : EIATTR_VRC_CTA_INIT_COUNT
	.align		4
        /*0034*/ 	.byte	0x02, 0x4a
	.zero		1
	.zero		1


	//----- nvinfo : EIATTR_EXIT_INSTR_OFFSETS
	.align		4
        /*0038*/ 	.byte	0x04, 0x1c
        /*003a*/ 	.short	(.L_599 - .L_598)


	//   ....[0]....
.L_598:
        /*003c*/ 	.word	0x00000390


	//   ....[1]....
        /*0040*/ 	.word	0x00000440


	//   ....[2]....
        /*0044*/ 	.word	0x000049b0


	//   ....[3]....
        /*0048*/ 	.word	0x00006070


	//----- nvinfo : EIATTR_MAX_THREADS
	.align		4
.L_599:
        /*004c*/ 	.byte	0x04, 0x05
        /*004e*/ 	.short	(.L_601 - .L_600)
.L_600:
        /*0050*/ 	.word	0x00000080
        /*0054*/ 	.word	0x00000001
        /*0058*/ 	.word	0x00000001


	//----- nvinfo : EIATTR_CRS_STACK_SIZE
	.align		4
.L_601:
        /*005c*/ 	.byte	0x04, 0x1e
        /*005e*/ 	.short	(.L_603 - .L_602)
.L_602:
        /*0060*/ 	.word	0x00000000


	//----- nvinfo : EIATTR_CBANK_PARAM_SIZE
	.align		4
.L_603:
        /*0064*/ 	.byte	0x03, 0x19
        /*0066*/ 	.short	0x0290


	//----- nvinfo : EIATTR_PARAM_CBANK
	.align		4
        /*0068*/ 	.byte	0x04, 0x0a
        /*006a*/ 	.short	(.L_605 - .L_604)
	.align		4
.L_604:
        /*006c*/ 	.word	index@(.nv.constant0._ZN2at6native18elementwise_kernelILi128ELi4EZNS0_22gpu_kernel_impl_nocastINS0_13BinaryFunctorIN3c104HalfES5_S5_ZZZNS0_20copysign_kernel_cudaERNS_18TensorIteratorBaseEENKUlvE_clEvENKUlvE2_clEvEUlS5_S5_E_EEEEvS7_RKT_EUliE_EEviT1_)
        /*0070*/ 	.short	0x0380
        /*0072*/ 	.short	0x0290


	//----- nvinfo : EIATTR_SW_WAR
	.align		4
.L_605:
        /*0074*/ 	.byte	0x04, 0x36
        /*0076*/ 	.short	(.L_607 - .L_606)
.L_606:
        /*0078*/ 	.word	0x00000008
.L_607:


//--------------------- .nv.info._ZN2at6native27unrolled_elementwise_kernelINS0_13BinaryFunctorIN3c104HalfES4_S4_ZZZNS0_20copysign_kernel_cudaERNS_18TensorIteratorBaseEENKUlvE_clEvENKUlvE2_clEvEUlS4_S4_E_EESt5arrayIPcLm3EELi4E23TrivialOffsetCalculatorILi2EjESE_ILi1EjENS0_6memory15LoadWithoutCastENSH_16StoreWithoutCastEEEviT_T0_T2_T3_T4_T5_ --------------------------
	.section	.nv.info._ZN2at6native27unrolled_elementwise_kernelINS0_13BinaryFunctorIN3c104HalfES4_S4_ZZZNS0_20copysign_kernel_cudaERNS_18TensorIteratorBaseEENKUlvE_clEvENKUlvE2_clEvEUlS4_S4_E_EESt5arrayIPcLm3EELi4E23TrivialOffsetCalculatorILi2EjESE_ILi1EjENS0_6memory15LoadWithoutCastENSH_16StoreWithoutCastEEEviT_T0_T2_T3_T4_T5_,"",@"SHT_CUDA_INFO"
	.sectionflags	@""
	.align	4


	//----- nvinfo : EIATTR_CUDA_API_VERSION
	.align		4
        /*0000*/ 	.byte	0x04, 0x37
        /*0002*/ 	.short	(.L_609 - .L_608)
.L_608:
        /*0004*/ 	.word	0x00000082


	//----- nvinfo : EIATTR_KPARAM_INFO
	.align		4
.L_609:
        /*0008*/ 	.byte	0x04, 0x17
        /*000a*/ 	.short	(.L_611 - .L_610)
.L_610:
        /*000c*/ 	.word	0x00000000
        /*0010*/ 	.short	0x0006
        /*0012*/ 	.short	0x0023
        /*0014*/ 	.byte	0x00, 0xf0, 0x05, 0x00


	//----- nvinfo : EIATTR_KPARAM_INFO
	.align		4
.L_611:
        /*0018*/ 	.byte	0x04, 0x17
        /*001a*/ 	.short	(.L_613 - .L_612)
.L_612:
        /*001c*/ 	.word	0x00000000
        /*0020*/ 	.short	0x0005
        /*0022*/ 	.short	0x0022
        /*0024*/ 	.byte	0x00, 0xf0, 0x05, 0x00


	//----- nvinfo : EIATTR_KPARAM_INFO
	.align		4
.L_613:
        /*0028*/ 	.byte	0x04, 0x17
        /*002a*/ 	.short	(.L_615 - .L_614)
.L_614:
        /*002c*/ 	.word	0x00000000
        /*0030*/ 	.short	0x0004
        /*0032*/ 	.short	0x0021
        /*0034*/ 	.byte	0x00, 0xf0, 0x05, 0x00


	//----- nvinfo : EIATTR_KPARAM_INFO
	.align		4
.L_615:
        /*0038*/ 	.byte	0x04, 0x17
        /*003a*/ 	.short	(.L_617 - .L_616)
.L_616:
        /*003c*/ 	.word	0x00000000
        /*0040*/ 	.short	0x0003
        /*0042*/ 	.short	0x0020
        /*0044*/ 	.byte	0x00, 0xf0, 0x05, 0x00


	//----- nvinfo : EIATTR_KPARAM_INFO
	.align		4
.L_617:
        /*0048*/ 	.byte	0x04, 0x17
        /*004a*/ 	.short	(.L_619 - .L_618)
.L_618:
        /*004c*/ 	.word	0x00000000
        /*0050*/ 	.short	0x0002
        /*0052*/ 	.short	0x0008
        /*0054*/ 	.byte	0x00, 0xf0, 0x61, 0x00


	//----- nvinfo : EIATTR_KPARAM_INFO
	.align		4
.L_619:
        /*0058*/ 	.byte	0x04, 0x17
        /*005a*/ 	.short	(.L_621 - .L_620)
.L_620:
        /*005c*/ 	.word	0x00000000
        /*0060*/ 	.short	0x0001
        /*0062*/ 	.short	0x0004
        /*0064*/ 	.byte	0x00, 0xf0, 0x05, 0x00


	//----- nvinfo : EIATTR_KPARAM_INFO
	.align		4
.L_621:
        /*0068*/ 	.byte	0x04, 0x17
        /*006a*/ 	.short	(.L_623 - .L_622)
.L_622:
        /*006c*/ 	.word	0x00000000
        /*0070*/ 	.short	0x0000
        /*0072*/ 	.short	0x0000
        /*0074*/ 	.byte	0x00, 0xf0, 0x11, 0x00


	//----- nvinfo : EIATTR_SPARSE_MMA_MASK
	.align		4
.L_623:
        /*0078*/ 	.byte	0x03, 0x50
        /*007a*/ 	.short	0x0000


	//----- nvinfo : EIATTR_MAXREG_COUNT
	.align		4
        /*007c*/ 	.byte	0x03, 0x1b
        /*007e*/ 	.short	0x00ff


	//----- nvinfo : EIATTR_MERCURY_ISA_VERSION
	.align		4
        /*0080*/ 	.byte	0x03, 0x5f
        /*0082*/ 	.short	0x0101


	//----- nvinfo : EIATTR_VRC_CTA_INIT_COUNT
	.align		4
        /*0084*/ 	.byte	0x02, 0x4a
	.zero		1
	.zero		1


	//----- nvinfo : EIATTR_EXIT_INSTR_OFFSETS
	.align		4
        /*0088*/ 	.byte	0x04, 0x1c
        /*008a*/ 	.short	(.L_625 - .L_624)


	//   ....[0]....
.L_624:
        /*008c*/ 	.word	0x00000590


	//   ....[1]....
        /*0090*/ 	.word	0x00000620


	//----- nvinfo : EIATTR_MAX_THREADS
	.align		4
.L_625:
        /*0094*/ 	.byte	0x04, 0x05
        /*0096*/ 	.short	(.L_627 - .L_626)
.L_626:
        /*0098*/ 	.word	0x00000080
        /*009c*/ 	.word	0x00000001
        /*00a0*/ 	.word	0x00000001


	//----- nvinfo : EIATTR_CRS_STACK_SIZE
	.align		4
.L_627:
        /*00a4*/ 	.byte	0x04, 0x1e
        /*00a6*/ 	.short	(.L_629 - .L_628)
.L_628:
        /*00a8*/ 	.word	0x00000000


	//----- nvinfo : EIATTR_CBANK_PARAM_SIZE
	.align		4
.L_629:
        /*00ac*/ 	.byte	0x03, 0x19
        /*00ae*/ 	.short	0x0024


	//----- nvinfo : EIATTR_PARAM_CBANK
	.align		4
        /*00b0*/ 	.byte	0x04, 0x0a
        /*00b2*/ 	.short	(.L_631 - .L_630)
	.align		4
.L_630:
        /*00b4*/ 	.word	index@(.nv.constant0._ZN2at6native27unrolled_elementwise_kernelINS0_13BinaryFunctorIN3c104HalfES4_S4_ZZZNS0_20copysign_kernel_cudaERNS_18TensorIteratorBaseEENKUlvE_clEvENKUlvE2_clEvEUlS4_S4_E_EESt5arrayIPcLm3EELi4E23TrivialOffsetCalculatorILi2EjESE_ILi1EjENS0_6memory15LoadWithoutCastENSH_16StoreWithoutCastEEEviT_T0_T2_T3_T4_T5_)
        /*00b8*/ 	.short	0x0380
        /*00ba*/ 	.short	0x0024


	//----- nvinfo : EIATTR_SW_WAR
	.align		4
.L_631:
        /*00bc*/ 	.byte	0x04, 0x36
        /*00be*/ 	.short	(.L_633 - .L_632)
.L_632:
        /*00c0*/ 	.word	0x00000008
.L_633:


//--------------------- .nv.info._ZN2at6native29vectorized_elementwise_kernelILi2ENS0_13BinaryFunctorIN3c104HalfES4_S4_ZZZNS0_20copysign_kernel_cudaERNS_18TensorIteratorBaseEENKUlvE_clEvENKUlvE2_clEvEUlS4_S4_E_EESt5arrayIPcLm3EEEEviT0_T1_ --------------------------
	.section	.nv.info._ZN2at6native29vectorized_elementwise_kernelILi2ENS0_13BinaryFunctorIN3c104HalfES4_S4_ZZZNS0_20copysign_kernel_cudaERNS_18TensorIteratorBaseEENKUlvE_clEvENKUlvE2_clEvEUlS4_S4_E_EESt5arrayIPcLm3EEEEviT0_T1_,"",@"SHT_CUDA_INFO"
	.sectionflags	@""
	.align	4


	//----- nvinfo : EIATTR_CUDA_API_VERSION
	.align		4
        /*0000*/ 	.byte	0x04, 0x37
        /*0002*/ 	.short	(.L_635 - .L_634)
.L_634:
        /*0004*/ 	.word	0x00000082


	//----- nvinfo : EIATTR_KPARAM_INFO
	.align		4
.L_635:
        /*0008*/ 	.byte	0x04, 0x17
        /*000a*/ 	.short	(.L_637 - .L_636)
.L_636:
        /*000c*/ 	.word	0x00000000
        /*0010*/ 	.short	0x0002
        /*0012*/ 	.short	0x0008
        /*0014*/ 	.byte	0x00, 0xf0, 0x61, 0x00


	//----- nvinfo : EIATTR_KPARAM_INFO
	.align		4
.L_637:
        /*0018*/ 	.byte	0x04, 0x17
        /*001a*/ 	.short	(.L_639 - .L_638)
.L_638:
        /*001c*/ 	.word	0x00000000
        /*0020*/ 	.short	0x0001
        /*0022*/ 	.short	0x0004
        /*0024*/ 	.byte	0x00, 0xf0, 0x05, 0x00


	//----- nvinfo : EIATTR_KPARAM_INFO
	.align		4
.L_639:
        /*0028*/ 	.byte	0x04, 0x17
        /*002a*/ 	.short	(.L_641 - .L_640)
.L_640:
        /*002c*/ 	.word	0x00000000
        /*0030*/ 	.short	0x0000
        /*0032*/ 	.short	0x0000
        /*0034*/ 	.byte	0x00, 0xf0, 0x11, 0x00


	//----- nvinfo : EIATTR_SPARSE_MMA_MASK
	.align		4
.L_641:
        /*0038*/ 	.byte	0x03, 0x50
        /*003a*/ 	.short	0x0000


	//----- nvinfo : EIATTR_MAXREG_COUNT
	.align		4
        /*003c*/ 	.byte	0x03, 0x1b
        /*003e*/ 	.short	0x00ff


	//----- nvinfo : EIATTR_MERCURY_ISA_VERSION
	.align		4
        /*0040*/ 	.byte	0x03, 0x5f
        /*0042*/ 	.short	0x0101


	//----- nvinfo : EIATTR_VRC_CTA_INIT_COUNT
	.align		4
        /*0044*/ 	.byte	0x02, 0x4a
	.zero		1
	.zero		1


	//----- nvinfo : EIATTR_EXIT_INSTR_OFFSETS
	.align		4
        /*0048*/ 	.byte	0x04, 0x1c
        /*004a*/ 	.short	(.L_643 - .L_642)


	//   ....[0]....
.L_642:
        /*004c*/ 	.word	0x00000c50


	//   ....[1]....
        /*0050*/ 	.word	0x00000ca0


	//   ....[2]....
        /*0054*/ 	.word	0x00000fd0


	//----- nvinfo : EIATTR_MAX_THREADS
	.align		4
.L_643:
        /*0058*/ 	.byte	0x04, 0x05
        /*005a*/ 	.short	(.L_645 - .L_644)
.L_644:
        /*005c*/ 	.word	0x00000080
        /*0060*/ 	.word	0x00000001
        /*0064*/ 	.word	0x00000001


	//----- nvinfo : EIATTR_CRS_STACK_SIZE
	.align		4
.L_645:
        /*0068*/ 	.byte	0x04, 0x1e
        /*006a*/ 	.short	(.L_647 - .L_646)
.L_646:
        /*006c*/ 	.word	0x00000000


	//----- nvinfo : EIATTR_CBANK_PARAM_SIZE
	.align		4
.L_647:
        /*0070*/ 	.byte	0x03, 0x19
        /*0072*/ 	.short	0x0020


	//----- nvinfo : EIATTR_PARAM_CBANK
	.align		4
        /*0074*/ 	.byte	0x04, 0x0a
        /*0076*/ 	.short	(.L_649 - .L_648)
	.align		4
.L_648:
        /*0078*/ 	.word	index@(.nv.constant0._ZN2at6native29vectorized_elementwise_kernelILi2ENS0_13BinaryFunctorIN3c104HalfES4_S4_ZZZNS0_20copysign_kernel_cudaERNS_18TensorIteratorBaseEENKUlvE_clEvENKUlvE2_clEvEUlS4_S4_E_EESt5arrayIPcLm3EEEEviT0_T1_)
        /*007c*/ 	.short	0x0380
        /*007e*/ 	.short	0x0020


	//----- nvinfo : EIATTR_SW_WAR
	.align		4
.L_649:
        /*0080*/ 	.byte	0x04, 0x36
        /*0082*/ 	.short	(.L_651 - .L_650)
.L_650:
        /*0084*/ 	.word	0x00000008
.L_651:


//--------------------- .nv.info._ZN2at6native29vectorized_elementwise_kernelILi4ENS0_13BinaryFunctorIN3c104HalfES4_S4_ZZZNS0_20copysign_kernel_cudaERNS_18TensorIteratorBaseEENKUlvE_clEvENKUlvE2_clEvEUlS4_S4_E_EESt5arrayIPcLm3EEEEviT0_T1_ --------------------------
	.section	.nv.info._ZN2at6native29vectorized_elementwise_kernelILi4ENS0_13BinaryFunctorIN3c104HalfES4_S4_ZZZNS0_20copysign_kernel_cudaERNS_18TensorIteratorBaseEENKUlvE_clEvENKUlvE2_clEvEUlS4_S4_E_EESt5arrayIPcLm3EEEEviT0_T1_,"",@"SHT_CUDA_INFO"
	.sectionflags	@""
	.align	4


	//----- nvinfo : EIATTR_CUDA_API_VERSION
	.align		4
        /*0000*/ 	.byte	0x04, 0x37
        /*0002*/ 	.short	(.L_653 - .L_652)
.L_652:
        /*0004*/ 	.word	0x00000082


	//----- nvinfo : EIATTR_KPARAM_INFO
	.align		4
.L_653:
        /*0008*/ 	.byte	0x04, 0x17
        /*000a*/ 	.short	(.L_655 - .L_654)
.L_654:
        /*000c*/ 	.word	0x00000000
        /*0010*/ 	.short	0x0002
        /*0012*/ 	.short	0x0008
        /*0014*/ 	.byte	0x00, 0xf0, 0x61, 0x00


	//----- nvinfo : EIATTR_KPARAM_INFO
	.align		4
.L_655:
        /*0018*/ 	.byte	0x04, 0x17
        /*001a*/ 	.short	(.L_657 - .L_656)
.L_656:
        /*001c*/ 	.word	0x00000000
        /*0020*/ 	.short	0x0001
        /*0022*/ 	.short	0x0004
        /*0024*/ 	.byte	0x00, 0xf0, 0x05, 0x00


	//----- nvinfo : EIATTR_KPARAM_INFO
	.align		4
.L_657:
        /*0028*/ 	.byte	0x04, 0x17
        /*002a*/ 	.short	(.L_659 - .L_658)
.L_658:
        /*002c*/ 	.word	0x00000000
        /*0030*/ 	.short	0x0000
        /*0032*/ 	.short	0x0000
        /*0034*/ 	.byte	0x00, 0xf0, 0x11, 0x00


	//----- nvinfo : EIATTR_SPARSE_MMA_MASK
	.align		4
.L_659:
        /*0038*/ 	.byte	0x03, 0x50
        /*003a*/ 	.short	0x0000


	//----- nvinfo : EIATTR_MAXREG_COUNT
	.align		4
        /*003c*/ 	.byte	0x03, 0x1b
        /*003e*/ 	.short	0x00ff


	//----- nvinfo : EIATTR_MERCURY_ISA_VERSION
	.align		4
        /*0040*/ 	.byte	0x03, 0x5f
        /*0042*/ 	.short	0x0101


	//----- nvinfo : EIATTR_VRC_CTA_INIT_COUNT
	.align		4
        /*0044*/ 	.byte	0x02, 0x4a
	.zero		1
	.zero		1


	//----- nvinfo : EIATTR_EXIT_INSTR_OFFSETS
	.align		4
        /*0048*/ 	.byte	0x04, 0x1c
        /*004a*/ 	.short	(.L_661 - .L_660)


	//   ....[0]....
.L_660:
        /*004c*/ 	.word	0x00000c50


	//   ....[1]....
        /*0050*/ 	.word	0x00000ca0


	//   ....[2]....
        /*0054*/ 	.word	0x00000f70


	//----- nvinfo : EIATTR_MAX_THREADS
	.align		4
.L_661:
        /*0058*/ 	.byte	0x04, 0x05
        /*005a*/ 	.short	(.L_663 - .L_662)
.L_662:
        /*005c*/ 	.word	0x00000080
        /*0060*/ 	.word	0x00000001
        /*0064*/ 	.word	0x00000001


	//----- nvinfo : EIATTR_CRS_STACK_SIZE
	.align		4
.L_663:
        /*0068*/ 	.byte	0x04, 0x1e
        /*006a*/ 	.short	(.L_665 - .L_664)
.L_664:
        /*006c*/ 	.word	0x00000000


	//----- nvinfo : EIATTR_CBANK_PARAM_SIZE
	.align		4
.L_665:
        /*0070*/ 	.byte	0x03, 0x19
        /*0072*/ 	.short	0x0020


	//----- nvinfo : EIATTR_PARAM_CBANK
	.align		4
        /*0074*/ 	.byte	0x04, 0x0a
        /*0076*/ 	.short	(.L_667 - .L_666)
	.align		4
.L_666:
        /*0078*/ 	.word	index@(.nv.constant0._ZN2at6native29vectorized_elementwise_kernelILi4ENS0_13BinaryFunctorIN3c104HalfES4_S4_ZZZNS0_20copysign_kernel_cudaERNS_18TensorIteratorBaseEENKUlvE_clEvENKUlvE2_clEvEUlS4_S4_E_EESt5arrayIPcLm3EEEEviT0_T1_)
        /*007c*/ 	.short	0x0380
        /*007e*/ 	.short	0x0020


	//----- nvinfo : EIATTR_SW_WAR
	.align		4
.L_667:
        /*0080*/ 	.byte	0x04, 0x36
        /*0082*/ 	.short	(.L_669 - .L_668)
.L_668:
        /*0084*/ 	.word	0x00000008
.L_669:


//--------------------- .nv.info._ZN2at6native29vectorized_elementwise_kernelILi8ENS0_13BinaryFunctorIN3c104HalfES4_S4_ZZZNS0_20copysign_kernel_cudaERNS_18TensorIteratorBaseEENKUlvE_clEvENKUlvE2_clEvEUlS4_S4_E_EESt5arrayIPcLm3EEEEviT0_T1_ --------------------------
	.section	.nv.info._ZN2at6native29vectorized_elementwise_kernelILi8ENS0_13BinaryFunctorIN3c104HalfES4_S4_ZZZNS0_20copysign_kernel_cudaERNS_18TensorIteratorBaseEENKUlvE_clEvENKUlvE2_clEvEUlS4_S4_E_EESt5arrayIPcLm3EEEEviT0_T1_,"",@"SHT_CUDA_INFO"
	.sectionflags	@""
	.align	4


	//----- nvinfo : EIATTR_CUDA_API_VERSION
	.align		4
        /*0000*/ 	.byte	0x04, 0x37
        /*0002*/ 	.short	(.L_671 - .L_670)
.L_670:
        /*0004*/ 	.word	0x00000082


	//----- nvinfo : EIATTR_KPARAM_INFO
	.align		4
.L_671:
        /*0008*/ 	.byte	0x04, 0x17
        /*000a*/ 	.short	(.L_673 - .L_672)
.L_672:
        /*000c*/ 	.word	0x00000000
        /*0010*/ 	.short	0x0002
        /*0012*/ 	.short	0x0008
        /*0014*/ 	.byte	0x00, 0xf0, 0x61, 0x00


	//----- nvinfo : EIATTR_KPARAM_INFO
	.align		4
.L_673:
        /*0018*/ 	.byte	0x04, 0x17
        /*001a*/ 	.short	(.L_675 - .L_674)
.L_674:
        /*001c*/ 	.word	0x00000000
        /*0020*/ 	.short	0x0001
        /*0022*/ 	.short	0x0004
        /*0024*/ 	.byte	0x00, 0xf0, 0x05, 0x00


	//----- nvinfo : EIATTR_KPARAM_INFO
	.align		4
.L_675:
        /*0028*/ 	.byte	0x04, 0x17
        /*002a*/ 	.short	(.L_677 - .L_676)
.L_676:
        /*002c*/ 	.word	0x00000000
        /*0030*/ 	.short	0x0000
        /*0032*/ 	.short	0x0000
        /*0034*/ 	.byte	0x00, 0xf0, 0x11, 0x00


	//----- nvinfo : EIATTR_SPARSE_MMA_MASK
	.align		4
.L_677:
        /*0038*/ 	.byte	0x03, 0x50
        /*003a*/ 	.short	0x0000


	//----- nvinfo : EIATTR_MAXREG_COUNT
	.align		4
        /*003c*/ 	.byte	0x03, 0x1b
        /*003e*/ 	.short	0x00ff


	//----- nvinfo : EIATTR_MERCURY_ISA_VERSION
	.align		4
        /*0040*/ 	.byte	0x03, 0x5f
        /*0042*/ 	.short	0x0101


	//----- nvinfo : EIATTR_VRC_CTA_INIT_COUNT
	.align		4
        /*0044*/ 	.byte	0x02, 0x4a
	.zero		1
	.zero		1


	//----- nvinfo : EIATTR_EXIT_INSTR_OFFSETS
	.align		4
        /*0048*/ 	.byte	0x04, 0x1c
        /*004a*/ 	.short	(.L_679 - .L_678)


	//   ....[0]....
.L_678:
        /*004c*/ 	.word	0x00000c50


	//   ....[1]....
        /*0050*/ 	.word	0x00000ca0


	//   ....[2]....
        /*0054*/ 	.word	0x00000f40


	//----- nvinfo : EIATTR_MAX_THREADS
	.align		4
.L_679:
        /*0058*/ 	.byte	0x04, 0x05
        /*005a*/ 	.short	(.L_681 - .L_680)
.L_680:
        /*005c*/ 	.word	0x00000080
        /*0060*/ 	.word	0x00000001
        /*0064*/ 	.word	0x00000001


	//----- nvinfo : EIATTR_CRS_STACK_SIZE
	.align		4
.L_681:
        /*0068*/ 	.byte	0x04, 0x1e
        /*006a*/ 	.short	(.L_683 - .L_682)
.L_682:
        /*006c*/ 	.word	0x00000000


	//----- nvinfo : EIATTR_CBANK_PARAM_SIZE
	.align		4
.L_683:
        /*0070*/ 	.byte	0x03, 0x19
        /*0072*/ 	.short	0x0020


	//----- nvinfo : EIATTR_PARAM_CBANK
	.align		4
        /*0074*/ 	.byte	0x04, 0x0a
        /*0076*/ 	.short	(.L_685 - .L_684)
	.align		4
.L_684:
        /*0078*/ 	.word	index@(.nv.constant0._ZN2at6native29vectorized_elementwise_kernelILi8ENS0_13BinaryFunctorIN3c104HalfES4_S4_ZZZNS0_20copysign_kernel_cudaERNS_18TensorIteratorBaseEENKUlvE_clEvENKUlvE2_clEvEUlS4_S4_E_EESt5arrayIPcLm3EEEEviT0_T1_)
        /*007c*/ 	.short	0x0380
        /*007e*/ 	.short	0x0020


	//----- nvinfo : EIATTR_SW_WAR
	.align		4
.L_685:
        /*0080*/ 	.byte	0x04, 0x36
        /*0082*/ 	.short	(.L_687 - .L_686)
.L_686:
        /*0084*/ 	.word	0x00000008
.L_687:


//--------------------- .nv.info._ZN2at6native18elementwise_kernelILi128ELi4EZNS0_15gpu_kernel_implINS0_13BUnaryFunctorIN3c104HalfES5_S5_ZZZNS0_20copysign_kernel_cudaERNS_18TensorIteratorBaseEENKUlvE_clEvENKUlvE2_clEvEUlS5_S5_E_EEEEvS7_RKT_EUliE_EEviT1_ --------------------------
	.section	.nv.info._ZN2at6native18elementwise_kernelILi128ELi4EZNS0_15gpu_kernel_implINS0_13BUnaryFunctorIN3c104HalfES5_S5_ZZZNS0_20copysign_kernel_cudaERNS_18TensorIteratorBaseEENKUlvE_clEvENKUlvE2_clEvEUlS5_S5_E_EEEEvS7_RKT_EUliE_EEviT1_,"",@"SHT_CUDA_INFO"
	.sectionflags	@""
	.align	4


	//----- nvinfo : EIATTR_CUDA_API_VERSION
	.align		4
        /*0000*/ 	.byte	0x04, 0x37
        /*0002*/ 	.short	(.L_689 - .L_688)
.L_688:
        /*0004*/ 	.word	0x00000082


	//----- nvinfo : EIATTR_KPARAM_INFO
	.align		4
.L_689:
        /*0008*/ 	.byte	0x04, 0x17
        /*000a*/ 	.short	(.L_691 - .L_690)
.L_690:
        /*000c*/ 	.word	0x00000000
        /*0010*/ 	.short	0x0001
        /*0012*/ 	.short	0x0008
        /*0014*/ 	.byte	0x00, 0xf0, 0x61, 0x08


	//----- nvinfo : EIATTR_KPARAM_INFO
	.align		4
.L_691:
        /*0018*/ 	.byte	0x04, 0x17
        /*001a*/ 	.short	(.L_693 - .L_692)
.L_692:
        /*001c*/ 	.word	0x00000000
        /*0020*/ 	.short	0x0000
        /*0022*/ 	.short	0x0000
        /*0024*/ 	.byte	0x00, 0xf0, 0x11, 0x00


	//----- nvinfo : EIATTR_SPARSE_MMA_MASK
	.align		4
.L_693:
        /*0028*/ 	.byte	0x03, 0x50
        /*002a*/ 	.short	0x0000


	//----- nvinfo : EIATTR_MAXREG_COUNT
	.align		4
        /*002c*/ 	.byte	0x03, 0x1b
        /*002e*/ 	.short	0x0080


	//----- nvinfo : EIATTR_EXTERNS
	.align		4
        /*0030*/ 	.byte	0x04, 0x0f
        /*0032*/ 	.short	(.L_695 - .L_694)


	//   ....[0]....
	.align		4
.L_694:
        /*0034*/ 	.word	index@(__assertfail)


	//----- nvinfo : EIATTR_MERCURY_ISA_VERSION
	.align		4
.L_695:
        /*0038*/ 	.byte	0x03, 0x5f
        /*003a*/ 	.short	0x0101


	//----- nvinfo : EIATTR_VRC_CTA_INIT_COUNT
	.align		4
        /*003c*/ 	.byte	0x02, 0x4a
	.zero		1
	.zero		1


	//----- nvinfo : EIATTR_SYSCALL_OFFSETS
	.align		4
        /*0040*/ 	.byte	0x04, 0x46
        /*0042*/ 	.short	(.L_697 - .L_696)


	//   ....[0]....
.L_696:
        /*0044*/ 	.word	0x000021f0


	//   ....[1]....
        /*0048*/ 	.word	0x00003120


	//   ....[2]....
        /*004c*/ 	.word	0x000054b0


	//   ....[3]....
        /*0050*/ 	.word	0x00006210


	//   ....[4]....
        /*0054*/ 	.word	0x000086b0


	//   ....[5]....
        /*0058*/ 	.word	0x00009410


	//   ....[6]....
        /*005c*/ 	.word	0x0000b8c0


	//   ....[7]....
        /*0060*/ 	.word	0x0000c5f0


	//----- nvinfo : EIATTR_EXIT_INSTR_OFFSETS
	.align		4
.L_697:
        /*0064*/ 	.byte	0x04, 0x1c
        /*0066*/ 	.short	(.L_699 - .L_698)


	//   ....[0]....
.L_698:
        /*0068*/ 	.word	0x000096f0


	//   ....[1]....
        /*006c*/ 	.word	0x0000ba90


	//   ....[2]....
        /*0070*/ 	.word	0x0000bad0


	//   ....[3]....
        /*0074*/ 	.word	0x0000bb70


	//   ....[4]....
        /*0078*/ 	.word	0x0000bbb0


	//   ....[5]....
        /*007c*/ 	.word	0x0000bbf0


	//   ....[6]....
        /*0080*/ 	.word	0x0000bc80


	//   ....[7]....
        /*0084*/ 	.word	0x0000bca0


	//   ....[8]....
        /*0088*/ 	.word	0x0000bd40


	//   ....[9]....
        /*008c*/ 	.word	0x0000bd90


	//   ....[10]....
        /*0090*/ 	.word	0x0000bde0


	//   ....[11]....
        /*0094*/ 	.word	0x0000bec0


	//   ....[12]....
        /*0098*/ 	.word	0x0000c030


	//   ....[13]....
        /*009c*/ 	.word	0x0000c1a0


	//   ....[14]....
        /*00a0*/ 	.word	0x0000c300


	//   ....[15]....
        /*00a4*/ 	.word	0x0000c340


	//   ....[16]....
        /*00a8*/ 	.word	0x0000c380


	//   ....[17]....
        /*00ac*/ 	.word	0x0000c430


	//   ....[18]....
        /*00b0*/ 	.word	0x0000c490


	//   ....[19]....
        /*00b4*/ 	.word	0x0000c600


	//   ....[20]....
        /*00b8*/ 	.word	0x0000c710


	//   ....[21]....
        /*00bc*/ 	.word	0x0000c850


	//   ....[22]....
        /*00c0*/ 	.word	0x0000c890


	//----- nvinfo : EIATTR_MAX_THREADS
	.align		4
.L_699:
        /*00c4*/ 	.byte	0x04, 0x05
        /*00c6*/ 	.short	(.L_701 - .L_700)
.L_700:
        /*00c8*/ 	.word	0x00000080
        /*00cc*/ 	.word	0x00000001
        /*00d0*/ 	.word	0x00000001


	//----- nvinfo : EIATTR_CRS_STACK_SIZE
	.align		4
.L_701:
        /*00d4*/ 	.byte	0x04, 0x1e
        /*00d6*/ 	.short	(.L_703 - .L_702)
.L_702:
        /*00d8*/ 	.word	0x00000000


	//----- nvinfo : EIATTR_CBANK_PARAM_SIZE
	.align		4
.L_703:
        /*00dc*/ 	.byte	0x03, 0x19
        /*00de*/ 	.short	0x0220


	//----- nvinfo : EIATTR_PARAM_CBANK
	.align		4
        /*00e0*/ 	.byte	0x04, 0x0a
        /*00e2*/ 	.short	(.L_705 - .L_704)
	.align		4
.L_704:
        /*00e4*/ 	.word	index@(.nv.constant0._ZN2at6native18elementwise_kernelILi128ELi4EZNS0_15gpu_kernel_implINS0_13BUnaryFunctorIN3c104HalfES5_S5_ZZZNS0_20copysign_kernel_cudaERNS_18TensorIteratorBaseEENKUlvE_clEvENKUlvE2_clEvEUlS5_S5_E_EEEEvS7_RKT_EUliE_EEviT1_)
        /*00e8*/ 	.short	0x0380
        /*00ea*/ 	.short	0x0220


	//----- nvinfo : EIATTR_SW_WAR
	.align		4
.L_705:
        /*00ec*/ 	.byte	0x04, 0x36
        /*00ee*/ 	.short	(.L_707 - .L_706)
.L_706:
        /*00f0*/ 	.word	0x00000008
.L_707:


//--------------------- .nv.info._ZN2at6native27unrolled_elementwise_kernelINS0_13BUnaryFunctorIN3c104HalfES4_S4_ZZZNS0_20copysign_kernel_cudaERNS_18TensorIteratorBaseEENKUlvE_clEvENKUlvE2_clEvEUlS4_S4_E_EESt5arrayIPcLm2EELi4E23TrivialOffsetCalculatorILi1EjESF_NS0_6memory12LoadWithCastILi1EEENSG_13StoreWithCastILi1EEEEEviT_T0_T2_T3_T4_T5_ --------------------------
	.section	.nv.info._ZN2at6native27unrolled_elementwise_kernelINS0_13BUnaryFunctorIN3c104HalfES4_S4_ZZZNS0_20copysign_kernel_cudaERNS_18TensorIteratorBaseEENKUlvE_clEvENKUlvE2_clEvEUlS4_S4_E_EESt5arrayIPcLm2EELi4E23TrivialOffsetCalculatorILi1EjESF_NS0_6memory12LoadWithCastILi1EEENSG_13StoreWithCastILi1EEEEEviT_T0_T2_T3_T4_T5_,"",@"SHT_CUDA_INFO"
	.sectionflags	@""
	.align	4


	//----- nvinfo : EIATTR_CUDA_API_VERSION
	.align		4
        /*0000*/ 	.byte	0x04, 0x37
        /*0002*/ 	.short	(.L_709 - .L_708)
.L_708:
        /*0004*/ 	.word	0x00000082


	//----- nvinfo : EIATTR_KPARAM_INFO
	.align		4
.L_709:
        /*0008*/ 	.byte	0x04, 0x17
        /*000a*/ 	.short	(.L_711 - .L_710)
.L_710:
        /*000c*/ 	.word	0x00000000
        /*0010*/ 	.short	0x0006
        /*0012*/ 	.short	0x0024
        /*0014*/ 	.byte	0x00, 0xf0, 0x21, 0x00


	//----- nvinfo : EIATTR_KPARAM_INFO
	.align		4
.L_711:
        /*0018*/ 	.byte	0x04, 0x17
        /*001a*/ 	.short	(.L_713 - .L_712)
.L_712:
        /*001c*/ 	.word	0x00000000
        /*0020*/ 	.short	0x0005
        /*0022*/ 	.short	0x001c
        /*0024*/ 	.byte	0x00, 0xf0, 0x21, 0x00


	//----- nvinfo : EIATTR_KPARAM_INFO
	.align		4
.L_713:
        /*0028*/ 	.byte	0x04, 0x17
        /*002a*/ 	.short	(.L_715 - .L_714)
.L_714:
        /*002c*/ 	.word	0x00000000
        /*0030*/ 	.short	0x0004
        /*0032*/ 	.short	0x0019
        /*0034*/ 	.byte	0x00, 0xf0, 0x05, 0x00


	//----- nvinfo : EIATTR_KPARAM_INFO
	.align		4
.L_715:
        /*0038*/ 	.byte	0x04, 0x17
        /*003a*/ 	.short	(.L_717 - .L_716)
.L_716:
        /*003c*/ 	.word	0x00000000
        /*0040*/ 	.short	0x0003
        /*0042*/ 	.short	0x0018
        /*0044*/ 	.byte	0x00, 0xf0, 0x05, 0x00


	//----- nvinfo : EIATTR_KPARAM_INFO
	.align		4
.L_717:
        /*0048*/ 	.byte	0x04, 0x17
        /*004a*/ 	.short	(.L_719 - .L_718)
.L_718:
        /*004c*/ 	.word	0x00000000
        /*0050*/ 	.short	0x0002
        /*0052*/ 	.short	0x0008
        /*0054*/ 	.byte	0x00, 0xf0, 0x41, 0x00


	//----- nvinfo : EIATTR_KPARAM_INFO
	.align		4
.L_719:
        /*0058*/ 	.byte	0x04, 0x17
        /*005a*/ 	.short	(.L_721 - .L_720)
.L_720:
        /*005c*/ 	.word	0x00000000
        /*0060*/ 	.short	0x0001
        /*0062*/ 	.short	0x0004
        /*0064*/ 	.byte	0x00, 0xf0, 0x11, 0x00


	//----- nvinfo : EIATTR_KPARAM_INFO
	.align		4
.L_721:
        /*0068*/ 	.byte	0x04, 0x17
        /*006a*/ 	.short	(.L_723 - .L_722)
.L_722:
        /*006c*/ 	.word	0x00000000
        /*0070*/ 	.short	0x0000
        /*0072*/ 	.short	0x0000
        /*0074*/ 	.byte	0x00, 0xf0, 0x11, 0x00


	//----- nvinfo : EIATTR_SPARSE_MMA_MASK
	.align		4
.L_723:
        /*0078*/ 	.byte	0x03, 0x50
        /*007a*/ 	.short	0x0000


	//----- nvinfo : EIATTR_MAXREG_COUNT
	.align		4
        /*007c*/ 	.byte	0x03, 0x1b
        /*007e*/ 	.short	0x00ff


	//----- nvinfo : EIATTR_EXTERNS
	.align		4
        /*0080*/ 	.byte	0x04, 0x0f
        /*0082*/ 	.short	(.L_725 - .L_724)


	//   ....[0]....
	.align		4
.L_724:
        /*0084*/ 	.word	index@(__assertfail)


	//----- nvinfo : EIATTR_MERCURY_ISA_VERSION
	.align		4
.L_725:
        /*0088*/ 	.byte	0x03, 0x5f
        /*008a*/ 	.short	0x0101


	//----- nvinfo : EIATTR_VRC_CTA_INIT_COUNT
	.align		4
        /*008c*/ 	.byte	0x02, 0x4a
	.zero		1
	.zero		1


	//----- nvinfo : EIATTR_SYSCALL_OFFSETS
	.align		4
        /*0090*/ 	.byte	0x04, 0x46
        /*0092*/ 	.short	(.L_727 - .L_726)


	//   ....[0]....
.L_726:
        /*0094*/ 	.word	0x00000fc0


	//   ....[1]....
        /*0098*/ 	.word	0x00002160


	//   ....[2]....
        /*009c*/ 	.word	0x00003240


	//   ....[3]....
        /*00a0*/ 	.word	0x00004240


	//   ....[4]....
        /*00a4*/ 	.word	0x000053c0


	//   ....[5]....
        /*00a8*/ 	.word	0x00006280


	//   ....[6]....
        /*00ac*/ 	.word	0x00007200


	//   ....[7]....
        /*00b0*/ 	.word	0x00008180


	//----- nvinfo : EIATTR_EXIT_INSTR_OFFSETS
	.align		4
.L_727:
        /*00b4*/ 	.byte	0x04, 0x1c
        /*00b6*/ 	.short	(.L_729 - .L_728)


	//   ....[0]....
.L_728:
        /*00b8*/ 	.word	0x000074d0


	//   ....[1]....
        /*00bc*/ 	.word	0x00007620


	//   ....[2]....
        /*00c0*/ 	.word	0x00007660


	//   ....[3]....
        /*00c4*/ 	.word	0x00007700


	//   ....[4]....
        /*00c8*/ 	.word	0x00007740


	//   ....[5]....
        /*00cc*/ 	.word	0x00007780


	//   ....[6]....
        /*00d0*/ 	.word	0x00007810


	//   ....[7]....
        /*00d4*/ 	.word	0x00007830


	//   ....[8]....
        /*00d8*/ 	.word	0x000078d0


	//   ....[9]....
        /*00dc*/ 	.word	0x00007920


	//   ....[10]....
        /*00e0*/ 	.word	0x00007970


	//   ....[11]....
        /*00e4*/ 	.word	0x00007a50


	//   ....[12]....
        /*00e8*/ 	.word	0x00007bc0


	//   ....[13]....
        /*00ec*/ 	.word	0x00007d30


	//   ....[14]....
        /*00f0*/ 	.word	0x00007e90


	//   ....[15]....
        /*00f4*/ 	.word	0x00007ed0


	//   ....[16]....
        /*00f8*/ 	.word	0x00007f10


	//   ....[17]....
        /*00fc*/ 	.word	0x00007fc0


	//   ....[18]....
        /*0100*/ 	.word	0x00008020


	//   ....[19]....
        /*0104*/ 	.word	0x00008190


	//   ....[20]....
        /*0108*/ 	.word	0x000082a0


	//   ....[21]....
        /*010c*/ 	.word	0x000083e0


	//   ....[22]....
        /*0110*/ 	.word	0x00008420


	//----- nvinfo : EIATTR_MAX_THREADS
	.align		4
.L_729:
        /*0114*/ 	.byte	0x04, 0x05
        /*0116*/ 	.short	(.L_731 - .L_730)
.L_730:
        /*0118*/ 	.word	0x00000080
        /*011c*/ 	.word	0x00000001
        /*0120*/ 	.word	0x00000001


	//----- nvinfo : EIATTR_CRS_STACK_SIZE
	.align		4
.L_731:
        /*0124*/ 	.byte	0x04, 0x1e
        /*0126*/ 	.short	(.L_733 - .L_732)
.L_732:
        /*0128*/ 	.word	0x00000000


	//----- nvinfo : EIATTR_CBANK_PARAM_SIZE
	.align		4
.L_733:
        /*012c*/ 	.byte	0x03, 0x19
        /*012e*/ 	.short	0x002c


	//----- nvinfo : EIATTR_PARAM_CBANK
	.align		4
        /*0130*/ 	.byte	0x04, 0x0a
        /*0132*/ 	.short	(.L_735 - .L_734)
	.align		4
.L_734:
        /*0134*/ 	.word	index@(.nv.constant0._ZN2at6native27unrolled_elementwise_kernelINS0_13BUnaryFunctorIN3c104HalfES4_S4_ZZZNS0_20copysign_kernel_cudaERNS_18TensorIteratorBaseEENKUlvE_clEvENKUlvE2_clEvEUlS4_S4_E_EESt5arrayIPcLm2EELi4E23TrivialOffsetCalculatorILi1EjESF_NS0_6memory12LoadWithCastILi1EEENSG_13StoreWithCastILi1EEEEEviT_T0_T2_T3_T4_T5_)
        /*0138*/ 	.short	0x0380
        /*013a*/ 	.short	0x002c


	//----- nvinfo : EIATTR_SW_WAR
	.align		4
.L_735:
        /*013c*/ 	.byte	0x04, 0x36
        /*013e*/ 	.short	(.L_737 - .L_736)
.L_736:
        /*0140*/ 	.word	0x00000008
.L_737:


//--------------------- .nv.info._ZN2at6native18elementwise_kernelILi128ELi4EZNS0_22gpu_kernel_impl_nocastINS0_13BUnaryFunctorIN3c104HalfES5_S5_ZZZNS0_20copysign_kernel_cudaERNS_18TensorIteratorBaseEENKUlvE_clEvENKUlvE2_clEvEUlS5_S5_E_EEEEvS7_RKT_EUliE_EEviT1_ --------------------------
	.section	.nv.info._ZN2at6native18elementwise_kernelILi128ELi4EZNS0_22gpu_kernel_impl_nocastINS0_13BUnaryFunctorIN3c104HalfES5_S5_ZZZNS0_20copysign_kernel_cudaERNS_18TensorIteratorBaseEENKUlvE_clEvENKUlvE2_clEvEUlS5_S5_E_EEEEvS7_RKT_EUliE_EEviT1_,"",@"SHT_CUDA_INFO"
	.sectionflags	@""
	.align	4


	//----- nvinfo : EIATTR_CUDA_API_VERSION
	.align		4
        /*0000*/ 	.byte	0x04, 0x37
        /*0002*/ 	.short	(.L_739 - .L_738)
.L_738:
        /*0004*/ 	.word	0x00000082


	//----- nvinfo : EIATTR_KPARAM_INFO
	.align		4
.L_739:
        /*0008*/ 	.byte	0x04, 0x17
        /*000a*/ 	.short	(.L_741 - .L_740)
.L_740:
        /*000c*/ 	.word	0x00000000
        /*0010*/ 	.short	0x0001
        /*0012*/ 	.short	0x0008
        /*0014*/ 	.byte	0x00, 0xf0, 0x61, 0x08


	//----- nvinfo : EIATTR_KPARAM_INFO
	.align		4
.L_741:
        /*0018*/ 	.byte	0x04, 0x17
        /*001a*/ 	.short	(.L_743 - .L_742)
.L_742:
        /*001c*/ 	.word	0x00000000
        /*0020*/ 	.short	0x0000
        /*0022*/ 	.short	0x0000
        /*0024*/ 	.byte	0x00, 0xf0, 0x11, 0x00


	//----- nvinfo : EIATTR_SPARSE_MMA_MASK
	.align		4
.L_743:
        /*0028*/ 	.byte	0x03, 0x50
        /*002a*/ 	.short	0x0000


	//----- nvinfo : EIATTR_MAXREG_COUNT
	.align		4
        /*002c*/ 	.byte	0x03, 0x1b
        /*002e*/ 	.short	0x0080


	//----- nvinfo : EIATTR_MERCURY_ISA_VERSION
	.align		4
        /*0030*/ 	.byte	0x03, 0x5f
        /*0032*/ 	.short	0x0101


	//----- nvinfo : EIATTR_VRC_CTA_INIT_COUNT
	.align		4
        /*0034*/ 	.byte	0x02, 0x4a
	.zero		1
	.zero		1


	//----- nvinfo : EIATTR_EXIT_INSTR_OFFSETS
	.align		4
        /*0038*/ 	.byte	0x04, 0x1c
        /*003a*/ 	.short	(.L_745 - .L_744)


	//   ....[0]....
.L_744:
        /*003c*/ 	.word	0x00000360


	//   ....[1]....
        /*0040*/ 	.word	0x00000400


	//   ....[2]....
        /*0044*/ 	.word	0x00003f80


	//   ....[3]....
        /*0048*/ 	.word	0x000052f0


	//----- nvinfo : EIATTR_MAX_THREADS
	.align		4
.L_745:
        /*004c*/ 	.byte	0x04, 0x05
        /*004e*/ 	.short	(.L_747 - .L_746)
.L_746:
        /*0050*/ 	.word	0x00000080
        /*0054*/ 	.word	0x00000001
        /*0058*/ 	.word	0x00000001


	//----- nvinfo : EIATTR_CRS_STACK_SIZE
	.align		4
.L_747:
        /*005c*/ 	.byte	0x04, 0x1e
        /*005e*/ 	.short	(.L_749 - .L_748)
.L_748:
        /*0060*/ 	.word	0x00000000


	//----- nvinfo : EIATTR_CBANK_PARAM_SIZE
	.align		4
.L_749:
        /*0064*/ 	.byte	0x03, 0x19
        /*0066*/ 	.short	0x0220


	//----- nvinfo : EIATTR_PARAM_CBANK
	.align		4
        /*0068*/ 	.byte	0x04, 0x0a
        /*006a*/ 	.short	(.L_751 - .L_750)
	.align		4
.L_750:
        /*006c*/ 	.word	index@(.nv.constant0._ZN2at6native18elementwise_kernelILi128ELi4EZNS0_22gpu_kernel_impl_nocastINS0_13BUnaryFunctorIN3c104HalfES5_S5_ZZZNS0_20copysign_kernel_cudaERNS_18TensorIteratorBaseEENKUlvE_clEvENKUlvE2_clEvEUlS5_S5_E_EEEEvS7_RKT_EUliE_EEviT1_)
        /*0070*/ 	.short	0x0380
        /*0072*/ 	.short	0x0220


	//----- nvinfo : EIATTR_SW_WAR
	.align		4
.L_751:
        /*0074*/ 	.byte	0x04, 0x36
        /*0076*/ 	.short	(.L_753 - .L_752)
.L_752:
        /*0078*/ 	.word	0x00000008
.L_753:


//--------------------- .nv.info._ZN2at6native27unrolled_elementwise_kernelINS0_13BUnaryFunctorIN3c104HalfES4_S4_ZZZNS0_20copysign_kernel_cudaERNS_18TensorIteratorBaseEENKUlvE_clEvENKUlvE2_clEvEUlS4_S4_E_EESt5arrayIPcLm2EELi4E23TrivialOffsetCalculatorILi1EjESF_NS0_6memory15LoadWithoutCastENSG_16StoreWithoutCastEEEviT_T0_T2_T3_T4_T5_ --------------------------
	.section	.nv.info._ZN2at6native27unrolled_elementwise_kernelINS0_13BUnaryFunctorIN3c104HalfES4_S4_ZZZNS0_20copysign_kernel_cudaERNS_18TensorIteratorBaseEENKUlvE_clEvENKUlvE2_clEvEUlS4_S4_E_EESt5arrayIPcLm2EELi4E23TrivialOffsetCalculatorILi1EjESF_NS0_6memory15LoadWithoutCastENSG_16StoreWithoutCastEEEviT_T0_T2_T3_T4_T5_,"",@"SHT_CUDA_INFO"
	.sectionflags	@""
	.align	4


	//----- nvinfo : EIATTR_CUDA_API_VERSION
	.align		4
        /*0000*/ 	.byte	0x04, 0x37
        /*0002*/ 	.short	(.L_755 - .L_754)
.L_754:
        /*0004*/ 	.word	0x00000082


	//----- nvinfo : EIATTR_KPARAM_INFO
	.align		4
.L_755:
        /*0008*/ 	.byte	0x04, 0x17
        /*000a*/ 	.short	(.L_757 - .L_756)
.L_756:
        /*000c*/ 	.word	0x00000000
        /*0010*/ 	.short	0x0006
        /*0012*/ 	.short	0x001b
        /*0014*/ 	.byte	0x00, 0xf0, 0x05, 0x00


	//----- nvinfo : EIATTR_KPARAM_INFO
	.align		4
.L_757:
        /*0018*/ 	.byte	0x04, 0x17
        /*001a*/ 	.short	(.L_759 - .L_758)
.L_758:
        /*001c*/ 	.word	0x00000000
        /*0020*/ 	.short	0x0005
        /*0022*/ 	.short	0x001a
        /*0024*/ 	.byte	0x00, 0xf0, 0x05, 0x00


	//----- nvinfo : EIATTR_KPARAM_INFO
	.align		4
.L_759:
        /*0028*/ 	.byte	0x04, 0x17
        /*002a*/ 	.short	(.L_761 - .L_760)
.L_760:
        /*002c*/ 	.word	0x00000000
        /*0030*/ 	.short	0x0004
        /*0032*/ 	.short	0x0019
        /*0034*/ 	.byte	0x00, 0xf0, 0x05, 0x00


	//----- nvinfo : EIATTR_KPARAM_INFO
	.align		4
.L_761:
        /*0038*/ 	.byte	0x04, 0x17
        /*003a*/ 	.short	(.L_763 - .L_762)
.L_762:
        /*003c*/ 	.word	0x00000000
        /*0040*/ 	.short	0x0003
        /*0042*/ 	.short	0x0018
        /*0044*/ 	.byte	0x00, 0xf0, 0x05, 0x00


	//----- nvinfo : EIATTR_KPARAM_INFO
	.align		4
.L_763:
        /*0048*/ 	.byte	0x04, 0x17
        /*004a*/ 	.short	(.L_765 - .L_764)
.L_764:
        /*004c*/ 	.word	0x00000000
        /*0050*/ 	.short	0x0002
        /*0052*/ 	.short	0x0008
        /*0054*/ 	.byte	0x00, 0xf0, 0x41, 0x00


	//----- nvinfo : EIATTR_KPARAM_INFO
	.align		4
.L_765:
        /*0058*/ 	.byte	0x04, 0x17
        /*005a*/ 	.short	(.L_767 - .L_766)
.L_766:
        /*005c*/ 	.word	0x00000000
        /*0060*/ 	.short	0x0001
        /*0062*/ 	.short	0x0004
        /*0064*/ 	.byte	0x00, 0xf0, 0x11, 0x00


	//----- nvinfo : EIATTR_KPARAM_INFO
	.align		4
.L_767:
        /*0068*/ 	.byte	0x04, 0x17
        /*006a*/ 	.short	(.L_769 - .L_768)
.L_768:
        /*006c*/ 	.word	0x00000000
        /*0070*/ 	.short	0x0000
        /*0072*/ 	.short	0x0000
        /*0074*/ 	.byte	0x00, 0xf0, 0x11, 0x00


	//----- nvinfo : EIATTR_SPARSE_MMA_MASK
	.align		4
.L_769:
        /*0078*/ 	.byte	0x03, 0x50
        /*007a*/ 	.short	0x0000


	//----- nvinfo : EIATTR_MAXREG_COUNT
	.align		4
        /*007c*/ 	.byte	0x03, 0x1b
        /*007e*/ 	.short	0x00ff


	//----- nvinfo : EIATTR_MERCURY_ISA_VERSION
	.align		4
        /*0080*/ 	.byte	0x03, 0x5f
        /*0082*/ 	.short	0x0101


	//----- nvinfo : EIATTR_VRC_CTA_INIT_COUNT
	.align		4
        /*0084*/ 	.byte	0x02, 0x4a
	.zero		1
	.zero		1


	//----- nvinfo : EIATTR_EXIT_INSTR_OFFSETS
	.align		4
        /*0088*/ 	.byte	0x04, 0x1c
        /*008a*/ 	.short	(.L_771 - .L_770)


	//   ....[0]....
.L_770:
        /*008c*/ 	.word	0x000004d0


	//   ....[1]....
        /*0090*/ 	.word	0x00000570


	//----- nvinfo : EIATTR_MAX_THREADS
	.align		4
.L_771:
        /*0094*/ 	.byte	0x04, 0x05
        /*0096*/ 	.short	(.L_773 - .L_772)
.L_772:
        /*0098*/ 	.word	0x00000080
        /*009c*/ 	.word	0x00000001
        /*00a0*/ 	.word	0x00000001


	//----- nvinfo : EIATTR_CRS_STACK_SIZE
	.align		4
.L_773:
        /*00a4*/ 	.byte	0x04, 0x1e
        /*00a6*/ 	.short	(.L_775 - .L_774)
.L_774:
        /*00a8*/ 	.word	0x00000000


	//----- nvinfo : EIATTR_CBANK_PARAM_SIZE
	.align		4
.L_775:
        /*00ac*/ 	.byte	0x03, 0x19
        /*00ae*/ 	.short	0x001c


	//----- nvinfo : EIATTR_PARAM_CBANK
	.align		4
        /*00b0*/ 	.byte	0x04, 0x0a
        /*00b2*/ 	.short	(.L_777 - .L_776)
	.align		4
.L_776:
        /*00b4*/ 	.word	index@(.nv.constant0._ZN2at6native27unrolled_elementwise_kernelINS0_13BUnaryFunctorIN3c104HalfES4_S4_ZZZNS0_20copysign_kernel_cudaERNS_18TensorIteratorBaseEENKUlvE_clEvENKUlvE2_clEvEUlS4_S4_E_EESt5arrayIPcLm2EELi4E23TrivialOffsetCalculatorILi1EjESF_NS0_6memory15LoadWithoutCastENSG_16StoreWithoutCastEEEviT_T0_T2_T3_T4_T5_)
        /*00b8*/ 	.short	0x0380
        /*00ba*/ 	.short	0x001c


	//----- nvinfo : EIATTR_SW_WAR
	.align		4
.L_777:
        /*00bc*/ 	.byte	0x04, 0x36
        /*00be*/ 	.short	(.L_779 - .L_778)
.L_778:
        /*00c0*/ 	.word	0x00000008
.L_779:


//--------------------- .nv.info._ZN2at6native29vectorized_elementwise_kernelILi2ENS0_13BUnaryFunctorIN3c104HalfES4_S4_ZZZNS0_20copysign_kernel_cudaERNS_18TensorIteratorBaseEENKUlvE_clEvENKUlvE2_clEvEUlS4_S4_E_EESt5arrayIPcLm2EEEEviT0_T1_ --------------------------
	.section	.nv.info._ZN2at6native29vectorized_elementwise_kernelILi2ENS0_13BUnaryFunctorIN3c104HalfES4_S4_ZZZNS0_20copysign_kernel_cudaERNS_18TensorIteratorBaseEENKUlvE_clEvENKUlvE2_clEvEUlS4_S4_E_EESt5arrayIPcLm2EEEEviT0_T1_,"",@"SHT_CUDA_INFO"
	.sectionflags	@""
	.align	4


	//----- nvinfo : EIATTR_CUDA_API_VERSION
	.align		4
        /*0000*/ 	.byte	0x04, 0x37
        /*0002*/ 	.short	(.L_781 - .L_780)
.L_780:
        /*0004*/ 	.word	0x00000082


	//----- nvinfo : EIATTR_KPARAM_INFO
	.align		4
.L_781:
        /*0008*/ 	.byte	0x04, 0x17
        /*000a*/ 	.short	(.L_783 - .L_782)
.L_782:
        /*000c*/ 	.word	0x00000000
        /*0010*/ 	.short	0x0002
        /*0012*/ 	.short	0x0008
        /*0014*/ 	.byte	0x00, 0xf0, 0x41, 0x00


	//----- nvinfo : EIATTR_KPARAM_INFO
	.align		4
.L_783:
        /*0018*/ 	.byte	0x04, 0x17
        /*001a*/ 	.short	(.L_785 - .L_784)
.L_784:
        /*001c*/ 	.word	0x00000000
        /*0020*/ 	.short	0x0001
        /*0022*/ 	.short	0x0004
        /*0024*/ 	.byte	0x00, 0xf0, 0x11, 0x00


	//----- nvinfo : EIATTR_KPARAM_INFO
	.align		4
.L_785:
        /*0028*/ 	.byte	0x04, 0x17
        /*002a*/ 	.short	(.L_787 - .L_786)
.L_786:
        /*002c*/ 	.word	0x00000000
        /*0030*/ 	.short	0x0000
        /*0032*/ 	.short	0x0000
        /*0034*/ 	.byte	0x00, 0xf0, 0x11, 0x00


	//----- nvinfo : EIATTR_SPARSE_MMA_MASK
	.align		4
.L_787:
        /*0038*/ 	.byte	0x03, 0x50
        /*003a*/ 	.short	0x0000


	//----- nvinfo : EIATTR_MAXREG_COUNT
	.align		4
        /*003c*/ 	.byte	0x03, 0x1b
        /*003e*/ 	.short	0x00ff


	//----- nvinfo : EIATTR_MERCURY_ISA_VERSION
	.align		4
        /*0040*/ 	.byte	0x03, 0x5f
        /*0042*/ 	.short	0x0101


	//----- nvinfo : EIATTR_VRC_CTA_INIT_COUNT
	.align		4
        /*0044*/ 	.byte	0x02, 0x4a
	.zero		1
	.zero		1


	//----- nvinfo : EIATTR_EXIT_INSTR_OFFSETS
	.align		4
        /*0048*/ 	.byte	0x04, 0x1c
        /*004a*/ 	.short	(.L_789 - .L_788)


	//   ....[0]....
.L_788:
        /*004c*/ 	.word	0x00000ad0


	//   ....[1]....
        /*0050*/ 	.word	0x00000b20


	//   ....[2]....
        /*0054*/ 	.word	0x00000d80


	//----- nvinfo : EIATTR_MAX_THREADS
	.align		4
.L_789:
        /*0058*/ 	.byte	0x04, 0x05
        /*005a*/ 	.short	(.L_791 - .L_790)
.L_790:
        /*005c*/ 	.word	0x00000080
        /*0060*/ 	.word	0x00000001
        /*0064*/ 	.word	0x00000001


	//----- nvinfo : EIATTR_CRS_STACK_SIZE
	.align		4
.L_791:
        /*0068*/ 	.byte	0x04, 0x1e
        /*006a*/ 	.short	(.L_793 - .L_792)
.L_792:
        /*006c*/ 	.word	0x00000000


	//----- nvinfo : EIATTR_CBANK_PARAM_SIZE
	.align		4
.L_793:
        /*0070*/ 	.byte	0x03, 0x19
        /*0072*/ 	.short	0x0018


	//----- nvinfo : EIATTR_PARAM_CBANK
	.align		4
        /*0074*/ 	.byte	0x04, 0x0a
        /*0076*/ 	.short	(.L_795 - .L_794)
	.align		4
.L_794:
        /*0078*/ 	.word	index@(.nv.constant0._ZN2at6native29vectorized_elementwise_kernelILi2ENS0_13BUnaryFunctorIN3c104HalfES4_S4_ZZZNS0_20copysign_kernel_cudaERNS_18TensorIteratorBaseEENKUlvE_clEvENKUlvE2_clEvEUlS4_S4_E_EESt5arrayIPcLm2EEEEviT0_T1_)
        /*007c*/ 	.short	0x0380
        /*007e*/ 	.short	0x0018


	//----- nvinfo : EIATTR_SW_WAR
	.align		4
.L_795:
        /*0080*/ 	.byte	0x04, 0x36
        /*0082*/ 	.short	(.L_797 - .L_796)
.L_796:
        /*0084*/ 	.word	0x00000008
.L_797:


//--------------------- .nv.info._ZN2at6native29vectorized_elementwise_kernelILi4ENS0_13BUnaryFunctorIN3c104HalfES4_S4_ZZZNS0_20copysign_kernel_cudaERNS_18TensorIteratorBaseEENKUlvE_clEvENKUlvE2_clEvEUlS4_S4_E_EESt5arrayIPcLm2EEEEviT0_T1_ --------------------------
	.section	.nv.info._ZN2at6native29vectorized_elementwise_kernelILi4ENS0_13BUnaryFunctorIN3c104HalfES4_S4_ZZZNS0_20copysign_kernel_cudaERNS_18TensorIteratorBaseEENKUlvE_clEvENKUlvE2_clEvEUlS4_S4_E_EESt5arrayIPcLm2EEEEviT0_T1_,"",@"SHT_CUDA_INFO"
	.sectionflags	@""
	.align	4


	//----- nvinfo : EIATTR_CUDA_API_VERSION
	.align		4
        /*0000*/ 	.byte	0x04, 0x37
        /*0002*/ 	.short	(.L_799 - .L_798)
.L_798:
        /*0004*/ 	.word	0x00000082


	//----- nvinfo : EIATTR_KPARAM_INFO
	.align		4
.L_799:
        /*0008*/ 	.byte	0x04, 0x17
        /*000a*/ 	.short	(.L_801 - .L_800)
.L_800:
        /*000c*/ 	.word	0x00000000
        /*0010*/ 	.short	0x0002
        /*0012*/ 	.short	0x0008
        /*0014*/ 	.byte	0x00, 0xf0, 0x41, 0x00


	//----- nvinfo : EIATTR_KPARAM_INFO
	.align		4
.L_801:
        /*0018*/ 	.byte	0x04, 0x17
        /*001a*/ 	.short	(.L_803 - .L_802)
.L_802:
        /*001c*/ 	.word	0x00000000
        /*0020*/ 	.short	0x0001
        /*0022*/ 	.short	0x0004
        /*0024*/ 	.byte	0x00, 0xf0, 0x11, 0x00


	//----- nvinfo : EIATTR_KPARAM_INFO
	.align		4
.L_803:
        /*0028*/ 	.byte	0x04, 0x17
        /*002a*/ 	.short	(.L_805 - .L_804)
.L_804:
        /*002c*/ 	.word	0x00000000
        /*0030*/ 	.short	0x0000
        /*0032*/ 	.short	0x0000
        /*0034*/ 	.byte	0x00, 0xf0, 0x11, 0x00


	//----- nvinfo : EIATTR_SPARSE_MMA_MASK
	.align		4
.L_805:
        /*0038*/ 	.byte	0x03, 0x50
        /*003a*/ 	.short	0x0000


	//----- nvinfo : EIATTR_MAXREG_COUNT
	.align		4
        /*003c*/ 	.byte	0x03, 0x1b
        /*003e*/ 	.short	0x00ff


	//----- nvinfo : EIATTR_MERCURY_ISA_VERSION
	.align		4
        /*0040*/ 	.byte	0x03, 0x5f
        /*0042*/ 	.short	0x0101


	//----- nvinfo : EIATTR_VRC_CTA_INIT_COUNT
	.align		4
        /*0044*/ 	.byte	0x02, 0x4a
	.zero		1
	.zero		1


	//----- nvinfo : EIATTR_EXIT_INSTR_OFFSETS
	.align		4
        /*0048*/ 	.byte	0x04, 0x1c
        /*004a*/ 	.short	(.L_807 - .L_806)


	//   ....[0]....
.L_806:
        /*004c*/ 	.word	0x00000ad0


	//   ....[1]....
        /*0050*/ 	.word	0x00000b20


	//   ....[2]....
        /*0054*/ 	.word	0x00000d40


	//----- nvinfo : EIATTR_MAX_THREADS
	.align		4
.L_807:
        /*0058*/ 	.byte	0x04, 0x05
        /*005a*/ 	.short	(.L_809 - .L_808)
.L_808:
        /*005c*/ 	.word	0x00000080
        /*0060*/ 	.word	0x00000001
        /*0064*/ 	.word	0x00000001


	//----- nvinfo : EIATTR_CRS_STACK_SIZE
	.align		4
.L_809:
        /*0068*/ 	.byte	0x04, 0x1e
        /*006a*/ 	.short	(.L_811 - .L_810)
.L_810:
        /*006c*/ 	.word	0x00000000


	//----- nvinfo : EIATTR_CBANK_PARAM_SIZE
	.align		4
.L_811:
        /*0070*/ 	.byte	0x03, 0x19
        /*0072*/ 	.short	0x0018


	//----- nvinfo : EIATTR_PARAM_CBANK
	.align		4
        /*0074*/ 	.byte	0x04, 0x0a
        /*0076*/ 	.short	(.L_813 - .L_812)
	.align		4
.L_812:
        /*0078*/ 	.word	index@(.nv.constant0._ZN2at6native29vectorized_elementwise_kernelILi4ENS0_13BUnaryFunctorIN3c104HalfES4_S4_ZZZNS0_20copysign_kernel_cudaERNS_18TensorIteratorBaseEENKUlvE_clEvENKUlvE2_clEvEUlS4_S4_E_EESt5arrayIPcLm2EEEEviT0_T1_)
        /*007c*/ 	.short	0x0380
        /*007e*/ 	.short	0x0018


	//----- nvinfo : EIATTR_SW_WAR
	.align		4
.L_813:
        /*0080*/ 	.byte	0x04, 0x36
        /*0082*/ 	.short	(.L_815 - .L_814)
.L_814:
        /*0084*/ 	.word	0x00000008
.L_815:


//--------------------- .nv.info._ZN2at6native29vectorized_elementwise_kernelILi8ENS0_13BUnaryFunctorIN3c104HalfES4_S4_ZZZNS0_20copysign_kernel_cudaERNS_18TensorIteratorBaseEENKUlvE_clEvENKUlvE2_clEvEUlS4_S4_E_EESt5arrayIPcLm2EEEEviT0_T1_ --------------------------
	.section	.nv.info._ZN2at6native29vectorized_elementwise_kernelILi8ENS0_13BUnaryFunctorIN3c104HalfES4_S4_ZZZNS0_20copysign_kernel_cudaERNS_18TensorIteratorBaseEENKUlvE_clEvENKUlvE2_clEvEUlS4_S4_E_EESt5arrayIPcLm2EEEEviT0_T1_,"",@"SHT_CUDA_INFO"
	.sectionflags	@""
	.align	4


	//----- nvinfo : EIATTR_CUDA_API_VERSION
	.align		4
        /*0000*/ 	.byte	0x04, 0x37
        /*0002*/ 	.short	(.L_817 - .L_816)
.L_816:
        /*0004*/ 	.word	0x00000082


	//----- nvinfo : EIATTR_KPARAM_INFO
	.align		4
.L_817:
        /*0008*/ 	.byte	0x04, 0x17
        /*000a*/ 	.short	(.L_819 - .L_818)
.L_818:
        /*000c*/ 	.word	0x00000000
        /*0010*/ 	.short	0x0002
        /*0012*/ 	.short	0x0008
        /*0014*/ 	.byte	0x00, 0xf0, 0x41, 0x00


	//----- nvinfo : EIATTR_KPARAM_INFO
	.align		4
.L_819:
        /*0018*/ 	.byte	0x04, 0x17
        /*001a*/ 	.short	(.L_821 - .L_820)
.L_820:
        /*001c*/ 	.word	0x00000000
        /*0020*/ 	.short	0x0001
        /*0022*/ 	.short	0x0004
        /*0024*/ 	.byte	0x00, 0xf0, 0x11, 0x00


	//----- nvinfo : EIATTR_KPARAM_INFO
	.align		4
.L_821:
        /*0028*/ 	.byte	0x04, 0x17
        /*002a*/ 	.short	(.L_823 - .L_822)
.L_822:
        /*002c*/ 	.word	0x00000000
        /*0030*/ 	.short	0x0000
        /*0032*/ 	.short	0x0000
        /*0034*/ 	.byte	0x00, 0xf0, 0x11, 0x00


	//----- nvinfo : EIATTR_SPARSE_MMA_MASK
	.align		4
.L_823:
        /*0038*/ 	.byte	0x03, 0x50
        /*003a*/ 	.short	0x0000


	//----- nvinfo : EIATTR_MAXREG_COUNT
	.align		4
        /*003c*/ 	.byte	0x03, 0x1b
        /*003e*/ 	.short	0x00ff


	//----- nvinfo : EIATTR_MERCURY_ISA_VERSION
	.align		4
        /*0040*/ 	.byte	0x03, 0x5f
        /*0042*/ 	.short	0x0101


	//----- nvinfo : EIATTR_VRC_CTA_INIT_COUNT
	.align		4
        /*0044*/ 	.byte	0x02, 0x4a
	.zero		1
	.zero		1


	//----- nvinfo : EIATTR_EXIT_INSTR_OFFSETS
	.align		4
        /*0048*/ 	.byte	0x04, 0x1c
        /*004a*/ 	.short	(.L_825 - .L_824)


	//   ....[0]....
.L_824:
        /*004c*/ 	.word	0x00000ad0


	//   ....[1]....
        /*0050*/ 	.word	0x00000b20


	//   ....[2]....
        /*0054*/ 	.word	0x00000d20


	//----- nvinfo : EIATTR_MAX_THREADS
	.align		4
.L_825:
        /*0058*/ 	.byte	0x04, 0x05
        /*005a*/ 	.short	(.L_827 - .L_826)
.L_826:
        /*005c*/ 	.word	0x00000080
        /*0060*/ 	.word	0x00000001
        /*0064*/ 	.word	0x00000001


	//----- nvinfo : EIATTR_CRS_STACK_SIZE
	.align		4
.L_827:
        /*0068*/ 	.byte	0x04, 0x1e
        /*006a*/ 	.short	(.L_829 - .L_828)
.L_828:
        /*006c*/ 	.word	0x00000000


	//----- nvinfo : EIATTR_CBANK_PARAM_SIZE
	.align		4
.L_829:
        /*0070*/ 	.byte	0x03, 0x19
        /*0072*/ 	.short	0x0018


	//----- nvinfo : EIATTR_PARAM_CBANK
	.align		4
        /*0074*/ 	.byte	0x04, 0x0a
        /*0076*/ 	.short	(.L_831 - .L_830)
	.align		4
.L_830:
        /*0078*/ 	.word	index@(.nv.constant0._ZN2at6native29vectorized_elementwise_kernelILi8ENS0_13BUnaryFunctorIN3c104HalfES4_S4_ZZZNS0_20copysign_kernel_cudaERNS_18TensorIteratorBaseEENKUlvE_clEvENKUlvE2_clEvEUlS4_S4_E_EESt5arrayIPcLm2EEEEviT0_T1_)
        /*007c*/ 	.short	0x0380
        /*007e*/ 	.short	0x0018


	//----- nvinfo : EIATTR_SW_WAR
	.align		4
.L_831:
        /*0080*/ 	.byte	0x04, 0x36
        /*0082*/ 	.short	(.L_833 - .L_832)
.L_832:
        /*0084*/ 	.word	0x00000008
.L_833:


//--------------------- .nv.info._ZN2at6native18elementwise_kernelILi128ELi4EZNS0_15gpu_kernel_implINS0_13AUnaryFunctorIN3c104HalfES5_S5_ZZZNS0_20copysign_kernel_cudaERNS_18TensorIteratorBaseEENKUlvE_clEvENKUlvE2_clEvEUlS5_S5_E_EEEEvS7_RKT_EUliE_EEviT1_ --------------------------
	.section	.nv.info._ZN2at6native18elementwise_kernelILi128ELi4EZNS0_15gpu_kernel_implINS0_13AUnaryFunctorIN3c104HalfES5_S5_ZZZNS0_20copysign_kernel_cudaERNS_18TensorIteratorBaseEENKUlvE_clEvENKUlvE2_clEvEUlS5_S5_E_EEEEvS7_RKT_EUliE_EEviT1_,"",@"SHT_CUDA_INFO"
	.sectionflags	@""
	.align	4


	//----- nvinfo : EIATTR_CUDA_API_VERSION
	.align		4
        /*0000*/ 	.byte	0x04, 0x37
        /*0002*/ 	.short	(.L_835 - .L_834)
.L_834:
        /*0004*/ 	.word	0x00000082


	//----- nvinfo : EIATTR_KPARAM_INFO
	.align		4
.L_835:
        /*0008*/ 	.byte	0x04, 0x17
        /*000a*/ 	.short	(.L_837 - .L_836)
.L_836:
        /*000c*/ 	.word	0x00000000
        /*0010*/ 	.short	0x0001
        /*0012*/ 	.short	0x0008
        /*0014*/ 	.byte	0x00, 0xf0, 0x61, 0x08


	//----- nvinfo : EIATTR_KPARAM_INFO
	.align		4
.L_837:
        /*0018*/ 	.byte	0x04, 0x17
        /*001a*/ 	.short	(.L_839 - .L_838)
.L_838:
        /*001c*/ 	.word	0x00000000
        /*0020*/ 	.short	0x0000
        /*0022*/ 	.short	0x0000
        /*0024*/ 	.byte	0x00, 0xf0, 0x11, 0x00


	//----- nvinfo : EIATTR_SPARSE_MMA_MASK
	.align		4
.L_839:
        /*0028*/ 	.byte	0x03, 0x50
        /*002a*/ 	.short	0x0000


	//----- nvinfo : EIATTR_MAXREG_COUNT
	.align		4
        /*002c*/ 	.byte	0x03, 0x1b
        /*002e*/ 	.short	0x0080


	//----- nvinfo : EIATTR_EXTERNS
	.align		4
        /*0030*/ 	.byte	0x04, 0x0f
        /*0032*/ 	.short	(.L_841 - .L_840)


	//   ....[0]....
	.align		4
.L_840:
        /*0034*/ 	.word	index@(__assertfail)


	//----- nvinfo : EIATTR_MERCURY_ISA_VERSION
	.align		4
.L_841:
        /*0038*/ 	.byte	0x03, 0x5f
        /*003a*/ 	.short	0x0101


	//----- nvinfo : EIATTR_VRC_CTA_INIT_COUNT
	.align		4
        /*003c*/ 	.byte	0x02, 0x4a
	.zero		1
	.zero		1


	//----- nvinfo : EIATTR_SYSCALL_OFFSETS
	.align		4
        /*0040*/ 	.byte	0x04, 0x46
        /*0042*/ 	.short	(.L_843 - .L_842)


	//   ....[0]....
.L_842:
        /*0044*/ 	.word	0x000021f0


	//   ....[1]....
        /*0048*/ 	.word	0x00003120


	//   ....[2]....
        /*004c*/ 	.word	0x000054b0


	//   ....[3]....
        /*0050*/ 	.word	0x00006210


	//   ....[4]....
        /*0054*/ 	.word	0x000086b0


	//   ....[5]....
        /*0058*/ 	.word	0x00009410


	//   ....[6]....
        /*005c*/ 	.word	0x0000b8c0


	//   ....[7]....
        /*0060*/ 	.word	0x0000c5f0


	//----- nvinfo : EIATTR_EXIT_INSTR_OFFSETS
	.align		4
.L_843:
        /*0064*/ 	.byte	0x04, 0x1c
        /*0066*/ 	.short	(.L_845 - .L_844)


	//   ....[0]....
.L_844:
        /*0068*/ 	.word	0x000096f0


	//   ....[1]....
        /*006c*/ 	.word	0x0000ba90


	//   ....[2]....
        /*0070*/ 	.word	0x0000bad0


	//   ....[3]....
        /*0074*/ 	.word	0x0000bb70


	//   ....[4]....
        /*0078*/ 	.word	0x0000bbb0


	//   ....[5]....
        /*007c*/ 	.word	0x0000bbf0


	//   ....[6]....
        /*0080*/ 	.word	0x0000bc80


	//   ....[7]....
        /*0084*/ 	.word	0x0000bca0


	//   ....[8]....
        /*0088*/ 	.word	0x0000bd40


	//   ....[9]....
        /*008c*/ 	.word	0x0000bd90


	//   ....[10]....
        /*0090*/ 	.word	0x0000bde0


	//   ....[11]....
        /*0094*/ 	.word	0x0000bec0


	//   ....[12]....
        /*0098*/ 	.word	0x0000c030


	//   ....[13]....
        /*009c*/ 	.word	0x0000c1a0


	//   ....[14]....
        /*00a0*/ 	.word	0x0000c300


	//   ....[15]....
        /*00a4*/ 	.word	0x0000c340


	//   ....[16]....
        /*00a8*/ 	.word	0x0000c380


	//   ....[17]....
        /*00ac*/ 	.word	0x0000c430


	//   ....[18]....
        /*00b0*/ 	.word	0x0000c490


	//   ....[19]....
        /*00b4*/ 	.word	0x0000c600


	//   ....[20]....
        /*00b8*/ 	.word	0x0000c710


	//   ....[21]....
        /*00bc*/ 	.word	0x0000c850


	//   ....[22]....
        /*00c0*/ 	.word	0x0000c890


	//----- nvinfo : EIATTR_MAX_THREADS
	.align		4
.L_845:
        /*00c4*/ 	.byte	0x04, 0x05
        /*00c6*/ 	.short	(.L_847 - .L_846)
.L_846:
        /*00c8*/ 	.word	0x00000080
        /*00cc*/ 	.word	0x00000001
        /*00d0*/ 	.word	0x00000001


	//----- nvinfo : EIATTR_CRS_STACK_SIZE
	.align		4
.L_847:
        /*00d4*/ 	.byte	0x04, 0x1e
        /*00d6*/ 	.short	(.L_849 - .L_848)
.L_848:
        /*00d8*/ 	.word	0x00000000


	//----- nvinfo : EIATTR_CBANK_PARAM_SIZE
	.align		4
.L_849:
        /*00dc*/ 	.byte	0x03, 0x19
        /*00de*/ 	.short	0x0220


	//----- nvinfo : EIATTR_PARAM_CBANK
	.align		4
        /*00e0*/ 	.byte	0x04, 0x0a
        /*00e2*/ 	.short	(.L_851 - .L_850)
	.align		4
.L_850:
        /*00e4*/ 	.word	index@(.nv.constant0._ZN2at6native18elementwise_kernelILi128ELi4EZNS0_15gpu_kernel_implINS0_13AUnaryFunctorIN3c104HalfES5_S5_ZZZNS0_20copysign_kernel_cudaERNS_18TensorIteratorBaseEENKUlvE_clEvENKUlvE2_clEvEUlS5_S5_E_EEEEvS7_RKT_EUliE_EEviT1_)
        /*00e8*/ 	.short	0x0380
        /*00ea*/ 	.short	0x0220


	//----- nvinfo : EIATTR_SW_WAR
	.align		4
.L_851:
        /*00ec*/ 	.byte	0x04, 0x36
        /*00ee*/ 	.short	(.L_853 - .L_852)
.L_852:
        /*00f0*/ 	.word	0x00000008
.L_853:


//--------------------- .nv.info._ZN2at6native27unrolled_elementwise_kernelINS0_13AUnaryFunctorIN3c104HalfES4_S4_ZZZNS0_20copysign_kernel_cudaERNS_18TensorIteratorBaseEENKUlvE_clEvENKUlvE2_clEvEUlS4_S4_E_EESt5arrayIPcLm2EELi4E23TrivialOffsetCalculatorILi1EjESF_NS0_6memory12LoadWithCastILi1EEENSG_13StoreWithCastILi1EEEEEviT_T0_T2_T3_T4_T5_ --------------------------
	.section	.nv.info._ZN2at6native27unrolled_elementwise_kernelINS0_13AUnaryFunctorIN3c104HalfES4_S4_ZZZNS0_20copysign_kernel_cudaERNS_18TensorIteratorBaseEENKUlvE_clEvENKUlvE2_clEvEUlS4_S4_E_EESt5arrayIPcLm2EELi4E23TrivialOffsetCalculatorILi1EjESF_NS0_6memory12LoadWithCastILi1EEENSG_13StoreWithCastILi1EEEEEviT_T0_T2_T3_T4_T5_,"",@"SHT_CUDA_INFO"
	.sectionflags	@""
	.align	4


	//----- nvinfo : EIATTR_CUDA_API_VERSION
	.align		4
        /*0000*/ 	.byte	0x04, 0x37
        /*0002*/ 	.short	(.L_855 - .L_854)
.L_854:
        /*0004*/ 	.word	0x00000082


	//----- nvinfo : EIATTR_KPARAM_INFO
	.align		4
.L_855:
        /*0008*/ 	.byte	0x04, 0x17
        /*000a*/ 	.short	(.L_857 - .L_856)
.L_856:
        /*000c*/ 	.word	0x00000000
        /*0010*/ 	.short	0x0006
        /*0012*/ 	.short	0x0024
        /*0014*/ 	.byte	0x00, 0xf0, 0x21, 0x00


	//----- nvinfo : EIATTR_KPARAM_INFO
	.align		4
.L_857:
        /*0018*/ 	.byte	0x04, 0x17
        /*001a*/ 	.short	(.L_859 - .L_858)
.L_858:
        /*001c*/ 	.word	0x00000000
        /*0020*/ 	.short	0x0005
        /*0022*/ 	.short	0x001c
        /*0024*/ 	.byte	0x00, 0xf0, 0x21, 0x00


	//----- nvinfo : EIATTR_KPARAM_INFO
	.align		4
.L_859:
        /*0028*/ 	.byte	0x04, 0x17
        /*002a*/ 	.short	(.L_861 - .L_860)
.L_860:
        /*002c*/ 	.word	0x00000000
        /*0030*/ 	.short	0x0004
        /*0032*/ 	.short	0x0019
        /*0034*/ 	.byte	0x00, 0xf0, 0x05, 0x00


	//----- nvinfo : EIATTR_KPARAM_INFO
	.align		4
.L_861:
        /*0038*/ 	.byte	0x04, 0x17
        /*003a*/ 	.short	(.L_863 - .L_862)
.L_862:
        /*003c*/ 	.word	0x00000000
        /*0040*/ 	.short	0x0003
        /*0042*/ 	.short	0x0018
        /*0044*/ 	.byte	0x00, 0xf0, 0x05, 0x00


	//----- nvinfo : EIATTR_KPARAM_INFO
	.align		4
.L_863:
        /*0048*/ 	.byte	0x04, 0x17
        /*004a*/ 	.short	(.L_865 - .L_864)
.L_864:
        /*004c*/ 	.word	0x00000000
        /*0050*/ 	.short	0x0002
        /*0052*/ 	.short	0x0008
        /*0054*/ 	.byte	0x00, 0xf0, 0x41, 0x00


	//----- nvinfo : EIATTR_KPARAM_INFO
	.align		4
.L_865:
        /*0058*/ 	.byte	0x04, 0x17
        /*005a*/ 	.short	(.L_867 - .L_866)
.L_866:
        /*005c*/ 	.word	0x00000000
        /*0060*/ 	.short	0x0001
        /*0062*/ 	.short	0x0004
        /*0064*/ 	.byte	0x00, 0xf0, 0x11, 0x00


	//----- nvinfo : EIATTR_KPARAM_INFO
	.align		4
.L_867:
        /*0068*/ 	.byte	0x04, 0x17
        /*006a*/ 	.short	(.L_869 - .L_868)
.L_868:
        /*006c*/ 	.word	0x00000000
        /*0070*/ 	.short	0x0000
        /*0072*/ 	.short	0x0000
        /*0074*/ 	.byte	0x00, 0xf0, 0x11, 0x00


	//----- nvinfo : EIATTR_SPARSE_MMA_MASK
	.align		4
.L_869:
        /*0078*/ 	.byte	0x03, 0x50
        /*007a*/ 	.short	0x0000


	//----- nvinfo : EIATTR_MAXREG_COUNT
	.align		4
        /*007c*/ 	.byte	0x03, 0x1b
        /*007e*/ 	.short	0x00ff


	//----- nvinfo : EIATTR_EXTERNS
	.align		4
        /*0080*/ 	.byte	0x04, 0x0f
        /*0082*/ 	.short	(.L_871 - .L_870)


	//   ....[0]....
	.align		4
.L_870:
        /*0084*/ 	.word	index@(__assertfail)


	//----- nvinfo : EIATTR_MERCURY_ISA_VERSION
	.align		4
.L_871:
        /*0088*/ 	.byte	0x03, 0x5f
        /*008a*/ 	.short	0x0101


	//----- nvinfo : EIATTR_VRC_CTA_INIT_COUNT
	.align		4
        /*008c*/ 	.byte	0x02, 0x4a
	.zero		1
	.zero		1


	//----- nvinfo : EIATTR_SYSCALL_OFFSETS
	.align		4
        /*0090*/ 	.byte	0x04, 0x46
        /*0092*/ 	.short	(.L_873 - .L_872)


	//   ....[0]....
.L_872:
        /*0094*/ 	.word	0x00000fc0


	//   ....[1]....
        /*0098*/ 	.word	0x00002160


	//   ....[2]....
        /*009c*/ 	.word	0x00003240


	//   ....[3]....
        /*00a0*/ 	.word	0x00004240


	//   ....[4]....
        /*00a4*/ 	.word	0x000053c0


	//   ....[5]....
        /*00a8*/ 	.word	0x00006280


	//   ....[6]....
        /*00ac*/ 	.word	0x00007200


	//   ....[7]....
        /*00b0*/ 	.word	0x00008180


	//----- nvinfo : EIATTR_EXIT_INSTR_OFFSETS
	.align		4
.L_873:
        /*00b4*/ 	.byte	0x04, 0x1c
        /*00b6*/ 	.short	(.L_875 - .L_874)


	//   ....[0]....
.L_874:
        /*00b8*/ 	.word	0x000074d0


	//   ....[1]....
        /*00bc*/ 	.word	0x00007620


	//   ....[2]....
        /*00c0*/ 	.word	0x00007660


	//   ....[3]....
        /*00c4*/ 	.word	0x00007700


	//   ....[4]....
        /*00c8*/ 	.word	0x00007740


	//   ....[5]....
        /*00cc*/ 	.word	0x00007780


	//   ....[6]....
        /*00d0*/ 	.word	0x00007810


	//   ....[7]....
        /*00d4*/ 	.word	0x00007830


	//   ....[8]....
        /*00d8*/ 	.word	0x000078d0


	//   ....[9]....
        /*00dc*/ 	.word	0x00007920


	//   ....[10]....
        /*00e0*/ 	.word	0x00007970


	//   ....[11]....
        /*00e4*/ 	.word	0x00007a50


	//   ....[12]....
        /*00e8*/ 	.word	0x00007bc0


	//   ....[13]....
        /*00ec*/ 	.word	0x00007d30


	//   ....[14]....
        /*00f0*/ 	.word	0x00007e90


	//   ....[15]....
        /*00f4*/ 	.word	0x00007ed0


	//   ....[16]....
        /*00f8*/ 	.word	0x00007f10


	//   ....[17]....
        /*00fc*/ 	.word	0x00007fc0


	//   ....[18]....
        /*0100*/ 	.word	0x00008020


	//   ....[19]....
        /*0104*/ 	.word	0x00008190


	//   ....[20]....
        /*0108*/ 	.word	0x000082a0


	//   ....[21]....
        /*010c*/ 	.word	0x000083e0


	//   ....[22]....
        /*0110*/ 	.word	0x00008420


	//----- nvinfo : EIATTR_MAX_THREADS
	.align		4
.L_875:
        /*0114*/ 	.byte	0x04, 0x05
        /*0116*/ 	.short	(.L_877 - .L_876)
.L_876:
        /*0118*/ 	.word	0x00000080
        /*011c*/ 	.word	0x00000001
        /*0120*/ 	.word	0x00000001


	//----- nvinfo : EIATTR_CRS_STACK_SIZE
	.align		4
.L_877:
        /*0124*/ 	.byte	0x04, 0x1e
        /*0126*/ 	.short	(.L_879 - .L_878)
.L_878:
        /*0128*/ 	.word	0x00000000


	//----- nvinfo : EIATTR_CBANK_PARAM_SIZE
	.align		4
.L_879:
        /*012c*/ 	.byte	0x03, 0x19
        /*012e*/ 	.short	0x002c


	//----- nvinfo : EIATTR_PARAM_CBANK
	.align		4
        /*0130*/ 	.byte	0x04, 0x0a
        /*0132*/ 	.short	(.L_881 - .L_880)
	.align		4
.L_880:
        /*0134*/ 	.word	index@(.nv.constant0._ZN2at6native27unrolled_elementwise_kernelINS0_13AUnaryFunctorIN3c104HalfES4_S4_ZZZNS0_20copysign_kernel_cudaERNS_18TensorIteratorBaseEENKUlvE_clEvENKUlvE2_clEvEUlS4_S4_E_EESt5arrayIPcLm2EELi4E23TrivialOffsetCalculatorILi1EjESF_NS0_6memory12LoadWithCastILi1EEENSG_13StoreWithCastILi1EEEEEviT_T0_T2_T3_T4_T5_)
        /*0138*/ 	.short	0x0380
        /*013a*/ 	.short	0x002c


	//----- nvinfo : EIATTR_SW_WAR
	.align		4
.L_881:
        /*013c*/ 	.byte	0x04, 0x36
        /*013e*/ 	.short	(.L_883 - .L_882)
.L_882:
        /*0140*/ 	.word	0x00000008
.L_883:


//--------------------- .nv.info._ZN2at6native18elementwise_kernelILi128ELi4EZNS0_22gpu_kernel_impl_nocastINS0_13AUnaryFunctorIN3c104HalfES5_S5_ZZZNS0_20copysign_kernel_cudaERNS_18TensorIteratorBaseEENKUlvE_clEvENKUlvE2_clEvEUlS5_S5_E_EEEEvS7_RKT_EUliE_EEviT1_ --------------------------
	.section	.nv.info._ZN2at6native18elementwise_kernelILi128ELi4EZNS0_22gpu_kernel_impl_nocastINS0_13AUnaryFunctorIN3c104HalfES5_S5_ZZZNS0_20copysign_kernel_cudaERNS_18TensorIteratorBaseEENKUlvE_clEvENKUlvE2_clEvEUlS5_S5_E_EEEEvS7_RKT_EUliE_EEviT1_,"",@"SHT_CUDA_INFO"
	.sectionflags	@""
	.align	4


	//----- nvinfo : EIATTR_CUDA_API_VERSION
	.align		4
        /*0000*/ 	.byte	0x04, 0x37
        /*0002*/ 	.short	(.L_885 - .L_884)
.L_884:
        /*0004*/ 	.word	0x00000082


	//----- nvinfo : EIATTR_KPARAM_INFO
	.align		4
.L_885:
        /*0008*/ 	.byte	0x04, 0x17
        /*000a*/ 	.short	(.L_887 - .L_886)
.L_886:
        /*000c*/ 	.word	0x00000000
        /*0010*/ 	.short	0x0001
        /*0012*/ 	.short	0x0008
        /*0014*/ 	.byte	0x00, 0xf0, 0x61, 0x08


	//----- nvinfo : EIATTR_KPARAM_INFO
	.align		4
.L_887:
        /*0018*/ 	.byte	0x04, 0x17
        /*001a*/ 	.short	(.L_889 - .L_888)
.L_888:
        /*001c*/ 	.word	0x00000000
        /*0020*/ 	.short	0x0000
        /*0022*/ 	.short	0x0000
        /*0024*/ 	.byte	0x00, 0xf0, 0x11, 0x00


	//----- nvinfo : EIATTR_SPARSE_MMA_MASK
	.align		4
.L_889:
        /*0028*/ 	.byte	0x03, 0x50
        /*002a*/ 	.short	0x0000


	//----- nvinfo : EIATTR_MAXREG_COUNT
	.align		4
        /*002c*/ 	.byte	0x03, 0x1b
        /*002e*/ 	.short	0x0080


	//----- nvinfo : EIATTR_MERCURY_ISA_VERSION
	.align		4
        /*0030*/ 	.byte	0x03, 0x5f
        /*0032*/ 	.short	0x0101


	//----- nvinfo : EIATTR_VRC_CTA_INIT_COUNT
	.align		4
        /*0034*/ 	.byte	0x02, 0x4a
	.zero		1
	.zero		1


	//----- nvinfo : EIATTR_EXIT_INSTR_OFFSETS
	.align		4
        /*0038*/ 	.byte	0x04, 0x1c
        /*003a*/ 	.short	(.L_891 - .L_890)


	//   ....[0]....
.L_890:
        /*003c*/ 	.word	0x00000360


	//   ....[1]....
        /*0040*/ 	.word	0x00000400


	//   ....[2]....
        /*0044*/ 	.word	0x00003f80


	//   ....[3]....
        /*0048*/ 	.word	0x000052f0


	//----- nvinfo : EIATTR_MAX_THREADS
	.align		4
.L_891:
        /*004c*/ 	.byte	0x04, 0x05
        /*004e*/ 	.short	(.L_893 - .L_892)
.L_892:
        /*0050*/ 	.word	0x00000080
        /*0054*/ 	.word	0x00000001
        /*0058*/ 	.word	0x00000001


	//----- nvinfo : EIATTR_CRS_STACK_SIZE
	.align		4
.L_893:
        /*005c*/ 	.byte	0x04, 0x1e
        /*005e*/ 	.short	(.L_895 - .L_894)
.L_894:
        /*0060*/ 	.word	0x00000000


	//----- nvinfo : EIATTR_CBANK_PARAM_SIZE
	.align		4
.L_895:
        /*0064*/ 	.byte	0x03, 0x19
        /*0066*/ 	.short	0x0220


	//----- nvinfo : EIATTR_PARAM_CBANK
	.align		4
        /*0068*/ 	.byte	0x04, 0x0a
        /*006a*/ 	.short	(.L_897 - .L_896)
	.align		4
.L_896:
        /*006c*/ 	.word	index@(.nv.constant0._ZN2at6native18elementwise_kernelILi128ELi4EZNS0_22gpu_kernel_impl_nocastINS0_13AUnaryFunctorIN3c104HalfES5_S5_ZZZNS0_20copysign_kernel_cudaERNS_18TensorIteratorBaseEENKUlvE_clEvENKUlvE2_clEvEUlS5_S5_E_EEEEvS7_RKT_EUliE_EEviT1_)
        /*0070*/ 	.short	0x0380
        /*0072*/ 	.short	0x0220


	//----- nvinfo : EIATTR_SW_WAR
	.align		4
.L_897:
        /*0074*/ 	.byte	0x04, 0x36
        /*0076*/ 	.short	(.L_899 - .L_898)
.L_898:
        /*0078*/ 	.word	0x00000008
.L_899:


//--------------------- .nv.info._ZN2at6native27unrolled_elementwise_kernelINS0_13AUnaryFunctorIN3c104HalfES4_S4_ZZZNS0_20copysign_kernel_cudaERNS_18TensorIteratorBaseEENKUlvE_clEvENKUlvE2_clEvEUlS4_S4_E_EESt5arrayIPcLm2EELi4E23TrivialOffsetCalculatorILi1EjESF_NS0_6memory15LoadWithoutCastENSG_16StoreWithoutCastEEEviT_T0_T2_T3_T4_T5_ --------------------------
	.section	.nv.info._ZN2at6native27unrolled_elementwise_kernelINS0_13AUnaryFunctorIN3c104HalfES4_S4_ZZZNS0_20copysign_kernel_cudaERNS_18TensorIteratorBaseEENKUlvE_clEvENKUlvE2_clEvEUlS4_S4_E_EESt5arrayIPcLm2EELi4E23TrivialOffsetCalculatorILi1EjESF_NS0_6memory15LoadWithoutCastENSG_16StoreWithoutCastEEEviT_T0_T2_T3_T4_T5_,"",@"SHT_CUDA_INFO"
	.sectionflags	@""
	.align	4


	//----- nvinfo : EIATTR_CUDA_API_VERSION
	.align		4
        /*0000*/ 	.byte	0x04, 0x37
        /*0002*/ 	.short	(.L_901 - .L_900)
.L_900:
        /*0004*/ 	.word	0x00000082


	//----- nvinfo : EIATTR_KPARAM_INFO
	.align		4
.L_901:
        /*0008*/ 	.byte	0x04, 0x17
        /*000a*/ 	.short	(.L_903 - .L_902)
.L_902:
        /*000c*/ 	.word	0x00000000
        /*0010*/ 	.short	0x0006
        /*0012*/ 	.short	0x001b
        /*0014*/ 	.byte	0x00, 0xf0, 0x05, 0x00


	//----- nvinfo : EIATTR_KPARAM_INFO
	.align		4
.L_903:
        /*0018*/ 	.byte	0x04, 0x17
        /*001a*/ 	.short	(.L_905 - .L_904)
.L_904:
        /*001c*/ 	.word	0x00000000
        /*0020*/ 	.short	0x0005
        /*0022*/ 	.short	0x001a
        /*0024*/ 	.byte	0x00, 0xf0, 0x05, 0x00


	//----- nvinfo : EIATTR_KPARAM_INFO
	.align		4
.L_905:
        /*0028*/ 	.byte	0x04, 0x17
        /*002a*/ 	.short	(.L_907 - .L_906)
.L_906:
        /*002c*/ 	.word	0x00000000
        /*0030*/ 	.short	0x0004
        /*0032*/ 	.short	0x0019
        /*0034*/ 	.byte	0x00, 0xf0, 0x05, 0x00


	//----- nvinfo : EIATTR_KPARAM_INFO
	.align		4
.L_907:
        /*0038*/ 	.byte	0x04, 0x17
        /*003a*/ 	.short	(.L_909 - .L_908)
.L_908:
        /*003c*/ 	.word	0x00000000
        /*0040*/ 	.short	0x0003
        /*0042*/ 	.short	0x0018
        /*0044*/ 	.byte	0x00, 0xf0, 0x05, 0x00


	//----- nvinfo : EIATTR_KPARAM_INFO
	.align		4
.L_909:
        /*0048*/ 	.byte	0x04, 0x17
        /*004a*/ 	.short	(.L_911 - .L_910)
.L_910:
        /*004c*/ 	.word	0x00000000
        /*0050*/ 	.short	0x0002
        /*0052*/ 	.short	0x0008
        /*0054*/ 	.byte	0x00, 0xf0, 0x41, 0x00


	//----- nvinfo : EIATTR_KPARAM_INFO
	.align		4
.L_911:
        /*0058*/ 	.byte	0x04, 0x17
        /*005a*/ 	.short	(.L_913 - .L_912)
.L_912:
        /*005c*/ 	.word	0x00000000
        /*0060*/ 	.short	0x0001
        /*0062*/ 	.short	0x0004
        /*0064*/ 	.byte	0x00, 0xf0, 0x11, 0x00


	//----- nvinfo : EIATTR_KPARAM_INFO
	.align		4
.L_913:
        /*0068*/ 	.byte	0x04, 0x17
        /*006a*/ 	.short	(.L_915 - .L_914)
.L_914:
        /*006c*/ 	.word	0x00000000
        /*0070*/ 	.short	0x0000
        /*0072*/ 	.short	0x0000
        /*0074*/ 	.byte	0x00, 0xf0, 0x11, 0x00


	//----- nvinfo : EIATTR_SPARSE_MMA_MASK
	.align		4
.L_915:
        /*0078*/ 	.byte	0x03, 0x50
        /*007a*/ 	.short	0x0000


	//----- nvinfo : EIATTR_MAXREG_COUNT
	.align		4
        /*007c*/ 	.byte	0x03, 0x1b
        /*007e*/ 	.short	0x00ff


	//----- nvinfo : EIATTR_MERCURY_ISA_VERSION
	.align		4
        /*0080*/ 	.byte	0x03, 0x5f
        /*0082*/ 	.short	0x0101


	//----- nvinfo : EIATTR_VRC_CTA_INIT_COUNT
	.align		4
        /*0084*/ 	.byte	0x02, 0x4a
	.zero		1
	.zero		1


	//----- nvinfo : EIATTR_EXIT_INSTR_OFFSETS
	.align		4
        /*0088*/ 	.byte	0x04, 0x1c
        /*008a*/ 	.short	(.L_917 - .L_916)


	//   ....[0]....
.L_916:
        /*008c*/ 	.word	0x000004d0


	//   ....[1]....
        /*0090*/ 	.word	0x00000570


	//----- nvinfo : EIATTR_MAX_THREADS
	.align		4
.L_917:
        /*0094*/ 	.byte	0x04, 0x05
        /*0096*/ 	.short	(.L_919 - .L_918)
.L_918:
        /*0098*/ 	.word	0x00000080
        /*009c*/ 	.word	0x00000001
        /*00a0*/ 	.word	0x00000001


	//----- nvinfo : EIATTR_CRS_STACK_SIZE
	.align		4
.L_919:
        /*00a4*/ 	.byte	0x04, 0x1e
        /*00a6*/ 	.short	(.L_921 - .L_920)
.L_920:
        /*00a8*/ 	.word	0x00000000


	//----- nvinfo : EIATTR_CBANK_PARAM_SIZE
	.align		4
.L_921:
        /*00ac*/ 	.byte	0x03, 0x19
        /*00ae*/ 	.short	0x001c


	//----- nvinfo : EIATTR_PARAM_CBANK
	.align		4
        /*00b0*/ 	.byte	0x04, 0x0a
        /*00b2*/ 	.short	(.L_923 - .L_922)
	.align		4
.L_922:
        /*00b4*/ 	.word	index@(.nv.constant0._ZN2at6native27unrolled_elementwise_kernelINS0_13AUnaryFunctorIN3c104HalfES4_S4_ZZZNS0_20copysign_kernel_cudaERNS_18TensorIteratorBaseEENKUlvE_clEvENKUlvE2_clEvEUlS4_S4_E_EESt5arrayIPcLm2EELi4E23TrivialOffsetCalculatorILi1EjESF_NS0_6memory15LoadWithoutCastENSG_16StoreWithoutCastEEEviT_T0_T2_T3_T4_T5_)
        /*00b8*/ 	.short	0x0380
        /*00ba*/ 	.short	0x001c


	//----- nvinfo : EIATTR_SW_WAR
	.align		4
.L_923:
        /*00bc*/ 	.byte	0x04, 0x36
        /*00be*/ 	.short	(.L_925 - .L_924)
.L_924:
        /*00c0*/ 	.word	0x00000008
.L_925:


//--------------------- .nv.info._ZN2at6native29vectorized_elementwise_kernelILi2ENS0_13AUnaryFunctorIN3c104HalfES4_S4_ZZZNS0_20copysign_kernel_cudaERNS_18TensorIteratorBaseEENKUlvE_clEvENKUlvE2_clEvEUlS4_S4_E_EESt5arrayIPcLm2EEEEviT0_T1_ --------------------------
	.section	.nv.info._ZN2at6native29vectorized_elementwise_kernelILi2ENS0_13AUnaryFunctorIN3c104HalfES4_S4_ZZZNS0_20copysign_kernel_cudaERNS_18TensorIteratorBaseEENKUlvE_clEvENKUlvE2_clEvEUlS4_S4_E_EESt5arrayIPcLm2EEEEviT0_T1_,"",@"SHT_CUDA_INFO"
	.sectionflags	@""
	.align	4


	//----- nvinfo : EIATTR_CUDA_API_VERSION
	.align		4
        /*0000*/ 	.byte	0x04, 0x37
        /*0002*/ 	.short	(.L_927 - .L_926)
.L_926:
        /*0004*/ 	.word	0x00000082


	//----- nvinfo : EIATTR_KPARAM_INFO
	.align		4
.L_927:
        /*0008*/ 	.byte	0x04, 0x17
        /*000a*/ 	.short	(.L_929 - .L_928)
.L_928:
        /*000c*/ 	.word	0x00000000
        /*0010*/ 	.short	0x0002
        /*0012*/ 	.short	0x0008
        /*0014*/ 	.byte	0x00, 0xf0, 0x41, 0x00


	//----- nvinfo : EIATTR_KPARAM_INFO
	.align		4
.L_929:
        /*0018*/ 	.byte	0x04, 0x17
        /*001a*/ 	.short	(.L_931 - .L_930)
.L_930:
        /*001c*/ 	.word	0x00000000
        /*0020*/ 	.short	0x0001
        /*0022*/ 	.short	0x0004
        /*0024*/ 	.byte	0x00, 0xf0, 0x11, 0x00


	//----- nvinfo : EIATTR_KPARAM_INFO
	.align		4
.L_931:
        /*0028*/ 	.byte	0x04, 0x17
        /*002a*/ 	.short	(.L_933 - .L_932)
.L_932:
        /*002c*/ 	.word	0x00000000
        /*0030*/ 	.short	0x0000
        /*0032*/ 	.short	0x0000
        /*0034*/ 	.byte	0x00, 0xf0, 0x11, 0x00


	//----- nvinfo : EIATTR_SPARSE_MMA_MASK
	.align		4
.L_933:
        /*0038*/ 	.byte	0x03, 0x50
        /*003a*/ 	.short	0x0000


	//----- nvinfo : EIATTR_MAXREG_COUNT
	.align		4
        /*003c*/ 	.byte	0x03, 0x1b
        /*003e*/ 	.short	0x00ff


	//----- nvinfo : EIATTR_MERCURY_ISA_VERSION
	.align		4
        /*0040*/ 	.byte	0x03, 0x5f
        /*0042*/ 	.short	0x0101


	//----- nvinfo : EIATTR_VRC_CTA_INIT_COUNT
	.align		4
        /*0044*/ 	.byte	0x02, 0x4a
	.zero		1
	.zero		1


	//----- nvinfo : EIATTR_EXIT_INSTR_OFFSETS
	.align		4
        /*0048*/ 	.byte	0x04, 0x1c
        /*004a*/ 	.short	(.L_935 - .L_934)


	//   ....[0]....
.L_934:
        /*004c*/ 	.word	0x00000ad0


	//   ....[1]....
        /*0050*/ 	.word	0x00000b20


	//   ....[2]....
        /*0054*/ 	.word	0x00000d80


	//----- nvinfo : EIATTR_MAX_THREADS
	.align		4
.L_935:
        /*0058*/ 	.byte	0x04, 0x05
        /*005a*/ 	.short	(.L_937 - .L_936)
.L_936:
        /*005c*/ 	.word	0x00000080
        /*0060*/ 	.word	0x00000001
        /*0064*/ 	.word	0x00000001


	//----- nvinfo : EIATTR_CRS_STACK_SIZE
	.align		4
.L_937:
        /*0068*/ 	.byte	0x04, 0x1e
        /*006a*/ 	.short	(.L_939 - .L_938)
.L_938:
        /*006c*/ 	.word	0x00000000


	//----- nvinfo : EIATTR_CBANK_PARAM_SIZE
	.align		4
.L_939:
        /*0070*/ 	.byte	0x03, 0x19
        /*0072*/ 	.short	0x0018


	//----- nvinfo : EIATTR_PARAM_CBANK
	.align		4
        /*0074*/ 	.byte	0x04, 0x0a
        /*0076*/ 	.short	(.L_941 - .L_940)
	.align		4
.L_940:
        /*0078*/ 	.word	index@(.nv.constant0._ZN2at6native29vectorized_elementwise_kernelILi2ENS0_13AUnaryFunctorIN3c104HalfES4_S4_ZZZNS0_20copysign_kernel_cudaERNS_18TensorIteratorBaseEENKUlvE_clEvENKUlvE2_clEvEUlS4_S4_E_EESt5arrayIPcLm2EEEEviT0_T1_)
        /*007c*/ 	.short	0x0380
        /*007e*/ 	.short	0x0018


	//----- nvinfo : EIATTR_SW_WAR
	.align		4
.L_941:
        /*0080*/ 	.byte	0x04, 0x36
        /*0082*/ 	.short	(.L_943 - .L_942)
.L_942:
        /*0084*/ 	.word	0x00000008
.L_943:


//--------------------- .nv.info._ZN2at6native29vectorized_elementwise_kernelILi4ENS0_13AUnaryFunctorIN3c104HalfES4_S4_ZZZNS0_20copysign_kernel_cudaERNS_18TensorIteratorBaseEENKUlvE_clEvENKUlvE2_clEvEUlS4_S4_E_EESt5arrayIPcLm2EEEEviT0_T1_ --------------------------
	.section	.nv.info._ZN2at6native29vectorized_elementwise_kernelILi4ENS0_13AUnaryFunctorIN3c104HalfES4_S4_ZZZNS0_20copysign_kernel_cudaERNS_18TensorIteratorBaseEENKUlvE_clEvENKUlvE2_clEvEUlS4_S4_E_EESt5arrayIPcLm2EEEEviT0_T1_,"",@"SHT_CUDA_INFO"
	.sectionflags	@""
	.align	4


	//----- nvinfo : EIATTR_CUDA_API_VERSION
	.align		4
        /*0000*/ 	.byte	0x04, 0x37
        /*0002*/ 	.short	(.L_945 - .L_944)
.L_944:
        /*0004*/ 	.word	0x00000082


	//----- nvinfo : EIATTR_KPARAM_INFO
	.align		4
.L_945:
        /*0008*/ 	.byte	0x04, 0x17
        /*000a*/ 	.short	(.L_947 - .L_946)
.L_946:
        /*000c*/ 	.word	0x00000000
        /*0010*/ 	.short	0x0002
        /*0012*/ 	.short	0x0008
        /*0014*/ 	.byte	0x00, 0xf0, 0x41, 0x00


	//----- nvinfo : EIATTR_KPARAM_INFO
	.align		4
.L_947:
        /*0018*/ 	.byte	0x04, 0x17
        /*001a*/ 	.short	(.L_949 - .L_948)
.L_948:
        /*001c*/ 	.word	0x00000000
        /*0020*/ 	.short	0x0001
        /*0022*/ 	.short	0x0004
        /*0024*/ 	.byte	0x00, 0xf0, 0x11, 0x00


	//----- nvinfo : EIATTR_KPARAM_INFO
	.align		4
.L_949:
        /*0028*/ 	.byte	0x04, 0x17
        /*002a*/ 	.short	(.L_951 - .L_950)
.L_950:
        /*002c*/ 	.word	0x00000000
        /*0030*/ 	.short	0x0000
        /*0032*/ 	.short	0x0000
        /*0034*/ 	.byte	0x00, 0xf0, 0x11, 0x00


	//----- nvinfo : EIATTR_SPARSE_MMA_MASK
	.align		4
.L_951:
        /*0038*/ 	.byte	0x03, 0x50
        /*003a*/ 	.short	0x0000


	//----- nvinfo : EIATTR_MAXREG_COUNT
	.align		4
        /*003c*/ 	.byte	0x03, 0x1b
        /*003e*/ 	.short	0x00ff


	//----- nvinfo : EIATTR_MERCURY_ISA_VERSION
	.align		4
        /*0040*/ 	.byte	0x03, 0x5f
        /*0042*/ 	.short	0x0101


	//----- nvinfo : EIATTR_VRC_CTA_INIT_COUNT
	.align		4
        /*0044*/ 	.byte	0x02, 0x4a
	.zero		1
	.zero		1


	//----- nvinfo : EIATTR_EXIT_INSTR_OFFSETS
	.align		4
        /*0048*/ 	.byte	0x04, 0x1c
        /*004a*/ 	.short	(.L_953 - .L_952)


	//   ....[0]....
.L_952:
        /*004c*/ 	.word	0x00000ad0


	//   ....[1]....
        /*0050*/ 	.word	0x00000b20


	//   ....[2]....
        /*0054*/ 	.word	0x00000d40


	//----- nvinfo : EIATTR_MAX_THREADS
	.align		4
.L_953:
        /*0058*/ 	.byte	0x04, 0x05
        /*005a*/ 	.short	(.L_955 - .L_954)
.L_954:
        /*005c*/ 	.word	0x00000080
        /*0060*/ 	.word	0x00000001
        /*0064*/ 	.word	0x00000001


	//----- nvinfo : EIATTR_CRS_STACK_SIZE
	.align		4
.L_955:
        /*0068*/ 	.byte	0x04, 0x1e
        /*006a*/ 	.short	(.L_957 - .L_956)
.L_956:
        /*006c*/ 	.word	0x00000000


	//----- nvinfo : EIATTR_CBANK_PARAM_SIZE
	.align		4
.L_957:
        /*0070*/ 	.byte	0x03, 0x19
        /*0072*/ 	.short	0x0018


	//----- nvinfo : EIATTR_PARAM_CBANK
	.align		4
        /*0074*/ 	.byte	0x04, 0x0a
        /*0076*/ 	.short	(.L_959 - .L_958)
	.align		4
.L_958:
        /*0078*/ 	.word	index@(.nv.constant0._ZN2at6native29vectorized_elementwise_kernelILi4ENS0_13AUnaryFunctorIN3c104HalfES4_S4_ZZZNS0_20copysign_kernel_cudaERNS_18TensorIteratorBaseEENKUlvE_clEvENKUlvE2_clEvEUlS4_S4_E_EESt5arrayIPcLm2EEEEviT0_T1_)
        /*007c*/ 	.short	0x0380
        /*007e*/ 	.short	0x0018


	//----- nvinfo : EIATTR_SW_WAR
	.align		4
.L_959:
        /*0080*/ 	.byte	0x04, 0x36
        /*0082*/ 	.short	(.L_961 - .L_960)
.L_960:
        /*0084*/ 	.word	0x00000008
.L_961:


//--------------------- .nv.info._ZN2at6native29vectorized_elementwise_kernelILi8ENS0_13AUnaryFunctorIN3c104HalfES4_S4_ZZZNS0_20copysign_kernel_cudaERNS_18TensorIteratorBaseEENKUlvE_clEvENKUlvE2_clEvEUlS4_S4_E_EESt5arrayIPcLm2EEEEviT0_T1_ --------------------------
	.section	.nv.info._ZN2at6native29vectorized_elementwise_kernelILi8ENS0_13AUnaryFunctorIN3c104HalfES4_S4_ZZZNS0_20copysign_kernel_cudaERNS_18TensorIteratorBaseEENKUlvE_clEvENKUlvE2_clEvEUlS4_S4_E_EESt5arrayIPcLm2EEEEviT0_T1_,"",@"SHT_CUDA_INFO"
	.sectionflags	@""
	.align	4


	//----- nvinfo : EIATTR_CUDA_API_VERSION
	.align		4
        /*0000*/ 	.byte	0x04, 0x37
        /*0002*/ 	.short	(.L_963 - .L_962)
.L_962:
        /*0004*/ 	.word	0x00000082


	//----- nvinfo : EIATTR_KPARAM_INFO
	.align		4
.L_963:
        /*0008*/ 	.byte	0x04, 0x17
        /*000a*/ 	.short	(.L_965 - .L_964)
.L_964:
        /*000c*/ 	.word	0x00000000
        /*0010*/ 	.short	0x0002
        /*0012*/ 	.short	0x0008
        /*0014*/ 	.byte	0x00, 0xf0, 0x41, 0x00


	//----- nvinfo : EIATTR_KPARAM_INFO
	.align		4
.L_965:
        /*0018*/ 	.byte	0x04, 0x17
        /*001a*/ 	.short	(.L_967 - .L_966)
.L_966:
        /*001c*/ 	.word	0x00000000
        /*0020*/ 	.short	0x0001
        /*0022*/ 	.short	0x0004
        /*0024*/ 	.byte	0x00, 0xf0, 0x11, 0x00


	//----- nvinfo : EIATTR_KPARAM_INFO
	.align		4
.L_967:
        /*0028*/ 	.byte	0x04, 0x17
        /*002a*/ 	.short	(.L_969 - .L_968)
.L_968:
        /*002c*/ 	.word	0x00000000
        /*0030*/ 	.short	0x0000
        /*0032*/ 	.short	0x0000
        /*0034*/ 	.byte	0x00, 0xf0, 0x11, 0x00


	//----- nvinfo : EIATTR_SPARSE_MMA_MASK
	.align		4
.L_969:
        /*0038*/ 	.byte	0x03, 0x50
        /*003a*/ 	.short	0x0000


	//----- nvinfo : EIATTR_MAXREG_COUNT
	.align		4
        /*003c*/ 	.byte	0x03, 0x1b
        /*003e*/ 	.short	0x00ff


	//----- nvinfo : EIATTR_MERCURY_ISA_VERSION
	.align		4
        /*0040*/ 	.byte	0x03, 0x5f
        /*0042*/ 	.short	0x0101


	//----- nvinfo : EIATTR_VRC_CTA_INIT_COUNT
	.align		4
        /*0044*/ 	.byte	0x02, 0x4a
	.zero		1
	.zero		1


	//----- nvinfo : EIATTR_EXIT_INSTR_OFFSETS
	.align		4
        /*0048*/ 	.byte	0x04, 0x1c
        /*004a*/ 	.short	(.L_971 - .L_970)


	//   ....[0]....
.L_970:
        /*004c*/ 	.word	0x00000ad0


	//   ....[1]....
        /*0050*/ 	.word	0x00000b20


	//   ....[2]....
        /*0054*/ 	.word	0x00000d20


	//----- nvinfo : EIATTR_MAX_THREADS
	.align		4
.L_971:
        /*0058*/ 	.byte	0x04, 0x05
        /*005a*/ 	.short	(.L_973 - .L_972)
.L_972:
        /*005c*/ 	.word	0x00000080
        /*0060*/ 	.word	0x00000001
        /*0064*/ 	.word	0x00000001


	//----- nvinfo : EIATTR_CRS_STACK_SIZE
	.align		4
.L_973:
        /*0068*/ 	.byte	0x04, 0x1e
        /*006a*/ 	.short	(.L_975 - .L_974)
.L_974:
        /*006c*/ 	.word	0x00000000


	//----- nvinfo : EIATTR_CBANK_PARAM_SIZE
	.align		4
.L_975:
        /*0070*/ 	.byte	0x03, 0x19
        /*0072*/ 	.short	0x0018


	//----- nvinfo : EIATTR_PARAM_CBANK
	.align		4
        /*0074*/ 	.byte	0x04, 0x0a
        /*0076*/ 	.short	(.L_977 - .L_976)
	.align		4
.L_976:
        /*0078*/ 	.word	index@(.nv.constant0._ZN2at6native29vectorized_elementwise_kernelILi8ENS0_13AUnaryFunctorIN3c104HalfES4_S4_ZZZNS0_20copysign_kernel_cudaERNS_18TensorIteratorBaseEENKUlvE_clEvENKUlvE2_clEvEUlS4_S4_E_EESt5arrayIPcLm2EEEEviT0_T1_)
        /*007c*/ 	.short	0x0380
        /*007e*/ 	.short	0x0018


	//----- nvinfo : EIATTR_SW_WAR
	.align		4
.L_977:
        /*0080*/ 	.byte	0x04, 0x36
        /*0082*/ 	.short	(.L_979 - .L_978)
.L_978:
        /*0084*/ 	.word	0x00000008
.L_979:


//--------------------- .nv.info._ZN2at6native18elementwise_kernelILi128ELi4EZNS0_15gpu_kernel_implINS0_13BinaryFunctorIN3c108BFloat16ES5_S5_ZZZNS0_20copysign_kernel_cudaERNS_18TensorIteratorBaseEENKUlvE_clEvENKUlvE1_clEvEUlS5_S5_E_EEEEvS7_RKT_EUliE_EEviT1_ --------------------------
	.section	.nv.info._ZN2at6native18elementwise_kernelILi128ELi4EZNS0_15gpu_kernel_implINS0_13BinaryFunctorIN3c108BFloat16ES5_S5_ZZZNS0_20copysign_kernel_cudaERNS_18TensorIteratorBaseEENKUlvE_clEvENKUlvE1_clEvEUlS5_S5_E_EEEEvS7_RKT_EUliE_EEviT1_,"",@"SHT_CUDA_INFO"
	.sectionflags	@""
	.align	4


	//----- nvinfo : EIATTR_CUDA_API_VERSION
	.align		4
        /*0000*/ 	.byte	0x04, 0x37
        /*0002*/ 	.short	(.L_981 - .L_980)
.L_980:
        /*0004*/ 	.word	0x00000082


	//----- nvinfo : EIATTR_KPARAM_INFO
	.align		4
.L_981:
        /*0008*/ 	.byte	0x04, 0x17
        /*000a*/ 	.short	(.L_983 - .L_982)
.L_982:
        /*000c*/ 	.word	0x00000000
        /*0010*/ 	.short	0x0001
        /*0012*/ 	.short	0x0008
        /*0014*/ 	.byte	0x00, 0xf0, 0x21, 0x0a


	//----- nvinfo : EIATTR_KPARAM_INFO
	.align		4
.L_983:
        /*0018*/ 	.byte	0x04, 0x17
        /*001a*/ 	.short	(.L_985 - .L_984)
.L_984:
        /*001c*/ 	.word	0x00000000
        /*0020*/ 	.short	0x0000
        /*0022*/ 	.short	0x0000
        /*0024*/ 	.byte	0x00, 0xf0, 0x11, 0x00


	//----- nvinfo : EIATTR_SPARSE_MMA_MASK
	.align		4
.L_985:
        /*0028*/ 	.byte	0x03, 0x50
        /*002a*/ 	.short	0x0000


	//----- nvinfo : EIATTR_MAXREG_COUNT
	.align		4
        /*002c*/ 	.byte	0x03, 0x1b
        /*002e*/ 	.short	0x0080


	//----- nvinfo : EIATTR_EXTERNS
	.align		4
        /*0030*/ 	.byte	0x04, 0x0f
        /*0032*/ 	.short	(.L_987 - .L_986)


	//   ....[0]....
	.align		4
.L_986:
        /*0034*/ 	.word	index@(__assertfail)


	//----- nvinfo : EIATTR_MERCURY_ISA_VERSION
	.align		4
.L_987:
        /*0038*/ 	.byte	0x03, 0x5f
        /*003a*/ 	.short	0x0101


	//----- nvinfo : EIATTR_VRC_CTA_INIT_COUNT
	.align		4
        /*003c*/ 	.byte	0x02, 0x4a
	.zero		1
	.zero		1


	//----- nvinfo : EIATTR_SYSCALL_OFFSETS
	.align		4
        /*0040*/ 	.byte	0x04, 0x46
        /*0042*/ 	.short	(.L_989 - .L_988)


	//   ....[0]....
.L_988:
        /*0044*/ 	.word	0x00002630


	//   ....[1]....
        /*0048*/ 	.word	0x000035d0


	//   ....[2]....
        /*004c*/ 	.word	0x000044f0


	//   ....[3]....
        /*0050*/ 	.word	0x00006cc0


	//   ....[4]....
        /*0054*/ 	.word	0x00007c50


	//   ....[5]....
        /*0058*/ 	.word	0x000089c0


	//   ....[6]....
        /*005c*/ 	.word	0x0000b280


	//   ....[7]....
        /*0060*/ 	.word	0x0000c210


	//   ....[8]....
        /*0064*/ 	.word	0x0000cf80


	//   ....[9]....
        /*0068*/ 	.word	0x0000f860


	//   ....[10]....
        /*006c*/ 	.word	0x000107f0


	//   ....[11]....
        /*0070*/ 	.word	0x00011530


	//----- nvinfo : EIATTR_EXIT_INSTR_OFFSETS
	.align		4
.L_989:
        /*0074*/ 	.byte	0x04, 0x1c
        /*0076*/ 	.short	(.L_991 - .L_990)


	//   ....[0]....
.L_990:
        /*0078*/ 	.word	0x0000d240


	//   ....[1]....
        /*007c*/ 	.word	0x000109b0


	//   ....[2]....
        /*0080*/ 	.word	0x000109f0


	//   ....[3]....
        /*0084*/ 	.word	0x00010a90


	//   ....[4]....
        /*0088*/ 	.word	0x00010ad0


	//   ....[5]....
        /*008c*/ 	.word	0x00010b10


	//   ....[6]....
        /*0090*/ 	.word	0x00010ba0


	//   ....[7]....
        /*0094*/ 	.word	0x00010be0


	//   ....[8]....
        /*0098*/ 	.word	0x00010c80


	//   ....[9]....
        /*009c*/ 	.word	0x00010cd0


	//   ....[10]....
        /*00a0*/ 	.word	0x00010d20


	//   ....[11]....
        /*00a4*/ 	.word	0x00010e00


	//   ....[12]....
        /*00a8*/ 	.word	0x00010f70


	//   ....[13]....
        /*00ac*/ 	.word	0x000110e0


	//   ....[14]....
        /*00b0*/ 	.word	0x00011240


	//   ....[15]....
        /*00b4*/ 	.word	0x00011280


	//   ....[16]....
        /*00b8*/ 	.word	0x000112c0


	//   ....[17]....
        /*00bc*/ 	.word	0x00011370


	//   ....[18]....
        /*00c0*/ 	.word	0x000113d0


	//   ....[19]....
        /*00c4*/ 	.word	0x00011540


	//   ....[20]....
        /*00c8*/ 	.word	0x00011650


	//   ....[21]....
        /*00cc*/ 	.word	0x00011790


	//   ....[22]....
        /*00d0*/ 	.word	0x000117b0


	//----- nvinfo : EIATTR_MAX_THREADS
	.align		4
.L_991:
        /*00d4*/ 	.byte	0x04, 0x05
        /*00d6*/ 	.short	(.L_993 - .L_992)
.L_992:
        /*00d8*/ 	.word	0x00000080
        /*00dc*/ 	.word	0x00000001
        /*00e0*/ 	.word	0x00000001


	//----- nvinfo : EIATTR_CRS_STACK_SIZE
	.align		4
.L_993:
        /*00e4*/ 	.byte	0x04, 0x1e
        /*00e6*/ 	.short	(.L_995 - .L_994)
.L_994:
        /*00e8*/ 	.word	0x00000000


	//----- nvinfo : EIATTR_CBANK_PARAM_SIZE
	.align		4
.L_995:
        /*00ec*/ 	.byte	0x03, 0x19
        /*00ee*/ 	.short	0x0290


	//----- nvinfo : EIATTR_PARAM_CBANK
	.align		4
        /*00f0*/ 	.byte	0x04, 0x0a
        /*00f2*/ 	.short	(.L_997 - .L_996)
	.align		4
.L_996:
        /*00f4*/ 	.word	index@(.nv.constant0._ZN2at6native18elementwise_kernelILi128ELi4EZNS0_15gpu_kernel_implINS0_13BinaryFunctorIN3c108BFloat16ES5_S5_ZZZNS0_20copysign_kernel_cudaERNS_18TensorIteratorBaseEENKUlvE_clEvENKUlvE1_clEvEUlS5_S5_E_EEEEvS7_RKT_EUliE_EEviT1_)
        /*00f8*/ 	.short	0x0380
        /*00fa*/ 	.short	0x0290


	//----- nvinfo : EIATTR_SW_WAR
	.align		4
.L_997:
        /*00fc*/ 	.byte	0x04, 0x36
        /*00fe*/ 	.short	(.L_999 - .L_998)
.L_998:
        /*0100*/ 	.word	0x00000008
.L_999:


//--------------------- .nv.info._ZN2at6native27unrolled_elementwise_kernelINS0_13BinaryFunctorIN3c108BFloat16ES4_S4_ZZZNS0_20copysign_kernel_cudaERNS_18TensorIteratorBaseEENKUlvE_clEvENKUlvE1_clEvEUlS4_S4_E_EESt5arrayIPcLm3EELi4E23TrivialOffsetCalculatorILi2EjESE_ILi1EjENS0_6memory12LoadWithCastILi2EEENSH_13StoreWithCastILi1EEEEEviT_T0_T2_T3_T4_T5_ --------------------------
	.section	.nv.info._ZN2at6native27unrolled_elementwise_kernelINS0_13BinaryFunctorIN3c108BFloat16ES4_S4_ZZZNS0_20copysign_kernel_cudaERNS_18TensorIteratorBaseEENKUlvE_clEvENKUlvE1_clEvEUlS4_S4_E_EESt5arrayIPcLm3EELi4E23TrivialOffsetCalculatorILi2EjESE_ILi1EjENS0_6memory12LoadWithCastILi2EEENSH_13StoreWithCastILi1EEEEEviT_T0_T2_T3_T4_T5_,"",@"SHT_CUDA_INFO"
	.sectionflags	@""
	.align	4


	//----- nvinfo : EIATTR_CUDA_API_VERSION
	.align		4
        /*0000*/ 	.byte	0x04, 0x37
        /*0002*/ 	.short	(.L_1001 - .L_1000)
.L_1000:
        /*0004*/ 	.word	0x00000082


	//----- nvinfo : EIATTR_KPARAM_INFO
	.align		4
.L_1001:
        /*0008*/ 	.byte	0x04, 0x17
        /*000a*/ 	.short	(.L_1003 - .L_1002)
.L_1002:
        /*000c*/ 	.word	0x00000000
        /*0010*/ 	.short	0x0006
        /*0012*/ 	.short	0x0030
        /*0014*/ 	.byte	0x00, 0xf0, 0x21, 0x00


	//----- nvinfo : EIATTR_KPARAM_INFO
	.align		4
.L_1003:
        /*0018*/ 	.byte	0x04, 0x17
        /*001a*/ 	.short	(.L_1005 - .L_1004)
.L_1004:
        /*001c*/ 	.word	0x00000000
        /*0020*/ 	.short	0x0005
        /*0022*/ 	.short	0x0024
        /*0024*/ 	.byte	0x00, 0xf0, 0x31, 0x00


	//----- nvinfo : EIATTR_KPARAM_INFO
	.align		4
.L_1005:
        /*0028*/ 	.byte	0x04, 0x17
        /*002a*/ 	.short	(.L_1007 - .L_1006)
.L_1006:
        /*002c*/ 	.word	0x00000000
        /*0030*/ 	.short	0x0004
        /*0032*/ 	.short	0x0021
        /*0034*/ 	.byte	0x00, 0xf0, 0x05, 0x00


	//----- nvinfo : EIATTR_KPARAM_INFO
	.align		4
.L_1007:
        /*0038*/ 	.byte	0x04, 0x17
        /*003a*/ 	.short	(.L_1009 - .L_1008)
.L_1008:
        /*003c*/ 	.word	0x00000000
        /*0040*/ 	.short	0x0003
        /*0042*/ 	.short	0x0020
        /*0044*/ 	.byte	0x00, 0xf0, 0x05, 0x00


	//----- nvinfo : EIATTR_KPARAM_INFO
	.align		4
.L_1009:
        /*0048*/ 	.byte	0x04, 0x17
        /*004a*/ 	.short	(.L_1011 - .L_1010)
.L_1010:
        /*004c*/ 	.word	0x00000000
        /*0050*/ 	.short	0x0002
        /*0052*/ 	.short	0x0008
        /*0054*/ 	.byte	0x00, 0xf0, 0x61, 0x00


	//----- nvinfo : EIATTR_KPARAM_INFO
	.align		4
.L_1011:
        /*0058*/ 	.byte	0x04, 0x17
        /*005a*/ 	.short	(.L_1013 - .L_1012)
.L_1012:
        /*005c*/ 	.word	0x00000000
        /*0060*/ 	.short	0x0001
        /*0062*/ 	.short	0x0004
        /*0064*/ 	.byte	0x00, 0xf0, 0x05, 0x00


	//----- nvinfo : EIATTR_KPARAM_INFO
	.align		4
.L_1013:
        /*0068*/ 	.byte	0x04, 0x17
        /*006a*/ 	.short	(.L_1015 - .L_1014)
.L_1014:
        /*006c*/ 	.word	0x00000000
        /*0070*/ 	.short	0x0000
        /*0072*/ 	.short	0x0000
        /*0074*/ 	.byte	0x00, 0xf0, 0x11, 0x00


	//----- nvinfo : EIATTR_SPARSE_MMA_MASK
	.align		4
.L_1015:
        /*0078*/ 	.byte	0x03, 0x50
        /*007a*/ 	.short	0x0000


	//----- nvinfo : EIATTR_MAXREG_COUNT
	.align		4
        /*007c*/ 	.byte	0x03, 0x1b
        /*007e*/ 	.short	0x00ff


	//----- nvinfo : EIATTR_EXTERNS
	.align		4
        /*0080*/ 	.byte	0x04, 0x0f
        /*0082*/ 	.short	(.L_1017 - .L_1016)


	//   ....[0]....
	.align		4
.L_1016:
        /*0084*/ 	.word	index@(__assertfail)


	//----- nvinfo : EIATTR_MERCURY_ISA_VERSION
	.align		4
.L_1017:
        /*0088*/ 	.byte	0x03, 0x5f
        /*008a*/ 	.short	0x0101


	//----- nvinfo : EIATTR_VRC_CTA_INIT_COUNT
	.align		4
        /*008c*/ 	.byte	0x02, 0x4a
	.zero		1
	.zero		1


	//----- nvinfo : EIATTR_SYSCALL_OFFSETS
	.align		4
        /*0090*/ 	.byte	0x04, 0x46
        /*0092*/ 	.short	(.L_1019 - .L_1018)


	//   ....[0]....
.L_1018:
        /*0094*/ 	.word	0x00001020


	//   ....[1]....
        /*0098*/ 	.word	0x000020d0


	//   ....[2]....
        /*009c*/ 	.word	0x000032c0


	//   ....[3]....
        /*00a0*/ 	.word	0x00004370


	//   ....[4]....
        /*00a4*/ 	.word	0x000054a0


	//   ....[5]....
        /*00a8*/ 	.word	0x00006560


	//   ....[6]....
        /*00ac*/ 	.word	0x00007690


	//   ....[7]....
        /*00b0*/ 	.word	0x00008660


	//   ....[8]....
        /*00b4*/ 	.word	0x000097a0


	//   ....[9]....
        /*00b8*/ 	.word	0x0000a680


	//   ....[10]....
        /*00bc*/ 	.word	0x0000b600


	//   ....[11]....
        /*00c0*/ 	.word	0x0000c580


	//----- nvinfo : EIATTR_EXIT_INSTR_OFFSETS
	.align		4
.L_1019:
        /*00c4*/ 	.byte	0x04, 0x1c
        /*00c6*/ 	.short	(.L_1021 - .L_1020)


	//   ....[0]....
.L_1020:
        /*00c8*/ 	.word	0x0000b8b0


	//   ....[1]....
        /*00cc*/ 	.word	0x0000ba00


	//   ....[2]....
        /*00d0*/ 	.word	0x0000ba40


	//   ....[3]....
        /*00d4*/ 	.word	0x0000bae0


	//   ....[4]....
        /*00d8*/ 	.word	0x0000bb20


	//   ....[5]....
        /*00dc*/ 	.word	0x0000bb60


	//   ....[6]....
        /*00e0*/ 	.word	0x0000bbf0


	//   ....[7]....
        /*00e4*/ 	.word	0x0000bc30


	//   ....[8]....
        /*00e8*/ 	.word	0x0000bcd0


	//   ....[9]....
        /*00ec*/ 	.word	0x0000bd20


	//   ....[10]....
        /*00f0*/ 	.word	0x0000bd70


	//   ....[11]....
        /*00f4*/ 	.word	0x0000be50


	//   ....[12]....
        /*00f8*/ 	.word	0x0000bfc0


	//   ....[13]....
        /*00fc*/ 	.word	0x0000c130


	//   ....[14]....
        /*0100*/ 	.word	0x0000c290


	//   ....[15]....
        /*0104*/ 	.word	0x0000c2d0


	//   ....[16]....
        /*0108*/ 	.word	0x0000c310


	//   ....[17]....
        /*010c*/ 	.word	0x0000c3c0


	//   ....[18]....
        /*0110*/ 	.word	0x0000c420


	//   ....[19]....
        /*0114*/ 	.word	0x0000c590


	//   ....[20]....
        /*0118*/ 	.word	0x0000c6a0


	//   ....[21]....
        /*011c*/ 	.word	0x0000c7e0


	//   ....[22]....
        /*0120*/ 	.word	0x0000c800


	//----- nvinfo : EIATTR_MAX_THREADS
	.align		4
.L_1021:
        /*0124*/ 	.byte	0x04, 0x05
        /*0126*/ 	.short	(.L_1023 - .L_1022)
.L_1022:
        /*0128*/ 	.word	0x00000080
        /*012c*/ 	.word	0x00000001
        /*0130*/ 	.word	0x00000001


	//----- nvinfo : EIATTR_CRS_STACK_SIZE
	.align		4
.L_1023:
        /*0134*/ 	.byte	0x04, 0x1e
        /*0136*/ 	.short	(.L_1025 - .L_1024)
.L_1024:
        /*0138*/ 	.word	0x00000000


	//----- nvinfo : EIATTR_CBANK_PARAM_SIZE
	.align		4
.L_1025:
        /*013c*/ 	.byte	0x03, 0x19
        /*013e*/ 	.short	0x0038


	//----- nvinfo : EIATTR_PARAM_CBANK
	.align		4
        /*0140*/ 	.byte	0x04, 0x0a
        /*0142*/ 	.short	(.L_1027 - .L_1026)
	.align		4
.L_1026:
        /*0144*/ 	.word	index@(.nv.constant0._ZN2at6native27unrolled_elementwise_kernelINS0_13BinaryFunctorIN3c108BFloat16ES4_S4_ZZZNS0_20copysign_kernel_cudaERNS_18TensorIteratorBaseEENKUlvE_clEvENKUlvE1_clEvEUlS4_S4_E_EESt5arrayIPcLm3EELi4E23TrivialOffsetCalculatorILi2EjESE_ILi1EjENS0_6memory12LoadWithCastILi2EEENSH_13StoreWithCastILi1EEEEEviT_T0_T2_T3_T4_T5_)
        /*0148*/ 	.short	0x0380
        /*014a*/ 	.short	0x0038


	//----- nvinfo : EIATTR_SW_WAR
	.align		4
.L_1027:
        /*014c*/ 	.byte	0x04, 0x36
        /*014e*/ 	.short	(.L_1029 - .L_1028)
.L_1028:
        /*0150*/ 	.word	0x00000008
.L_1029:


//--------------------- .nv.info._ZN2at6native18elementwise_kernelILi128ELi4EZNS0_22gpu_kernel_impl_nocastINS0_13BinaryFunctorIN3c108BFloat16ES5_S5_ZZZNS0_20copysign_kernel_cudaERNS_18TensorIteratorBaseEENKUlvE_clEvENKUlvE1_clEvEUlS5_S5_E_EEEEvS7_RKT_EUliE_EEviT1_ --------------------------
	.section	.nv.info._ZN2at6native18elementwise_kernelILi128ELi4EZNS0_22gpu_kernel_impl_nocastINS0_13BinaryFunctorIN3c108BFloat16ES5_S5_ZZZNS0_20copysign_kernel_cudaERNS_18TensorIteratorBaseEENKUlvE_clEvENKUlvE1_clEvEUlS5_S5_E_EEEEvS7_RKT_EUliE_EEviT1_,"",@"SHT_CUDA_INFO"
	.sectionflags	@""
	.align	4


	//----- nvinfo : EIATTR_CUDA_API_VERSION
	.align		4
        /*0000*/ 	.byte	0x04, 0x37
        /*0002*/ 	.short	(.L_1031 - .L_1030)
.L_1030:
        /*0004*/ 	.word	0x00000082


	//----- nvinfo : EIATTR_KPARAM_INFO
	.align		4
.L_1031:
        /*0008*/ 	.byte	0x04, 0x17
        /*000a*/ 	.short	(.L_1033 - .L_1032)
.L_1032:
        /*000c*/ 	.word	0x00000000
        /*0010*/ 	.short	0x0001
        /*0012*/ 	.short	0x0008
        /*0014*/ 	.byte	0x00, 0xf0, 0x21, 0x0a


	//----- nvinfo : EIATTR_KPARAM_INFO
	.align		4
.L_1033:
        /*0018*/ 	.byte	0x04, 0x17
        /*001a*/ 	.short	(.L_1035 - .L_1034)
.L_1034:
        /*001c*/ 	.word	0x00000000
        /*0020*/ 	.short	0x0000
        /*0022*/ 	.short	0x0000
        /*0024*/ 	.byte	0x00, 0xf0, 0x11, 0x00


	//----- nvinfo : EIATTR_SPARSE_MMA_MASK
	.align		4
.L_1035:
        /*0028*/ 	.byte	0x03, 0x50
        /*002a*/ 	.short	0x0000


	//----- nvinfo : EIATTR_MAXREG_COUNT
	.align		4
        /*002c*/ 	.byte	0x03, 0x1b
        /*002e*/ 	.short	0x0080


	//----- nvinfo : EIATTR_MERCURY_ISA_VERSION
	.align		4
        /*0030*/ 	.byte	0x03, 0x5f
        /*0032*/ 	.short	0x0101


	//----- nvinfo : EIATTR_VRC_CTA_INIT_COUNT
	.align		4
        /*0034*/ 	.byte	0x02, 0x4a
	.zero		1
	.zero		1


	//----- nvinfo : EIATTR_EXIT_INSTR_OFFSETS
	.align		4
        /*0038*/ 	.byte	0x04, 0x1c
        /*003a*/ 	.short	(.L_1037 - .L_1036)


	//   ....[0]....
.L_1036:
        /*003c*/ 	.word	0x00000390


	//   ....[1]....
        /*0040*/ 	.word	0x00000440


	//   ....[2]....
        /*0044*/ 	.word	0x000049b0


	//   ....[3]....
        /*0048*/ 	.word	0x00006070


	//----- nvinfo : EIATTR_MAX_THREADS
	.align		4
.L_1037:
        /*004c*/ 	.byte	0x04, 0x05
        /*004e*/ 	.short	(.L_1039 - .L_1038)
.L_1038:
        /*0050*/ 	.word	0x00000080
        /*0054*/ 	.word	0x00000001
        /*0058*/ 	.word	0x00000001


	//----- nvinfo : EIATTR_CRS_STACK_SIZE
	.align		4
.L_1039:
        /*005c*/ 	.byte	0x04, 0x1e
        /*005e*/ 	.short	(.L_1041 - .L_1040)
.L_1040:
        /*0060*/ 	.word	0x00000000


	//----- nvinfo : EIATTR_CBANK_PARAM_SIZE
	.align		4
.L_1041:
        /*0064*/ 	.byte	0x03, 0x19
        /*0066*/ 	.short	0x0290


	//----- nvinfo : EIATTR_PARAM_CBANK
	.align		4
        /*0068*/ 	.byte	0x04, 0x0a
        /*006a*/ 	.short	(.L_1043 - .L_1042)
	.align		4
.L_1042:
        /*006c*/ 	.word	index@(.nv.constant0._ZN2at6native18elementwise_kernelILi128ELi4EZNS0_22gpu_kernel_impl_nocastINS0_13BinaryFunctorIN3c108BFloat16ES5_S5_ZZZNS0_20copysign_kernel_cudaERNS_18TensorIteratorBaseEENKUlvE_clEvENKUlvE1_clEvEUlS5_S5_E_EEEEvS7_RKT_EUliE_EEviT1_)
        /*0070*/ 	.short	0x0380
        /*0072*/ 	.short	0x0290


	//----- nvinfo : EIATTR_SW_WAR
	.align		4
.L_1043:
        /*0074*/ 	.byte	0x04, 0x36
        /*0076*/ 	.short	(.L_1045 - .L_1044)
.L_1044:
        /*0078*/ 	.word	0x00000008
.L_1045:


//--------------------- .nv.info._ZN2at6native27unrolled_elementwise_kernelINS0_13BinaryFunctorIN3c108BFloat16ES4_S4_ZZZNS0_20copysign_kernel_cudaERNS_18TensorIteratorBaseEENKUlvE_clEvENKUlvE1_clEvEUlS4_S4_E_EESt5arrayIPcLm3EELi4E23TrivialOffsetCalculatorILi2EjESE_ILi1EjENS0_6memory15LoadWithoutCastENSH_16StoreWithoutCastEEEviT_T0_T2_T3_T4_T5_ --------------------------
	.section	.nv.info._ZN2at6native27unrolled_elementwise_kernelINS0_13BinaryFunctorIN3c108BFloat16ES4_S4_ZZZNS0_20copysign_kernel_cudaERNS_18TensorIteratorBaseEENKUlvE_clEvENKUlvE1_clEvEUlS4_S4_E_EESt5arrayIPcLm3EELi4E23TrivialOffsetCalculatorILi2EjESE_ILi1EjENS0_6memory15LoadWithoutCastENSH_16StoreWithoutCastEEEviT_T0_T2_T3_T4_T5_,"",@"SHT_CUDA_INFO"
	.sectionflags	@""
	.align	4


	//----- nvinfo : EIATTR_CUDA_API_VERSION
	.align		4
        /*0000*/ 	.byte	0x04, 0x37
        /*0002*/ 	.short	(.L_1047 - .L_1046)
.L_1046:
        /*0004*/ 	.word	0x00000082


	//----- nvinfo : EIATTR_KPARAM_INFO
	.align		4
.L_1047:
        /*0008*/ 	.byte	0x04, 0x17
        /*000a*/ 	.short	(.L_1049 - .L_1048)
.L_1048:
        /*000c*/ 	.word	0x00000000
        /*0010*/ 	.short	0x0006
        /*0012*/ 	.short	0x0023
        /*0014*/ 	.byte	0x00, 0xf0, 0x05, 0x00


	//----- nvinfo : EIATTR_KPARAM_INFO
	.align		4
.L_1049:
        /*0018*/ 	.byte	0x04, 0x17
        /*001a*/ 	.short	(.L_1051 - .L_1050)
.L_1050:
        /*001c*/ 	.word	0x00000000
        /*0020*/ 	.short	0x0005
        /*0022*/ 	.short	0x0022
        /*0024*/ 	.byte	0x00, 0xf0, 0x05, 0x00


	//----- nvinfo : EIATTR_KPARAM_INFO
	.align		4
.L_1051:
        /*0028*/ 	.byte	0x04, 0x17
        /*002a*/ 	.short	(.L_1053 - .L_1052)
.L_1052:
        /*002c*/ 	.word	0x00000000
        /*0030*/ 	.short	0x0004
        /*0032*/ 	.short	0x0021
        /*0034*/ 	.byte	0x00, 0xf0, 0x05, 0x00


	//----- nvinfo : EIATTR_KPARAM_INFO
	.align		4
.L_1053:
        /*0038*/ 	.byte	0x04, 0x17
        /*003a*/ 	.short	(.L_1055 - .L_1054)
.L_1054:
        /*003c*/ 	.word	0x00000000
        /*0040*/ 	.short	0x0003
        /*0042*/ 	.short	0x0020
        /*0044*/ 	.byte	0x00, 0xf0, 0x05, 0x00


	//----- nvinfo : EIATTR_KPARAM_INFO
	.align		4
.L_1055:
        /*0048*/ 	.byte	0x04, 0x17
        /*004a*/ 	.short	(.L_1057 - .L_1056)
.L_1056:
        /*004c*/ 	.word	0x00000000
        /*0050*/ 	.short	0x0002
        /*0052*/ 	.short	0x0008
        /*0054*/ 	.byte	0x00, 0xf0, 0x61, 0x00


	//----- nvinfo : EIATTR_KPARAM_INFO
	.align		4
.L_1057:
        /*0058*/ 	.byte	0x04, 0x17
        /*005a*/ 	.short	(.L_1059 - .L_1058)
.L_1058:
        /*005c*/ 	.word	0x00000000
        /*0060*/ 	.short	0x0001
        /*0062*/ 	.short	0x0004
        /*0064*/ 	.byte	0x00, 0xf0, 0x05, 0x00


	//----- nvinfo : EIATTR_KPARAM_INFO
	.align		4
.L_1059:
        /*0068*/ 	.byte	0x04, 0x17
        /*006a*/ 	.short	(.L_1061 - .L_1060)
.L_1060:
        /*006c*/ 	.word	0x00000000
        /*0070*/ 	.short	0x0000
        /*0072*/ 	.short	0x0000
        /*0074*/ 	.byte	0x00, 0xf0, 0x11, 0x00


	//----- nvinfo : EIATTR_SPARSE_MMA_MASK
	.align		4
.L_1061:
        /*0078*/ 	.byte	0x03, 0x50
        /*007a*/ 	.short	0x0000


	//----- nvinfo : EIATTR_MAXREG_COUNT
	.align		4
        /*007c*/ 	.byte	0x03, 0x1b
        /*007e*/ 	.short	0x00ff


	//----- nvinfo : EIATTR_MERCURY_ISA_VERSION
	.align		4
        /*0080*/ 	.byte	0x03, 0x5f
        /*0082*/ 	.short	0x0101


	//----- nvinfo : EIATTR_VRC_CTA_INIT_COUNT
	.align		4
        /*0084*/ 	.byte	0x02, 0x4a
	.zero		1
	.zero		1


	//----- nvinfo : EIATTR_EXIT_INSTR_OFFSETS
	.align		4
        /*0088*/ 	.byte	0x04, 0x1c
        /*008a*/ 	.short	(.L_1063 - .L_1062)


	//   ....[0]....
.L_1062:
        /*008c*/ 	.word	0x00000590


	//   ....[1]....
        /*0090*/ 	.word	0x00000620


	//----- nvinfo : EIATTR_MAX_THREADS
	.align		4
.L_1063:
        /*0094*/ 	.byte	0x04, 0x05
        /*0096*/ 	.short	(.L_1065 - .L_1064)
.L_1064:
        /*0098*/ 	.word	0x00000080
        /*009c*/ 	.word	0x00000001
        /*00a0*/ 	.word	0x00000001


	//----- nvinfo : EIATTR_CRS_STACK_SIZE
	.align		4
.L_1065:
        /*00a4*/ 	.byte	0x04, 0x1e
        /*00a6*/ 	.short	(.L_1067 - .L_1066)
.L_1066:
        /*00a8*/ 	.word	0x00000000


	//----- nvinfo : EIATTR_CBANK_PARAM_SIZE
	.align		4
.L_1067:
        /*00ac*/ 	.byte	0x03, 0x19
        /*00ae*/ 	.short	0x0024


	//----- nvinfo : EIATTR_PARAM_CBANK
	.align		4
        /*00b0*/ 	.byte	0x04, 0x0a
        /*00b2*/ 	.short	(.L_1069 - .L_1068)
	.align		4
.L_1068:
        /*00b4*/ 	.word	index@(.nv.constant0._ZN2at6native27unrolled_elementwise_kernelINS0_13BinaryFunctorIN3c108BFloat16ES4_S4_ZZZNS0_20copysign_kernel_cudaERNS_18TensorIteratorBaseEENKUlvE_clEvENKUlvE1_clEvEUlS4_S4_E_EESt5arrayIPcLm3EELi4E23TrivialOffsetCalculatorILi2EjESE_ILi1EjENS0_6memory15LoadWithoutCastENSH_16StoreWithoutCastEEEviT_T0_T2_T3_T4_T5_)
        /*00b8*/ 	.short	0x0380
        /*00ba*/ 	.short	0x0024


	//----- nvinfo : EIATTR_SW_WAR
	.align		4
.L_1069:
        /*00bc*/ 	.byte	0x04, 0x36
        /*00be*/ 	.short	(.L_1071 - .L_1070)
.L_1070:
        /*00c0*/ 	.word	0x00000008
.L_1071:


//--------------------- .nv.info._ZN2at6native29vectorized_elementwise_kernelILi2ENS0_13BinaryFunctorIN3c108BFloat16ES4_S4_ZZZNS0_20copysign_kernel_cudaERNS_18TensorIteratorBaseEENKUlvE_clEvENKUlvE1_clEvEUlS4_S4_E_EESt5arrayIPcLm3EEEEviT0_T1_ --------------------------
	.section	.nv.info._ZN2at6native29vectorized_elementwise_kernelILi2ENS0_13BinaryFunctorIN3c108BFloat16ES4_S4_ZZZNS0_20copysign_kernel_cudaERNS_18TensorIteratorBaseEENKUlvE_clEvENKUlvE1_clEvEUlS4_S4_E_EESt5arrayIPcLm3EEEEviT0_T1_,"",@"SHT_CUDA_INFO"
	.sectionflags	@""
	.align	4


	//----- nvinfo : EIATTR_CUDA_API_VERSION
	.align		4
        /*0000*/ 	.byte	0x04, 0x37
        /*0002*/ 	.short	(.L_1073 - .L_1072)
.L_1072:
        /*0004*/ 	.word	0x00000082


	//----- nvinfo : EIATTR_KPARAM_INFO
	.align		4
.L_1073:
        /*0008*/ 	.byte	0x04, 0x17
        /*000a*/ 	.short	(.L_1075 - .L_1074)
.L_1074:
        /*000c*/ 	.word	0x00000000
        /*0010*/ 	.short	0x0002
        /*0012*/ 	.short	0x0008
        /*0014*/ 	.byte	0x00, 0xf0, 0x61, 0x00


	//----- nvinfo : EIATTR_KPARAM_INFO
	.align		4
.L_1075:
        /*0018*/ 	.byte	0x04, 0x17
        /*001a*/ 	.short	(.L_1077 - .L_1076)
.L_1076:
        /*001c*/ 	.word	0x00000000
        /*0020*/ 	.short	0x0001
        /*0022*/ 	.short	0x0004
        /*0024*/ 	.byte	0x00, 0xf0, 0x05, 0x00


	//----- nvinfo : EIATTR_KPARAM_INFO
	.align		4
.L_1077:
        /*0028*/ 	.byte	0x04, 0x17
        /*002a*/ 	.short	(.L_1079 - .L_1078)
.L_1078:
        /*002c*/ 	.word	0x00000000
        /*0030*/ 	.short	0x0000
        /*0032*/ 	.short	0x0000
        /*0034*/ 	.byte	0x00, 0xf0, 0x11, 0x00


	//----- nvinfo : EIATTR_SPARSE_MMA_MASK
	.align		4
.L_1079:
        /*0038*/ 	.byte	0x03, 0x50
        /*003a*/ 	.short	0x0000


	//----- nvinfo : EIATTR_MAXREG_COUNT
	.align		4
        /*003c*/ 	.byte	0x03, 0x1b
        /*003e*/ 	.short	0x00ff


	//----- nvinfo : EIATTR_MERCURY_ISA_VERSION
	.align		4
        /*0040*/ 	.byte	0x03, 0x5f
        /*0042*/ 	.short	0x0101


	//----- nvinfo : EIATTR_VRC_CTA_INIT_COUNT
	.align		4
        /*0044*/ 	.byte	0x02, 0x4a
	.zero		1
	.zero		1


	//----- nvinfo : EIATTR_EXIT_INSTR_OFFSETS
	.align		4
        /*0048*/ 	.byte	0x04, 0x1c
        /*004a*/ 	.short	(.L_1081 - .L_1080)


	//   ....[0]....
.L_1080:
        /*004c*/ 	.word	0x00000c60


	//   ....[1]....
        /*0050*/ 	.word	0x00000cb0


	//   ....[2]....
        /*0054*/ 	.word	0x00001060


	//----- nvinfo : EIATTR_MAX_THREADS
	.align		4
.L_1081:
        /*0058*/ 	.byte	0x04, 0x05
        /*005a*/ 	.short	(.L_1083 - .L_1082)
.L_1082:
        /*005c*/ 	.word	0x00000080
        /*0060*/ 	.word	0x00000001
        /*0064*/ 	.word	0x00000001


	//----- nvinfo : EIATTR_CRS_STACK_SIZE
	.align		4
.L_1083:
        /*0068*/ 	.byte	0x04, 0x1e
        /*006a*/ 	.short	(.L_1085 - .L_1084)
.L_1084:
        /*006c*/ 	.word	0x00000000


	//----- nvinfo : EIATTR_CBANK_PARAM_SIZE
	.align		4
.L_1085:
        /*0070*/ 	.byte	0x03, 0x19
        /*0072*/ 	.short	0x0020


	//----- nvinfo : EIATTR_PARAM_CBANK
	.align		4
        /*0074*/ 	.byte	0x04, 0x0a
        /*0076*/ 	.short	(.L_1087 - .L_1086)
	.align		4
.L_1086:
        /*0078*/ 	.word	index@(.nv.constant0._ZN2at6native29vectorized_elementwise_kernelILi2ENS0_13BinaryFunctorIN3c108BFloat16ES4_S4_ZZZNS0_20copysign_kernel_cudaERNS_18TensorIteratorBaseEENKUlvE_clEvENKUlvE1_clEvEUlS4_S4_E_EESt5arrayIPcLm3EEEEviT0_T1_)
        /*007c*/ 	.short	0x0380
        /*007e*/ 	.short	0x0020


	//----- nvinfo : EIATTR_SW_WAR
	.align		4
.L_1087:
        /*0080*/ 	.byte	0x04, 0x36
        /*0082*/ 	.short	(.L_1089 - .L_1088)
.L_1088:
        /*0084*/ 	.word	0x00000008
.L_1089:


//--------------------- .nv.info._ZN2at6native29vectorized_elementwise_kernelILi4ENS0_13BinaryFunctorIN3c108BFloat16ES4_S4_ZZZNS0_20copysign_kernel_cudaERNS_18TensorIteratorBaseEENKUlvE_clEvENKUlvE1_clEvEUlS4_S4_E_EESt5arrayIPcLm3EEEEviT0_T1_ --------------------------
	.section	.nv.info._ZN2at6native29vectorized_elementwise_kernelILi4ENS0_13BinaryFunctorIN3c108BFloat16ES4_S4_ZZZNS0_20copysign_kernel_cudaERNS_18TensorIteratorBaseEENKUlvE_clEvENKUlvE1_clEvEUlS4_S4_E_EESt5arrayIPcLm3EEEEviT0_T1_,"",@"SHT_CUDA_INFO"
	.sectionflags	@""
	.align	4


	//----- nvinfo : EIATTR_CUDA_API_VERSION
	.align		4
        /*0000*/ 	.byte	0x04, 0x37
        /*0002*/ 	.short	(.L_1091 - .L_1090)
.L_1090:
        /*0004*/ 	.word	0x00000082


	//----- nvinfo : EIATTR_KPARAM_INFO
	.align		4
.L_1091:
        /*0008*/ 	.byte	0x04, 0x17
        /*000a*/ 	.short	(.L_1093 - .L_1092)
.L_1092:
        /*000c*/ 	.word	0x00000000
        /*0010*/ 	.short	0x0002
        /*0012*/ 	.short	0x0008
        /*0014*/ 	.byte	0x00, 0xf0, 0x61, 0x00


	//----- nvinfo : EIATTR_KPARAM_INFO
	.align		4
.L_1093:
        /*0018*/ 	.byte	0x04, 0x17
        /*001a*/ 	.short	(.L_1095 - .L_1094)
.L_1094:
        /*001c*/ 	.word	0x00000000
        /*0020*/ 	.short	0x0001
        /*0022*/ 	.short	0x0004
        /*0024*/ 	.byte	0x00, 0xf0, 0x05, 0x00


	//----- nvinfo : EIATTR_KPARAM_INFO
	.align		4
.L_1095:
        /*0028*/ 	.byte	0x04, 0x17
        /*002a*/ 	.short	(.L_1097 - .L_1096)
.L_1096:
        /*002c*/ 	.word	0x00000000
        /*0030*/ 	.short	0x0000
        /*0032*/ 	.short	0x0000
        /*0034*/ 	.byte	0x00, 0xf0, 0x11, 0x00


	//----- nvinfo : EIATTR_SPARSE_MMA_MASK
	.align		4
.L_1097:
        /*0038*/ 	.byte	0x03, 0x50
        /*003a*/ 	.short	0x0000


	//----- nvinfo : EIATTR_MAXREG_COUNT
	.align		4
        /*003c*/ 	.byte	0x03, 0x1b
        /*003e*/ 	.short	0x00ff


	//----- nvinfo : EIATTR_MERCURY_ISA_VERSION
	.align		4
        /*0040*/ 	.byte	0x03, 0x5f
        /*0042*/ 	.short	0x0101


	//----- nvinfo : EIATTR_VRC_CTA_INIT_COUNT
	.align		4
        /*0044*/ 	.byte	0x02, 0x4a
	.zero		1
	.zero		1


	//----- nvinfo : EIATTR_EXIT_INSTR_OFFSETS
	.align		4
        /*0048*/ 	.byte	0x04, 0x1c
        /*004a*/ 	.short	(.L_1099 - .L_1098)


	//   ....[0]....
.L_1098:
        /*004c*/ 	.word	0x00000c60


	//   ....[1]....
        /*0050*/ 	.word	0x00000cb0


	//   ....[2]....
        /*0054*/ 	.word	0x00001000


	//----- nvinfo : EIATTR_MAX_THREADS
	.align		4
.L_1099:
        /*0058*/ 	.byte	0x04, 0x05
        /*005a*/ 	.short	(.L_1101 - .L_1100)
.L_1100:
        /*005c*/ 	.word	0x00000080
        /*0060*/ 	.word	0x00000001
        /*0064*/ 	.word	0x00000001


	//----- nvinfo : EIATTR_CRS_STACK_SIZE
	.align		4
.L_1101:
        /*0068*/ 	.byte	0x04, 0x1e
        /*006a*/ 	.short	(.L_1103 - .L_1102)
.L_1102:
        /*006c*/ 	.word	0x00000000


	//----- nvinfo : EIATTR_CBANK_PARAM_SIZE
	.align		4
.L_1103:
        /*0070*/ 	.byte	0x03, 0x19
        /*0072*/ 	.short	0x0020


	//----- nvinfo : EIATTR_PARAM_CBANK
	.align		4
        /*0074*/ 	.byte	0x04, 0x0a
        /*0076*/ 	.short	(.L_1105 - .L_1104)
	.align		4
.L_1104:
        /*0078*/ 	.word	index@(.nv.constant0._ZN2at6native29vectorized_elementwise_kernelILi4ENS0_13BinaryFunctorIN3c108BFloat16ES4_S4_ZZZNS0_20copysign_kernel_cudaERNS_18TensorIteratorBaseEENKUlvE_clEvENKUlvE1_clEvEUlS4_S4_E_EESt5arrayIPcLm3EEEEviT0_T1_)
        /*007c*/ 	.short	0x0380
        /*007e*/ 	.short	0x0020


	//----- nvinfo : EIATTR_SW_WAR
	.align		4
.L_1105:
        /*0080*/ 	.byte	0x04, 0x36
        /*0082*/ 	.short	(.L_1107 - .L_1106)
.L_1106:
        /*0084*/ 	.word	0x00000008
.L_1107:


//--------------------- .nv.info._ZN2at6native29vectorized_elementwise_kernelILi8ENS0_13BinaryFunctorIN3c108BFloat16ES4_S4_ZZZNS0_20copysign_kernel_cudaERNS_18TensorIteratorBaseEENKUlvE_clEvENKUlvE1_clEvEUlS4_S4_E_EESt5arrayIPcLm3EEEEviT0_T1_ --------------------------
	.section	.nv.info._ZN2at6native29vectorized_elementwise_kernelILi8ENS0_13BinaryFunctorIN3c108BFloat16ES4_S4_ZZZNS0_20copysign_kernel_cudaERNS_18TensorIteratorBaseEENKUlvE_clEvENKUlvE1_clEvEUlS4_S4_E_EESt5arrayIPcLm3EEEEviT0_T1_,"",@"SHT_CUDA_INFO"
	.sectionflags	@""
	.align	4


	//----- nvinfo : EIATTR_CUDA_API_VERSION
	.align		4
        /*0000*/ 	.byte	0x04, 0x37
        /*0002*/ 	.short	(.L_1109 - .L_1108)
.L_1108:
        /*0004*/ 	.word	0x00000082


	//----- nvinfo : EIATTR_KPARAM_INFO
	.align		4
.L_1109:
        /*0008*/ 	.byte	0x04, 0x17
        /*000a*/ 	.short	(.L_1111 - .L_1110)
.L_1110:
        /*000c*/ 	.word	0x00000000
        /*0010*/ 	.short	0x0002
        /*0012*/ 	.short	0x0008
        /*0014*/ 	.byte	0x00, 0xf0, 0x61, 0x00


	//----- nvinfo : EIATTR_KPARAM_INFO
	.align		4
.L_1111:
        /*0018*/ 	.byte	0x04, 0x17
        /*001a*/ 	.short	(.L_1113 - .L_1112)
.L_1112:
        /*001c*/ 	.word	0x00000000
        /*0020*/ 	.short	0x0001
        /*0022*/ 	.short	0x0004
        /*0024*/ 	.byte	0x00, 0xf0, 0x05, 0x00


	//----- nvinfo : EIATTR_KPARAM_INFO
	.align		4
.L_1113:
        /*0028*/ 	.byte	0x04, 0x17
        /*002a*/ 	.short	(.L_1115 - .L_1114)
.L_1114:
        /*002c*/ 	.word	0x00000000
        /*0030*/ 	.short	0x0000
        /*0032*/ 	.short	0x0000
        /*0034*/ 	.byte	0x00, 0xf0, 0x11, 0x00


	//----- nvinfo : EIATTR_SPARSE_MMA_MASK
	.align		4
.L_1115:
        /*0038*/ 	.byte	0x03, 0x50
        /*003a*/ 	.short	0x0000


	//----- nvinfo : EIATTR_MAXREG_COUNT
	.align		4
        /*003c*/ 	.byte	0x03, 0x1b
        /*003e*/ 	.short	0x00ff


	//----- nvinfo : EIATTR_MERCURY_ISA_VERSION
	.align		4
        /*0040*/ 	.byte	0x03, 0x5f
        /*0042*/ 	.short	0x0101


	//----- nvinfo : EIATTR_VRC_CTA_INIT_COUNT
	.align		4
        /*0044*/ 	.byte	0x02, 0x4a
	.zero		1
	.zero		1


	//----- nvinfo : EIATTR_EXIT_INSTR_OFFSETS
	.align		4
        /*0048*/ 	.byte	0x04, 0x1c
        /*004a*/ 	.short	(.L_1117 - .L_1116)


	//   ....[0]....
.L_1116:
        /*004c*/ 	.word	0x00000c60


	//   ....[1]....
        /*0050*/ 	.word	0x00000cb0


	//   ....[2]....
        /*0054*/ 	.word	0x00000fd0


	//----- nvinfo : EIATTR_MAX_THREADS
	.align		4
.L_1117:
        /*0058*/ 	.byte	0x04, 0x05
        /*005a*/ 	.short	(.L_1119 - .L_1118)
.L_1118:
        /*005c*/ 	.word	0x00000080
        /*0060*/ 	.word	0x00000001
        /*0064*/ 	.word	0x00000001


	//----- nvinfo : EIATTR_CRS_STACK_SIZE
	.align		4
.L_1119:
        /*0068*/ 	.byte	0x04, 0x1e
        /*006a*/ 	.short	(.L_1121 - .L_1120)
.L_1120:
        /*006c*/ 	.word	0x00000000


	//----- nvinfo : EIATTR_CBANK_PARAM_SIZE
	.align		4
.L_1121:
        /*0070*/ 	.byte	0x03, 0x19
        /*0072*/ 	.short	0x0020


	//----- nvinfo : EIATTR_PARAM_CBANK
	.align		4
        /*0074*/ 	.byte	0x04, 0x0a
        /*0076*/ 	.short	(.L_1123 - .L_1122)
	.align		4
.L_1122:
        /*0078*/ 	.word	index@(.nv.constant0._ZN2at6native29vectorized_elementwise_kernelILi8ENS0_13BinaryFunctorIN3c108BFloat16ES4_S4_ZZZNS0_20copysign_kernel_cudaERNS_18TensorIteratorBaseEENKUlvE_clEvENKUlvE1_clEvEUlS4_S4_E_EESt5arrayIPcLm3EEEEviT0_T1_)
        /*007c*/ 	.short	0x0380
        /*007e*/ 	.short	0x0020


	//----- nvinfo : EIATTR_SW_WAR
	.align		4
.L_1123:
        /*0080*/ 	.byte	0x04, 0x36
        /*0082*/ 	.short	(.L_1125 - .L_1124)
.L_1124:
        /*0084*/ 	.word	0x00000008
.L_1125:


//--------------------- .nv.info._ZN2at6native18elementwise_kernelILi128ELi4EZNS0_15gpu_kernel_implINS0_13BUnaryFunctorIN3c108BFloat16ES5_S5_ZZZNS0_20copysign_kernel_cudaERNS_18TensorIteratorBaseEENKUlvE_clEvENKUlvE1_clEvEUlS5_S5_E_EEEEvS7_RKT_EUliE_EEviT1_ --------------------------
	.section	.nv.info._ZN2at6native18elementwise_kernelILi128ELi4EZNS0_15gpu_kernel_implINS0_13BUnaryFunctorIN3c108BFloat16ES5_S5_ZZZNS0_20copysign_kernel_cudaERNS_18TensorIteratorBaseEENKUlvE_clEvENKUlvE1_clEvEUlS5_S5_E_EEEEvS7_RKT_EUliE_EEviT1_,"",@"SHT_CUDA_INFO"
	.sectionflags	@""
	.align	4


	//----- nvinfo : EIATTR_CUDA_API_VERSION
	.align		4
        /*0000*/ 	.byte	0x04, 0x37
        /*0002*/ 	.short	(.L_1127 - .L_1126)
.L_1126:
        /*0004*/ 	.word	0x00000082


	//----- nvinfo : EIATTR_KPARAM_INFO
	.align		4
.L_1127:
        /*0008*/ 	.byte	0x04, 0x17
        /*000a*/ 	.short	(.L_1129 - .L_1128)
.L_1128:
        /*000c*/ 	.word	0x00000000
        /*0010*/ 	.short	0x0001
        /*0012*/ 	.short	0x0008
        /*0014*/ 	.byte	0x00, 0xf0, 0x61, 0x08


	//----- nvinfo : EIATTR_KPARAM_INFO
	.align		4
.L_1129:
        /*0018*/ 	.byte	0x04, 0x17
        /*001a*/ 	.short	(.L_1131 - .L_1130)
.L_1130:
        /*001c*/ 	.word	0x00000000
        /*0020*/ 	.short	0x0000
        /*0022*/ 	.short	0x0000
        /*0024*/ 	.byte	0x00, 0xf0, 0x11, 0x00


	//----- nvinfo : EIATTR_SPARSE_MMA_MASK
	.align		4
.L_1131:
        /*0028*/ 	.byte	0x03, 0x50
        /*002a*/ 	.short	0x0000


	//----- nvinfo : EIATTR_MAXREG_COUNT
	.align		4
        /*002c*/ 	.byte	0x03, 0x1b
        /*002e*/ 	.short	0x0080


	//----- nvinfo : EIATTR_EXTERNS
	.align		4
        /*0030*/ 	.byte	0x04, 0x0f
        /*0032*/ 	.short	(.L_1133 - .L_1132)


	//   ....[0]....
	.align		4
.L_1132:
        /*0034*/ 	.word	index@(__assertfail)


	//----- nvinfo : EIATTR_MERCURY_ISA_VERSION
	.align		4
.L_1133:
        /*0038*/ 	.byte	0x03, 0x5f
        /*003a*/ 	.short	0x0101


	//----- nvinfo : EIATTR_VRC_CTA_INIT_COUNT
	.align		4
        /*003c*/ 	.byte	0x02, 0x4a
	.zero		1
	.zero		1


	//----- nvinfo : EIATTR_SYSCALL_OFFSETS
	.align		4
        /*0040*/ 	.byte	0x04, 0x46
        /*0042*/ 	.short	(.L_1135 - .L_1134)


	//   ....[0]....
.L_1134:
        /*0044*/ 	.word	0x00002220


	//   ....[1]....
        /*0048*/ 	.word	0x00003140


	//   ....[2]....
        /*004c*/ 	.word	0x000054f0


	//   ....[3]....
        /*0050*/ 	.word	0x00006260


	//   ....[4]....
        /*0054*/ 	.word	0x00008700


	//   ....[5]....
        /*0058*/ 	.word	0x00009470


	//   ....[6]....
        /*005c*/ 	.word	0x0000b920


	//   ....[7]....
        /*0060*/ 	.word	0x0000c660


	//----- nvinfo : EIATTR_EXIT_INSTR_OFFSETS
	.align		4
.L_1135:
        /*0064*/ 	.byte	0x04, 0x1c
        /*0066*/ 	.short	(.L_1137 - .L_1136)


	//   ....[0]....
.L_1136:
        /*0068*/ 	.word	0x00009730


	//   ....[1]....
        /*006c*/ 	.word	0x0000bae0


	//   ....[2]....
        /*0070*/ 	.word	0x0000bb20


	//   ....[3]....
        /*0074*/ 	.word	0x0000bbc0


	//   ....[4]....
        /*0078*/ 	.word	0x0000bc00


	//   ....[5]....
        /*007c*/ 	.word	0x0000bc40


	//   ....[6]....
        /*0080*/ 	.word	0x0000bcd0


	//   ....[7]....
        /*0084*/ 	.word	0x0000bd10


	//   ....[8]....
        /*0088*/ 	.word	0x0000bdb0


	//   ....[9]....
        /*008c*/ 	.word	0x0000be00


	//   ....[10]....
        /*0090*/ 	.word	0x0000be50


	//   ....[11]....
        /*0094*/ 	.word	0x0000bf30


	//   ....[12]....
        /*0098*/ 	.word	0x0000c0a0


	//   ....[13]....
        /*009c*/ 	.word	0x0000c210


	//   ....[14]....
        /*00a0*/ 	.word	0x0000c370


	//   ....[15]....
        /*00a4*/ 	.word	0x0000c3b0


	//   ....[16]....
        /*00a8*/ 	.word	0x0000c3f0


	//   ....[17]....
        /*00ac*/ 	.word	0x0000c4a0


	//   ....[18]....
        /*00b0*/ 	.word	0x0000c500


	//   ....[19]....
        /*00b4*/ 	.word	0x0000c670


	//   ....[20]....
        /*00b8*/ 	.word	0x0000c780


	//   ....[21]....
        /*00bc*/ 	.word	0x0000c8c0


	//   ....[22]....
        /*00c0*/ 	.word	0x0000c8e0


	//----- nvinfo : EIATTR_MAX_THREADS
	.align		4
.L_1137:
        /*00c4*/ 	.byte	0x04, 0x05
        /*00c6*/ 	.short	(.L_1139 - .L_1138)
.L_1138:
        /*00c8*/ 	.word	0x00000080
        /*00cc*/ 	.word	0x00000001
        /*00d0*/ 	.word	0x00000001


	//----- nvinfo : EIATTR_CRS_STACK_SIZE
	.align		4
.L_1139:
        /*00d4*/ 	.byte	0x04, 0x1e
        /*00d6*/ 	.short	(.L_1141 - .L_1140)
.L_1140:
        /*00d8*/ 	.word	0x00000000


	//----- nvinfo : EIATTR_CBANK_PARAM_SIZE
	.align		4
.L_1141:
        /*00dc*/ 	.byte	0x03, 0x19
        /*00de*/ 	.short	0x0220


	//----- nvinfo : EIATTR_PARAM_CBANK
	.align		4
        /*00e0*/ 	.byte	0x04, 0x0a
        /*00e2*/ 	.short	(.L_1143 - .L_1142)
	.align		4
.L_1142:
        /*00e4*/ 	.word	index@(.nv.constant0._ZN2at6native18elementwise_kernelILi128ELi4EZNS0_15gpu_kernel_implINS0_13BUnaryFunctorIN3c108BFloat16ES5_S5_ZZZNS0_20copysign_kernel_cudaERNS_18TensorIteratorBaseEENKUlvE_clEvENKUlvE1_clEvEUlS5_S5_E_EEEEvS7_RKT_EUliE_EEviT1_)
        /*00e8*/ 	.short	0x0380
        /*00ea*/ 	.short	0x0220


	//----- nvinfo : EIATTR_SW_WAR
	.align		4
.L_1143:
        /*00ec*/ 	.byte	0x04, 0x36
        /*00ee*/ 	.short	(.L_1145 - .L_1144)
.L_1144:
        /*00f0*/ 	.word	0x00000008
.L_1145:


//--------------------- .nv.info._ZN2at6native27unrolled_elementwise_kernelINS0_13BUnaryFunctorIN3c108BFloat16ES4_S4_ZZZNS0_20copysign_kernel_cudaERNS_18TensorIteratorBaseEENKUlvE_clEvENKUlvE1_clEvEUlS4_S4_E_EESt5arrayIPcLm2EELi4E23TrivialOffsetCalculatorILi1EjESF_NS0_6memory12LoadWithCastILi1EEENSG_13StoreWithCastILi1EEEEEviT_T0_T2_T3_T4_T5_ --------------------------
	.section	.nv.info._ZN2at6native27unrolled_elementwise_kernelINS0_13BUnaryFunctorIN3c108BFloat16ES4_S4_ZZZNS0_20copysign_kernel_cudaERNS_18TensorIteratorBaseEENKUlvE_clEvENKUlvE1_clEvEUlS4_S4_E_EESt5arrayIPcLm2EELi4E23TrivialOffsetCalculatorILi1EjESF_NS0_6memory12LoadWithCastILi1EEENSG_13StoreWithCastILi1EEEEEviT_T0_T2_T3_T4_T5_,"",@"SHT_CUDA_INFO"
	.sectionflags	@""
	.align	4


	//----- nvinfo : EIATTR_CUDA_API_VERSION
	.align		4
        /*0000*/ 	.byte	0x04, 0x37
        /*0002*/ 	.short	(.L_1147 - .L_1146)
.L_1146:
        /*0004*/ 	.word	0x00000082


	//----- nvinfo : EIATTR_KPARAM_INFO
	.align		4
.L_1147:
        /*0008*/ 	.byte	0x04, 0x17
        /*000a*/ 	.short	(.L_1149 - .L_1148)
.L_1148:
        /*000c*/ 	.word	0x00000000
        /*0010*/ 	.short	0x0006
        /*0012*/ 	.short	0x0024
        /*0014*/ 	.byte	0x00, 0xf0, 0x21, 0x00


	//----- nvinfo : EIATTR_KPARAM_INFO
	.align		4
.L_1149:
        /*0018*/ 	.byte	0x04, 0x17
        /*001a*/ 	.short	(.L_1151 - .L_1150)
.L_1150:
        /*001c*/ 	.word	0x00000000
        /*0020*/ 	.short	0x0005
        /*0022*/ 	.short	0x001c
        /*0024*/ 	.byte	0x00, 0xf0, 0x21, 0x00


	//----- nvinfo : EIATTR_KPARAM_INFO
	.align		4
.L_1151:
        /*0028*/ 	.byte	0x04, 0x17
        /*002a*/ 	.short	(.L_1153 - .L_1152)
.L_1152:
        /*002c*/ 	.word	0x00000000
        /*0030*/ 	.short	0x0004
        /*0032*/ 	.short	0x0019
        /*0034*/ 	.byte	0x00, 0xf0, 0x05, 0x00


	//----- nvinfo : EIATTR_KPARAM_INFO
	.align		4
.L_1153:
        /*0038*/ 	.byte	0x04, 0x17
        /*003a*/ 	.short	(.L_1155 - .L_1154)
.L_1154:
        /*003c*/ 	.word	0x00000000
        /*0040*/ 	.short	0x0003
        /*0042*/ 	.short	0x0018
        /*0044*/ 	.byte	0x00, 0xf0, 0x05, 0x00


	//----- nvinfo : EIATTR_KPARAM_INFO
	.align		4
.L_1155:
        /*0048*/ 	.byte	0x04, 0x17
        /*004a*/ 	.short	(.L_1157 - .L_1156)
.L_1156:
        /*004c*/ 	.word	0x00000000
        /*0050*/ 	.short	0x0002
        /*0052*/ 	.short	0x0008
        /*0054*/ 	.byte	0x00, 0xf0, 0x41, 0x00


	//----- nvinfo : EIATTR_KPARAM_INFO
	.align		4
.L_1157:
        /*0058*/ 	.byte	0x04, 0x17
        /*005a*/ 	.short	(.L_1159 - .L_1158)
.L_1158:
        /*005c*/ 	.word	0x00000000
        /*0060*/ 	.short	0x0001
        /*0062*/ 	.short	0x0004
        /*0064*/ 	.byte	0x00, 0xf0, 0x11, 0x00


	//----- nvinfo : EIATTR_KPARAM_INFO
	.align		4
.L_1159:
        /*0068*/ 	.byte	0x04, 0x17
        /*006a*/ 	.short	(.L_1161 - .L_1160)
.L_1160:
        /*006c*/ 	.word	0x00000000
        /*0070*/ 	.short	0x0000
        /*0072*/ 	.short	0x0000
        /*0074*/ 	.byte	0x00, 0xf0, 0x11, 0x00


	//----- nvinfo : EIATTR_SPARSE_MMA_MASK
	.align		4
.L_1161:
        /*0078*/ 	.byte	0x03, 0x50
        /*007a*/ 	.short	0x0000


	//----- nvinfo : EIATTR_MAXREG_COUNT
	.align		4
        /*007c*/ 	.byte	0x03, 0x1b
        /*007e*/ 	.short	0x00ff


	//----- nvinfo : EIATTR_EXTERNS
	.align		4
        /*0080*/ 	.byte	0x04, 0x0f
        /*0082*/ 	.short	(.L_1163 - .L_1162)


	//   ....[0]....
	.align		4
.L_1162:
        /*0084*/ 	.word	index@(__assertfail)


	//----- nvinfo : EIATTR_MERCURY_ISA_VERSION
	.align		4
.L_1163:
        /*0088*/ 	.byte	0x03, 0x5f
        /*008a*/ 	.short	0x0101


	//----- nvinfo : EIATTR_VRC_CTA_INIT_COUNT
	.align		4
        /*008c*/ 	.byte	0x02, 0x4a
	.zero		1
	.zero		1


	//----- nvinfo : EIATTR_SYSCALL_OFFSETS
	.align		4
        /*0090*/ 	.byte	0x04, 0x46
        /*0092*/ 	.short	(.L_1165 - .L_1164)


	//   ....[0]....
.L_1164:
        /*0094*/ 	.word	0x00001000


	//   ....[1]....
        /*0098*/ 	.word	0x000021e0


	//   ....[2]....
        /*009c*/ 	.word	0x00003300


	//   ....[3]....
        /*00a0*/ 	.word	0x00004330


	//   ....[4]....
        /*00a4*/ 	.word	0x00005480


	//   ....[5]....
        /*00a8*/ 	.word	0x00006360


	//   ....[6]....
        /*00ac*/ 	.word	0x000072e0


	//   ....[7]....
        /*00b0*/ 	.word	0x00008260


	//----- nvinfo : EIATTR_EXIT_INSTR_OFFSETS
	.align		4
.L_1165:
        /*00b4*/ 	.byte	0x04, 0x1c
        /*00b6*/ 	.short	(.L_1167 - .L_1166)


	//   ....[0]....
.L_1166:
        /*00b8*/ 	.word	0x00007590


	//   ....[1]....
        /*00bc*/ 	.word	0x000076e0


	//   ....[2]....
        /*00c0*/ 	.word	0x00007720


	//   ....[3]....
        /*00c4*/ 	.word	0x000077c0


	//   ....[4]....
        /*00c8*/ 	.word	0x00007800


	//   ....[5]....
        /*00cc*/ 	.word	0x00007840


	//   ....[6]....
        /*00d0*/ 	.word	0x000078d0


	//   ....[7]....
        /*00d4*/ 	.word	0x00007910


	//   ....[8]....
        /*00d8*/ 	.word	0x000079b0


	//   ....[9]....
        /*00dc*/ 	.word	0x00007a00


	//   ....[10]....
        /*00e0*/ 	.word	0x00007a50


	//   ....[11]....
        /*00e4*/ 	.word	0x00007b30


	//   ....[12]....
        /*00e8*/ 	.word	0x00007ca0


	//   ....[13]....
        /*00ec*/ 	.word	0x00007e10


	//   ....[14]....
        /*00f0*/ 	.word	0x00007f70


	//   ....[15]....
        /*00f4*/ 	.word	0x00007fb0


	//   ....[16]....
        /*00f8*/ 	.word	0x00007ff0


	//   ....[17]....
        /*00fc*/ 	.word	0x000080a0


	//   ....[18]....
        /*0100*/ 	.word	0x00008100


	//   ....[19]....
        /*0104*/ 	.word	0x00008270


	//   ....[20]....
        /*0108*/ 	.word	0x00008380


	//   ....[21]....
        /*010c*/ 	.word	0x000084c0


	//   ....[22]....
        /*0110*/ 	.word	0x000084e0


	//----- nvinfo : EIATTR_MAX_THREADS
	.align		4
.L_1167:
        /*0114*/ 	.byte	0x04, 0x05
        /*0116*/ 	.short	(.L_1169 - .L_1168)
.L_1168:
        /*0118*/ 	.word	0x00000080
        /*011c*/ 	.word	0x00000001
        /*0120*/ 	.word	0x00000001


	//----- nvinfo : EIATTR_CRS_STACK_SIZE
	.align		4
.L_1169:
        /*0124*/ 	.byte	0x04, 0x1e
        /*0126*/ 	.short	(.L_1171 - .L_1170)
.L_1170:
        /*0128*/ 	.word	0x00000000


	//----- nvinfo : EIATTR_CBANK_PARAM_SIZE
	.align		4
.L_1171:
        /*012c*/ 	.byte	0x03, 0x19
        /*012e*/ 	.short	0x002c


	//----- nvinfo : EIATTR_PARAM_CBANK
	.align		4
        /*0130*/ 	.byte	0x04, 0x0a
        /*0132*/ 	.short	(.L_1173 - .L_1172)
	.align		4
.L_1172:
        /*0134*/ 	.word	index@(.nv.constant0._ZN2at6native27unrolled_elementwise_kernelINS0_13BUnaryFunctorIN3c108BFloat16ES4_S4_ZZZNS0_20copysign_kernel_cudaERNS_18TensorIteratorBaseEENKUlvE_clEvENKUlvE1_clEvEUlS4_S4_E_EESt5arrayIPcLm2EELi4E23TrivialOffsetCalculatorILi1EjESF_NS0_6memory12LoadWithCastILi1EEENSG_13StoreWithCastILi1EEEEEviT_T0_T2_T3_T4_T5_)
        /*0138*/ 	.short	0x0380
        /*013a*/ 	.short	0x002c


	//----- nvinfo : EIATTR_SW_WAR
	.align		4
.L_1173:
        /*013c*/ 	.byte	0x04, 0x36
        /*013e*/ 	.short	(.L_1175 - .L_1174)
.L_1174:
        /*0140*/ 	.word	0x00000008
.L_1175:


//--------------------- .nv.info._ZN2at6native18elementwise_kernelILi128ELi4EZNS0_22gpu_kernel_impl_nocastINS0_13BUnaryFunctorIN3c108BFloat16ES5_S5_ZZZNS0_20copysign_kernel_cudaERNS_18TensorIteratorBaseEENKUlvE_clEvENKUlvE1_clEvEUlS5_S5_E_EEEEvS7_RKT_EUliE_EEviT1_ --------------------------
	.section	.nv.info._ZN2at6native18elementwise_kernelILi128ELi4EZNS0_22gpu_kernel_impl_nocastINS0_13BUnaryFunctorIN3c108BFloat16ES5_S5_ZZZNS0_20copysign_kernel_cudaERNS_18TensorIteratorBaseEENKUlvE_clEvENKUlvE1_clEvEUlS5_S5_E_EEEEvS7_RKT_EUliE_EEviT1_,"",@"SHT_CUDA_INFO"
	.sectionflags	@""
	.align	4


	//----- nvinfo : EIATTR_CUDA_API_VERSION
	.align		4
        /*0000*/ 	.byte	0x04, 0x37
        /*0002*/ 	.short	(.L_1177 - .L_1176)
.L_1176:
        /*0004*/ 	.word	0x00000082


	//----- nvinfo : EIATTR_KPARAM_INFO
	.align		4
.L_1177:
        /*0008*/ 	.byte	0x04, 0x17
        /*000a*/ 	.short	(.L_1179 - .L_1178)
.L_1178:
        /*000c*/ 	.word	0x00000000
        /*0010*/ 	.short	0x0001
        /*0012*/ 	.short	0x0008
        /*0014*/ 	.byte	0x00, 0xf0, 0x61, 0x08


	//----- nvinfo : EIATTR_KPARAM_INFO
	.align		4
.L_1179:
        /*0018*/ 	.byte	0x04, 0x17
        /*001a*/ 	.short	(.L_1181 - .L_1180)
.L_1180:
        /*001c*/ 	.word	0x00000000
        /*0020*/ 	.short	0x0000
        /*0022*/ 	.short	0x0000
        /*0024*/ 	.byte	0x00, 0xf0, 0x11, 0x00


	//----- nvinfo : EIATTR_SPARSE_MMA_MASK
	.align		4
.L_1181:
        /*0028*/ 	.byte	0x03, 0x50
        /*002a*/ 	.short	0x0000


	//----- nvinfo : EIATTR_MAXREG_COUNT
	.align		4
        /*002c*/ 	.byte	0x03, 0x1b
        /*002e*/ 	.short	0x0080


	//----- nvinfo : EIATTR_MERCURY_ISA_VERSION
	.align		4
        /*0030*/ 	.byte	0x03, 0x5f
        /*0032*/ 	.short	0x0101


	//----- nvinfo : EIATTR_VRC_CTA_INIT_COUNT
	.align		4
        /*0034*/ 	.byte	0x02, 0x4a
	.zero		1
	.zero		1


	//----- nvinfo : EIATTR_EXIT_INSTR_OFFSETS
	.align		4
        /*0038*/ 	.byte	0x04, 0x1c
        /*003a*/ 	.short	(.L_1183 - .L_1182)


	//   ....[0]....
.L_1182:
        /*003c*/ 	.word	0x00000340


	//   ....[1]....
        /*0040*/ 	.word	0x000003d0


	//   ....[2]....
        /*0044*/ 	.word	0x00003f20


	//   ....[3]....
        /*0048*/ 	.word	0x00005280


	//----- nvinfo : EIATTR_MAX_THREADS
	.align		4
.L_1183:
        /*004c*/ 	.byte	0x04, 0x05
        /*004e*/ 	.short	(.L_1185 - .L_1184)
.L_1184:
        /*0050*/ 	.word	0x00000080
        /*0054*/ 	.word	0x00000001
        /*0058*/ 	.word	0x00000001


	//----- nvinfo : EIATTR_CRS_STACK_SIZE
	.align		4
.L_1185:
        /*005c*/ 	.byte	0x04, 0x1e
        /*005e*/ 	.short	(.L_1187 - .L_1186)
.L_1186:
        /*0060*/ 	.word	0x00000000


	//----- nvinfo : EIATTR_CBANK_PARAM_SIZE
	.align		4
.L_1187:
        /*0064*/ 	.byte	0x03, 0x19
        /*0066*/ 	.short	0x0220


	//----- nvinfo : EIATTR_PARAM_CBANK
	.align		4
        /*0068*/ 	.byte	0x04, 0x0a
        /*006a*/ 	.short	(.L_1189 - .L_1188)
	.align		4
.L_1188:
        /*006c*/ 	.word	index@(.nv.constant0._ZN2at6native18elementwise_kernelILi128ELi4EZNS0_22gpu_kernel_impl_nocastINS0_13BUnaryFunctorIN3c108BFloat16ES5_S5_ZZZNS0_20copysign_kernel_cudaERNS_18TensorIteratorBaseEENKUlvE_clEvENKUlvE1_clEvEUlS5_S5_E_EEEEvS7_RKT_EUliE_EEviT1_)
        /*0070*/ 	.short	0x0380
        /*0072*/ 	.short	0x0220


	//----- nvinfo : EIATTR_SW_WAR
	.align		4
.L_1189:
        /*0074*/ 	.byte	0x04, 0x36
        /*0076*/ 	.short	(.L_1191 - .L_1190)
.L_1190:
        /*0078*/ 	.word	0x00000008
.L_1191:


//--------------------- .nv.info._ZN2at6native27unrolled_elementwise_kernelINS0_13BUnaryFunctorIN3c108BFloat16ES4_S4_ZZZNS0_20copysign_kernel_cudaERNS_18TensorIteratorBaseEENKUlvE_clEvENKUlvE1_clEvEUlS4_S4_E_EESt5arrayIPcLm2EELi4E23TrivialOffsetCalculatorILi1EjESF_NS0_6memory15LoadWithoutCastENSG_16StoreWithoutCastEEEviT_T0_T2_T3_T4_T5_ --------------------------
	.section	.nv.info._ZN2at6native27unrolled_elementwise_kernelINS0_13BUnaryFunctorIN3c108BFloat16ES4_S4_ZZZNS0_20copysign_kernel_cudaERNS_18TensorIteratorBaseEENKUlvE_clEvENKUlvE1_clEvEUlS4_S4_E_EESt5arrayIPcLm2EELi4E23TrivialOffsetCalculatorILi1EjESF_NS0_6memory15LoadWithoutCastENSG_16StoreWithoutCastEEEviT_T0_T2_T3_T4_T5_,"",@"SHT_CUDA_INFO"
	.sectionflags	@""
	.align	4


	//----- nvinfo : EIATTR_CUDA_API_VERSION
	.align		4
        /*0000*/ 	.byte	0x04, 0x37
        /*0002*/ 	.short	(.L_1193 - .L_1192)
.L_1192:
        /*0004*/ 	.word	0x00000082


	//----- nvinfo : EIATTR_KPARAM_INFO
	.align		4
.L_1193:
        /*0008*/ 	.byte	0x04, 0x17
        /*000a*/ 	.short	(.L_1195 - .L_1194)
.L_1194:
        /*000c*/ 	.word	0x00000000
        /*0010*/ 	.short	0x0006
        /*0012*/ 	.short	0x001b
        /*0014*/ 	.byte	0x00, 0xf0, 0x05, 0x00


	//----- nvinfo : EIATTR_KPARAM_INFO
	.align		4
.L_1195:
        /*0018*/ 	.byte	0x04, 0x17
        /*001a*/ 	.short	(.L_1197 - .L_1196)
.L_1196:
        /*001c*/ 	.word	0x00000000
        /*0020*/ 	.short	0x0005
        /*0022*/ 	.short	0x001a
        /*0024*/ 	.byte	0x00, 0xf0, 0x05, 0x00


	//----- nvinfo : EIATTR_KPARAM_INFO
	.align		4
.L_1197:
        /*0028*/ 	.byte	0x04, 0x17
        /*002a*/ 	.short	(.L_1199 - .L_1198)
.L_1198:
        /*002c*/ 	.word	0x00000000
        /*0030*/ 	.short	0x0004
        /*0032*/ 	.short	0x0019
        /*0034*/ 	.byte	0x00, 0xf0, 0x05, 0x00


	//----- nvinfo : EIATTR_KPARAM_INFO
	.align		4
.L_1199:
        /*0038*/ 	.byte	0x04, 0x17
        /*003a*/ 	.short	(.L_1201 - .L_1200)
.L_1200:
        /*003c*/ 	.word	0x00000000
        /*0040*/ 	.short	0x0003
        /*0042*/ 	.short	0x0018
        /*0044*/ 	.byte	0x00, 0xf0, 0x05, 0x00


	//----- nvinfo : EIATTR_KPARAM_INFO
	.align		4
.L_1201:
        /*0048*/ 	.byte	0x04, 0x17
        /*004a*/ 	.short	(.L_1203 - .L_1202)
.L_1202:
        /*004c*/ 	.word	0x00000000
        /*0050*/ 	.short	0x0002
        /*0052*/ 	.short	0x0008
        /*0054*/ 	.byte	0x00, 0xf0, 0x41, 0x00


	//----- nvinfo : EIATTR_KPARAM_INFO
	.align		4
.L_1203:
        /*0058*/ 	.byte	0x04, 0x17
        /*005a*/ 	.short	(.L_1205 - .L_1204)
.L_1204:
        /*005c*/ 	.word	0x00000000
        /*0060*/ 	.short	0x0001
        /*0062*/ 	.short	0x0004
        /*0064*/ 	.byte	0x00, 0xf0, 0x11, 0x00


	//----- nvinfo : EIATTR_KPARAM_INFO
	.align		4
.L_1205:
        /*0068*/ 	.byte	0x04, 0x17
        /*006a*/ 	.short	(.L_1207 - .L_1206)
.L_1206:
        /*006c*/ 	.word	0x00000000
        /*0070*/ 	.short	0x0000
        /*0072*/ 	.short	0x0000
        /*0074*/ 	.byte	0x00, 0xf0, 0x11, 0x00


	//----- nvinfo : EIATTR_SPARSE_MMA_MASK
	.align		4
.L_1207:
        /*0078*/ 	.byte	0x03, 0x50
        /*007a*/ 	.short	0x0000


	//----- nvinfo : EIATTR_MAXREG_COUNT
	.align		4
        /*007c*/ 	.byte	0x03, 0x1b
        /*007e*/ 	.short	0x00ff


	//----- nvinfo : EIATTR_MERCURY_ISA_VERSION
	.align		4
        /*0080*/ 	.byte	0x03, 0x5f
        /*0082*/ 	.short	0x0101


	//----- nvinfo : EIATTR_VRC_CTA_INIT_COUNT
	.align		4
        /*0084*/ 	.byte	0x02, 0x4a
	.zero		1
	.zero		1


	//----- nvinfo : EIATTR_EXIT_INSTR_OFFSETS
	.align		4
        /*0088*/ 	.byte	0x04, 0x1c
        /*008a*/ 	.short	(.L_1209 - .L_1208)


	//   ....[0]....
.L_1208:
        /*008c*/ 	.word	0x000004a0


	//   ....[1]....
        /*0090*/ 	.word	0x00000540


	//----- nvinfo : EIATTR_MAX_THREADS
	.align		4
.L_1209:
        /*0094*/ 	.byte	0x04, 0x05
        /*0096*/ 	.short	(.L_1211 - .L_1210)
.L_1210:
        /*0098*/ 	.word	0x00000080
        /*009c*/ 	.word	0x00000001
        /*00a0*/ 	.word	0x00000001


	//----- nvinfo : EIATTR_CRS_STACK_SIZE
	.align		4
.L_1211:
        /*00a4*/ 	.byte	0x04, 0x1e
        /*00a6*/ 	.short	(.L_1213 - .L_1212)
.L_1212:
        /*00a8*/ 	.word	0x00000000


	//----- nvinfo : EIATTR_CBANK_PARAM_SIZE
	.align		4
.L_1213:
        /*00ac*/ 	.byte	0x03, 0x19
        /*00ae*/ 	.short	0x001c


	//----- nvinfo : EIATTR_PARAM_CBANK
	.align		4
        /*00b0*/ 	.byte	0x04, 0x0a
        /*00b2*/ 	.short	(.L_1215 - .L_1214)
	.align		4
.L_1214:
        /*00b4*/ 	.word	index@(.nv.constant0._ZN2at6native27unrolled_elementwise_kernelINS0_13BUnaryFunctorIN3c108BFloat16ES4_S4_ZZZNS0_20copysign_kernel_cudaERNS_18TensorIteratorBaseEENKUlvE_clEvENKUlvE1_clEvEUlS4_S4_E_EESt5arrayIPcLm2EELi4E23TrivialOffsetCalculatorILi1EjESF_NS0_6memory15LoadWithoutCastENSG_16StoreWithoutCastEEEviT_T0_T2_T3_T4_T5_)
        /*00b8*/ 	.short	0x0380
        /*00ba*/ 	.short	0x001c


	//----- nvinfo : EIATTR_SW_WAR
	.align		4
.L_1215:
        /*00bc*/ 	.byte	0x04, 0x36
        /*00be*/ 	.short	(.L_1217 - .L_1216)
.L_1216:
        /*00c0*/ 	.word	0x00000008
.L_1217:


//--------------------- .nv.info._ZN2at6native29vectorized_elementwise_kernelILi2ENS0_13BUnaryFunctorIN3c108BFloat16ES4_S4_ZZZNS0_20copysign_kernel_cudaERNS_18TensorIteratorBaseEENKUlvE_clEvENKUlvE1_clEvEUlS4_S4_E_EESt5arrayIPcLm2EEEEviT0_T1_ --------------------------
	.section	.nv.info._ZN2at6native29vectorized_elementwise_kernelILi2ENS0_13BUnaryFunctorIN3c108BFloat16ES4_S4_ZZZNS0_20copysign_kernel_cudaERNS_18TensorIteratorBaseEENKUlvE_clEvENKUlvE1_clEvEUlS4_S4_E_EESt5arrayIPcLm2EEEEviT0_T1_,"",@"SHT_CUDA_INFO"
	.sectionflags	@""
	.align	4


	//----- nvinfo : EIATTR_CUDA_API_VERSION
	.align		4
        /*0000*/ 	.byte	0x04, 0x37
        /*0002*/ 	.short	(.L_1219 - .L_1218)
.L_1218:
        /*0004*/ 	.word	0x00000082


	//----- nvinfo : EIATTR_KPARAM_INFO
	.align		4
.L_1219:
        /*0008*/ 	.byte	0x04, 0x17
        /*000a*/ 	.short	(.L_1221 - .L_1220)
.L_1220:
        /*000c*/ 	.word	0x00000000
        /*0010*/ 	.short	0x0002
        /*0012*/ 	.short	0x0008
        /*0014*/ 	.byte	0x00, 0xf0, 0x41, 0x00


	//----- nvinfo : EIATTR_KPARAM_INFO
	.align		4
.L_1221:
        /*0018*/ 	.byte	0x04, 0x17
        /*001a*/ 	.short	(.L_1223 - .L_1222)
.L_1222:
        /*001c*/ 	.word	0x00000000
        /*0020*/ 	.short	0x0001
        /*0022*/ 	.short	0x0004
        /*0024*/ 	.byte	0x00, 0xf0, 0x11, 0x00


	//----- nvinfo : EIATTR_KPARAM_INFO
	.align		4
.L_1223:
        /*0028*/ 	.byte	0x04, 0x17
        /*002a*/ 	.short	(.L_1225 - .L_1224)
.L_1224:
        /*002c*/ 	.word	0x00000000
        /*0030*/ 	.short	0x0000
        /*0032*/ 	.short	0x0000
        /*0034*/ 	.byte	0x00, 0xf0, 0x11, 0x00


	//----- nvinfo : EIATTR_SPARSE_MMA_MASK
	.align		4
.L_1225:
        /*0038*/ 	.byte	0x03, 0x50
        /*003a*/ 	.short	0x0000


	//----- nvinfo : EIATTR_MAXREG_COUNT
	.align		4
        /*003c*/ 	.byte	0x03, 0x1b
        /*003e*/ 	.short	0x00ff


	//----- nvinfo : EIATTR_MERCURY_ISA_VERSION
	.align		4
        /*0040*/ 	.byte	0x03, 0x5f
        /*0042*/ 	.short	0x0101


	//----- nvinfo : EIATTR_VRC_CTA_INIT_COUNT
	.align		4
        /*0044*/ 	.byte	0x02, 0x4a
	.zero		1
	.zero		1


	//----- nvinfo : EIATTR_EXIT_INSTR_OFFSETS
	.align		4
        /*0048*/ 	.byte	0x04, 0x1c
        /*004a*/ 	.short	(.L_1227 - .L_1226)


	//   ....[0]....
.L_1226:
        /*004c*/ 	.word	0x00000a60


	//   ....[1]....
        /*0050*/ 	.word	0x00000ab0


	//   ....[2]....
        /*0054*/ 	.word	0x00000d40


	//----- nvinfo : EIATTR_MAX_THREADS
	.align		4
.L_1227:
        /*0058*/ 	.byte	0x04, 0x05
        /*005a*/ 	.short	(.L_1229 - .L_1228)
.L_1228:
        /*005c*/ 	.word	0x00000080
        /*0060*/ 	.word	0x00000001
        /*0064*/ 	.word	0x00000001


	//----- nvinfo : EIATTR_CRS_STACK_SIZE
	.align		4
.L_1229:
        /*0068*/ 	.byte	0x04, 0x1e
        /*006a*/ 	.short	(.L_1231 - .L_1230)
.L_1230:
        /*006c*/ 	.word	0x00000000


	//----- nvinfo : EIATTR_CBANK_PARAM_SIZE
	.align		4
.L_1231:
        /*0070*/ 	.byte	0x03, 0x19
        /*0072*/ 	.short	0x0018


	//----- nvinfo : EIATTR_PARAM_CBANK
	.align		4
        /*0074*/ 	.byte	0x04, 0x0a
        /*0076*/ 	.short	(.L_1233 - .L_1232)
	.align		4
.L_1232:
        /*0078*/ 	.word	index@(.nv.constant0._ZN2at6native29vectorized_elementwise_kernelILi2ENS0_13BUnaryFunctorIN3c108BFloat16ES4_S4_ZZZNS0_20copysign_kernel_cudaERNS_18TensorIteratorBaseEENKUlvE_clEvENKUlvE1_clEvEUlS4_S4_E_EESt5arrayIPcLm2EEEEviT0_T1_)
        /*007c*/ 	.short	0x0380
        /*007e*/ 	.short	0x0018


	//----- nvinfo : EIATTR_SW_WAR
	.align		4
.L_1233:
        /*0080*/ 	.byte	0x04, 0x36
        /*0082*/ 	.short	(.L_1235 - .L_1234)
.L_1234:
        /*0084*/ 	.word	0x00000008
.L_1235:


//--------------------- .nv.info._ZN2at6native29vectorized_elementwise_kernelILi4ENS0_13BUnaryFunctorIN3c108BFloat16ES4_S4_ZZZNS0_20copysign_kernel_cudaERNS_18TensorIteratorBaseEENKUlvE_clEvENKUlvE1_clEvEUlS4_S4_E_EESt5arrayIPcLm2EEEEviT0_T1_ --------------------------
	.section	.nv.info._ZN2at6native29vectorized_elementwise_kernelILi4ENS0_13BUnaryFunctorIN3c108BFloat16ES4_S4_ZZZNS0_20copysign_kernel_cudaERNS_18TensorIteratorBaseEENKUlvE_clEvENKUlvE1_clEvEUlS4_S4_E_EESt5arrayIPcLm2EEEEviT0_T1_,"",@"SHT_CUDA_INFO"
	.sectionflags	@""
	.align	4


	//----- nvinfo : EIATTR_CUDA_API_VERSION
	.align		4
        /*0000*/ 	.byte	0x04, 0x37
        /*0002*/ 	.short	(.L_1237 - .L_1236)
.L_1236:
        /*0004*/ 	.word	0x00000082


	//----- nvinfo : EIATTR_KPARAM_INFO
	.align		4
.L_1237:
        /*0008*/ 	.byte	0x04, 0x17
        /*000a*/ 	.short	(.L_1239 - .L_1238)
.L_1238:
        /*000c*/ 	.word	0x00000000
        /*0010*/ 	.short	0x0002
        /*0012*/ 	.short	0x0008
        /*0014*/ 	.byte	0x00, 0xf0, 0x41, 0x00


	//----- nvinfo : EIATTR_KPARAM_INFO
	.align		4
.L_1239:
        /*0018*/ 	.byte	0x04, 0x17
        /*001a*/ 	.short	(.L_1241 - .L_1240)
.L_1240:
        /*001c*/ 	.word	0x00000000
        /*0020*/ 	.short	0x0001
        /*0022*/ 	.short	0x0004
        /*0024*/ 	.byte	0x00, 0xf0, 0x11, 0x00


	//----- nvinfo : EIATTR_KPARAM_INFO
	.align		4
.L_1241:
        /*0028*/ 	.byte	0x04, 0x17
        /*002a*/ 	.short	(.L_1243 - .L_1242)
.L_1242:
        /*002c*/ 	.word	0x00000000
        /*0030*/ 	.short	0x0000
        /*0032*/ 	.short	0x0000
        /*0034*/ 	.byte	0x00, 0xf0, 0x11, 0x00


	//----- nvinfo : EIATTR_SPARSE_MMA_MASK
	.align		4
.L_1243:
        /*0038*/ 	.byte	0x03, 0x50
        /*003a*/ 	.short	0x0000


	//----- nvinfo : EIATTR_MAXREG_COUNT
	.align		4
        /*003c*/ 	.byte	0x03, 0x1b
        /*003e*/ 	.short	0x00ff


	//----- nvinfo : EIATTR_MERCURY_ISA_VERSION
	.align		4
        /*0040*/ 	.byte	0x03, 0x5f
        /*0042*/ 	.short	0x0101


	//----- nvinfo : EIATTR_VRC_CTA_INIT_COUNT
	.align		4
        /*0044*/ 	.byte	0x02, 0x4a
	.zero		1
	.zero		1


	//----- nvinfo : EIATTR_EXIT_INSTR_OFFSETS
	.align		4
        /*0048*/ 	.byte	0x04, 0x1c
        /*004a*/ 	.short	(.L_1245 - .L_1244)


	//   ....[0]....
.L_1244:
        /*004c*/ 	.word	0x00000a60


	//   ....[1]....
        /*0050*/ 	.word	0x00000ab0


	//   ....[2]....
        /*0054*/ 	.word	0x00000d00


	//----- nvinfo : EIATTR_MAX_THREADS
	.align		4
.L_1245:
        /*0058*/ 	.byte	0x04, 0x05
        /*005a*/ 	.short	(.L_1247 - .L_1246)
.L_1246:
        /*005c*/ 	.word	0x00000080
        /*0060*/ 	.word	0x00000001
        /*0064*/ 	.word	0x00000001


	//----- nvinfo : EIATTR_CRS_STACK_SIZE
	.align		4
.L_1247:
        /*0068*/ 	.byte	0x04, 0x1e
        /*006a*/ 	.short	(.L_1249 - .L_1248)
.L_1248:
        /*006c*/ 	.word	0x00000000


	//----- nvinfo : EIATTR_CBANK_PARAM_SIZE
	.align		4
.L_1249:
        /*0070*/ 	.byte	0x03, 0x19
        /*0072*/ 	.short	0x0018


	//----- nvinfo : EIATTR_PARAM_CBANK
	.align		4
        /*0074*/ 	.byte	0x04, 0x0a
        /*0076*/ 	.short	(.L_1251 - .L_1250)
	.align		4
.L_1250:
        /*0078*/ 	.word	index@(.nv.constant0._ZN2at6native29vectorized_elementwise_kernelILi4ENS0_13BUnaryFunctorIN3c108BFloat16ES4_S4_ZZZNS0_20copysign_kernel_cudaERNS_18TensorIteratorBaseEENKUlvE_clEvENKUlvE1_clEvEUlS4_S4_E_EESt5arrayIPcLm2EEEEviT0_T1_)
        /*007c*/ 	.short	0x0380
        /*007e*/ 	.short	0x0018


	//----- nvinfo : EIATTR_SW_WAR
	.align		4
.L_1251:
        /*0080*/ 	.byte	0x04, 0x36
        /*0082*/ 	.short	(.L_1253 - .L_1252)
.L_1252:
        /*0084*/ 	.word	0x00000008
.L_1253:


//--------------------- .nv.info._ZN2at6native29vectorized_elementwise_kernelILi8ENS0_13BUnaryFunctorIN3c108BFloat16ES4_S4_ZZZNS0_20copysign_kernel_cudaERNS_18TensorIteratorBaseEENKUlvE_clEvENKUlvE1_clEvEUlS4_S4_E_EESt5arrayIPcLm2EEEEviT0_T1_ --------------------------
	.section	.nv.info._ZN2at6native29vectorized_elementwise_kernelILi8ENS0_13BUnaryFunctorIN3c108BFloat16ES4_S4_ZZZNS0_20copysign_kernel_cudaERNS_18TensorIteratorBaseEENKUlvE_clEvENKUlvE1_clEvEUlS4_S4_E_EESt5arrayIPcLm2EEEEviT0_T1_,"",@"SHT_CUDA_INFO"
	.sectionflags	@""
	.align	4


	//----- nvinfo : EIATTR_CUDA_API_VERSION
	.align		4
        /*0000*/ 	.byte	0x04, 0x37
        /*0002*/ 	.short	(.L_1255 - .L_1254)
.L_1254:
        /*0004*/ 	.word	0x00000082


	//----- nvinfo : EIATTR_KPARAM_INFO
	.align		4
.L_1255:
        /*0008*/ 	.byte	0x04, 0x17
        /*000a*/ 	.short	(.L_1257 - .L_1256)
.L_1256:
        /*000c*/ 	.word	0x00000000
        /*0010*/ 	.short	0x0002
        /*0012*/ 	.short	0x0008
        /*0014*/ 	.byte	0x00, 0xf0, 0x41, 0x00


	//----- nvinfo : EIATTR_KPARAM_INFO
	.align		4
.L_1257:
        /*0018*/ 	.byte	0x04, 0x17
        /*001a*/ 	.short	(.L_1259 - .L_1258)
.L_1258:
        /*001c*/ 	.word	0x00000000
        /*0020*/ 	.short	0x0001
        /*0022*/ 	.short	0x0004
        /*0024*/ 	.byte	0x00, 0xf0, 0x11, 0x00


	//----- nvinfo : EIATTR_KPARAM_INFO
	.align		4
.L_1259:
        /*0028*/ 	.byte	0x04, 0x17
        /*002a*/ 	.short	(.L_1261 - .L_1260)
.L_1260:
        /*002c*/ 	.word	0x00000000
        /*0030*/ 	.short	0x0000
        /*0032*/ 	.short	0x0000
        /*0034*/ 	.byte	0x00, 0xf0, 0x11, 0x00


	//----- nvinfo : EIATTR_SPARSE_MMA_MASK
	.align		4
.L_1261:
        /*0038*/ 	.byte	0x03, 0x50
        /*003a*/ 	.short	0x0000


	//----- nvinfo : EIATTR_MAXREG_COUNT
	.align		4
        /*003c*/ 	.byte	0x03, 0x1b
        /*003e*/ 	.short	0x00ff


	//----- nvinfo : EIATTR_MERCURY_ISA_VERSION
	.align		4
        /*0040*/ 	.byte	0x03, 0x5f
        /*0042*/ 	.short	0x0101


	//----- nvinfo : EIATTR_VRC_CTA_INIT_COUNT
	.align		4
        /*0044*/ 	.byte	0x02, 0x4a
	.zero		1
	.zero		1


	//----- nvinfo : EIATTR_EXIT_INSTR_OFFSETS
	.align		4
        /*0048*/ 	.byte	0x04, 0x1c
        /*004a*/ 	.short	(.L_1263 - .L_1262)


	//   ....[0]....
.L_1262:
        /*004c*/ 	.word	0x00000a60


	//   ....[1]....
        /*0050*/ 	.word	0x00000ab0


	//   ....[2]....
        /*0054*/ 	.word	0x00000ce0


	//----- nvinfo : EIATTR_MAX_THREADS
	.align		4
.L_1263:
        /*0058*/ 	.byte	0x04, 0x05
        /*005a*/ 	.short	(.L_1265 - .L_1264)
.L_1264:
        /*005c*/ 	.word	0x00000080
        /*0060*/ 	.word	0x00000001
        /*0064*/ 	.word	0x00000001


	//----- nvinfo : EIATTR_CRS_STACK_SIZE
	.align		4
.L_1265:
        /*0068*/ 	.byte	0x04, 0x1e
        /*006a*/ 	.short	(.L_1267 - .L_1266)
.L_1266:
        /*006c*/ 	.word	0x00000000


	//----- nvinfo : EIATTR_CBANK_PARAM_SIZE
	.align		4
.L_1267:
        /*0070*/ 	.byte	0x03, 0x19
        /*0072*/ 	.short	0x0018


	//----- nvinfo : EIATTR_PARAM_CBANK
	.align		4
        /*0074*/ 	.byte	0x04, 0x0a
        /*0076*/ 	.short	(.L_1269 - .L_1268)
	.align		4
.L_1268:
        /*0078*/ 	.word	index@(.nv.constant0._ZN2at6native29vectorized_elementwise_kernelILi8ENS0_13BUnaryFunctorIN3c108BFloat16ES4_S4_ZZZNS0_20copysign_kernel_cudaERNS_18TensorIteratorBaseEENKUlvE_clEvENKUlvE1_clEvEUlS4_S4_E_EESt5arrayIPcLm2EEEEviT0_T1_)
        /*007c*/ 	.short	0x0380
        /*007e*/ 	.short	0x0018


	//----- nvinfo : EIATTR_SW_WAR
	.align		4
.L_1269:
        /*0080*/ 	.byte	0x04, 0x36
        /*0082*/ 	.short	(.L_1271 - .L_1270)
.L_1270:
        /*0084*/ 	.word	0x00000008
.L_1271:


//--------------------- .nv.info._ZN2at6native18elementwise_kernelILi128ELi4EZNS0_15gpu_kernel_implINS0_13AUnaryFunctorIN3c108BFloat16ES5_S5_ZZZNS0_20copysign_kernel_cudaERNS_18TensorIteratorBaseEENKUlvE_clEvENKUlvE1_clEvEUlS5_S5_E_EEEEvS7_RKT_EUliE_EEviT1_ --------------------------
	.section	.nv.info._ZN2at6native18elementwise_kernelILi128ELi4EZNS0_15gpu_kernel_implINS0_13AUnaryFunctorIN3c108BFloat16ES5_S5_ZZZNS0_20copysign_kernel_cudaERNS_18TensorIteratorBaseEENKUlvE_clEvENKUlvE1_clEvEUlS5_S5_E_EEEEvS7_RKT_EUliE_EEviT1_,"",@"SHT_CUDA_INFO"
	.sectionflags	@""
	.align	4


	//----- nvinfo : EIATTR_CUDA_API_VERSION
	.align		4
        /*0000*/ 	.byte	0x04, 0x37
        /*0002*/ 	.short	(.L_1273 - .L_1272)
.L_1272:
        /*0004*/ 	.word	0x00000082


	//----- nvinfo : EIATTR_KPARAM_INFO
	.align		4
.L_1273:
        /*0008*/ 	.byte	0x04, 0x17
        /*000a*/ 	.short	(.L_1275 - .L_1274)
.L_1274:
        /*000c*/ 	.word	0x00000000
        /*0010*/ 	.short	0x0001
        /*0012*/ 	.short	0x0008
        /*0014*/ 	.byte	0x00, 0xf0, 0x61, 0x08


	//----- nvinfo : EIATTR_KPARAM_INFO
	.align		4
.L_1275:
        /*0018*/ 	.byte	0x04, 0x17
        /*001a*/ 	.short	(.L_1277 - .L_1276)
.L_1276:
        /*001c*/ 	.word	0x00000000
        /*0020*/ 	.short	0x0000
        /*0022*/ 	.short	0x0000
        /*0024*/ 	.byte	0x00, 0xf0, 0x11, 0x00


	//----- nvinfo : EIATTR_SPARSE_MMA_MASK
	.align		4
.L_1277:
        /*0028*/ 	.byte	0x03, 0x50
        /*002a*/ 	.short	0x0000


	//----- nvinfo : EIATTR_MAXREG_COUNT
	.align		4
        /*002c*/ 	.byte	0x03, 0x1b
        /*002e*/ 	.short	0x0080


	//----- nvinfo : EIATTR_EXTERNS
	.align		4
        /*0030*/ 	.byte	0x04, 0x0f
        /*0032*/ 	.short	(.L_1279 - .L_1278)


	//   ....[0]....
	.align		4
.L_1278:
        /*0034*/ 	.word	index@(__assertfail)


	//----- nvinfo : EIATTR_MERCURY_ISA_VERSION
	.align		4
.L_1279:
        /*0038*/ 	.byte	0x03, 0x5f
        /*003a*/ 	.short	0x0101


	//----- nvinfo : EIATTR_VRC_CTA_INIT_COUNT
	.align		4
        /*003c*/ 	.byte	0x02, 0x4a
	.zero		1
	.zero		1


	//----- nvinfo : EIATTR_SYSCALL_OFFSETS
	.align		4
        /*0040*/ 	.byte	0x04, 0x46
        /*0042*/ 	.short	(.L_1281 - .L_1280)


	//   ....[0]....
.L_1280:
        /*0044*/ 	.word	0x00002220


	//   ....[1]....
        /*0048*/ 	.word	0x00003140


	//   ....[2]....
        /*004c*/ 	.word	0x000054f0


	//   ....[3]....
        /*0050*/ 	.word	0x00006260


	//   ....[4]....
        /*0054*/ 	.word	0x00008700


	//   ....[5]....
        /*0058*/ 	.word	0x00009470


	//   ....[6]....
        /*005c*/ 	.word	0x0000b920


	//   ....[7]....
        /*0060*/ 	.word	0x0000c660


	//----- nvinfo : EIATTR_EXIT_INSTR_OFFSETS
	.align		4
.L_1281:
        /*0064*/ 	.byte	0x04, 0x1c
        /*0066*/ 	.short	(.L_1283 - .L_1282)


	//   ....[0]....
.L_1282:
        /*0068*/ 	.word	0x00009730


	//   ....[1]....
        /*006c*/ 	.word	0x0000bae0


	//   ....[2]....
        /*0070*/ 	.word	0x0000bb20


	//   ....[3]....
        /*0074*/ 	.word	0x0000bbc0


	//   ....[4]....
        /*0078*/ 	.word	0x0000bc00


	//   ....[5]....
        /*007c*/ 	.word	0x0000bc40


	//   ....[6]....
        /*0080*/ 	.word	0x0000bcd0


	//   ....[7]....
        /*0084*/ 	.word	0x0000bd10


	//   ....[8]....
        /*0088*/ 	.word	0x0000bdb0


	//   ....[9]....
        /*008c*/ 	.word	0x0000be00


	//   ....[10]....
        /*0090*/ 	.word	0x0000be50


	//   ....[11]....
        /*0094*/ 	.word	0x0000bf30


	//   ....[12]....
        /*0098*/ 	.word	0x0000c0a0


	//   ....[13]....
        /*009c*/ 	.word	0x0000c210


	//   ....[14]....
        /*00a0*/ 	.word	0x0000c370


	//   ....[15]....
        /*00a4*/ 	.word	0x0000c3b0


	//   ....[16]....
        /*00a8*/ 	.word	0x0000c3f0


	//   ....[17]....
        /*00ac*/ 	.word	0x0000c4a0


	//   ....[18]....
        /*00b0*/ 	.word	0x0000c500


	//   ....[19]....
        /*00b4*/ 	.word	0x0000c670


	//   ....[20]....
        /*00b8*/ 	.word	0x0000c780


	//   ....[21]....
        /*00bc*/ 	.word	0x0000c8c0


	//   ....[22]....
        /*00c0*/ 	.word	0x0000c8e0


	//----- nvinfo : EIATTR_MAX_THREADS
	.align		4
.L_1283:
        /*00c4*/ 	.byte	0x04, 0x05
        /*00c6*/ 	.short	(.L_1285 - .L_1284)
.L_1284:
        /*00c8*/ 	.word	0x00000080
        /*00cc*/ 	.word	0x00000001
        /*00d0*/ 	.word	0x00000001


	//----- nvinfo : EIATTR_CRS_STACK_SIZE
	.align		4
.L_1285:
        /*00d4*/ 	.byte	0x04, 0x1e
        /*00d6*/ 	.short	(.L_1287 - .L_1286)
.L_1286:
        /*00d8*/ 	.word	0x00000000


	//----- nvinfo : EIATTR_CBANK_PARAM_SIZE
	.align		4
.L_1287:
        /*00dc*/ 	.byte	0x03, 0x19
        /*00de*/ 	.short	0x0220


	//----- nvinfo : EIATTR_PARAM_CBANK
	.align		4
        /*00e0*/ 	.byte	0x04, 0x0a
        /*00e2*/ 	.short	(.L_1289 - .L_1288)
	.align		4
.L_1288:
        /*00e4*/ 	.word	index@(.nv.constant0._ZN2at6native18elementwise_kernelILi128ELi4EZNS0_15gpu_kernel_implINS0_13AUnaryFunctorIN3c108BFloat16ES5_S5_ZZZNS0_20copysign_kernel_cudaERNS_18TensorIteratorBaseEENKUlvE_clEvENKUlvE1_clEvEUlS5_S5_E_EEEEvS7_RKT_EUliE_EEviT1_)
        /*00e8*/ 	.short	0x0380
        /*00ea*/ 	.short	0x0220


	//----- nvinfo : EIATTR_SW_WAR
	.align		4
.L_1289:
        /*00ec*/ 	.byte	0x04, 0x36
        /*00ee*/ 	.short	(.L_1291 - .L_1290)
.L_1290:
        /*00f0*/ 	.word	0x00000008
.L_1291:


//--------------------- .nv.info._ZN2at6native27unrolled_elementwise_kernelINS0_13AUnaryFunctorIN3c108BFloat16ES4_S4_ZZZNS0_20copysign_kernel_cudaERNS_18TensorIteratorBaseEENKUlvE_clEvENKUlvE1_clEvEUlS4_S4_E_EESt5arrayIPcLm2EELi4E23TrivialOffsetCalculatorILi1EjESF_NS0_6memory12LoadWithCastILi1EEENSG_13StoreWithCastILi1EEEEEviT_T0_T2_T3_T4_T5_ --------------------------
	.section	.nv.info._ZN2at6native27unrolled_elementwise_kernelINS0_13AUnaryFunctorIN3c108BFloat16ES4_S4_ZZZNS0_20copysign_kernel_cudaERNS_18TensorIteratorBaseEENKUlvE_clEvENKUlvE1_clEvEUlS4_S4_E_EESt5arrayIPcLm2EELi4E23TrivialOffsetCalculatorILi1EjESF_NS0_6memory12LoadWithCastILi1EEENSG_13StoreWithCastILi1EEEEEviT_T0_T2_T3_T4_T5_,"",@"SHT_CUDA_INFO"
	.sectionflags	@""
	.align	4


	//----- nvinfo : EIATTR_CUDA_API_VERSION
	.align		4
        /*0000*/ 	.byte	0x04, 0x37
        /*0002*/ 	.short	(.L_1293 - .L_1292)
.L_1292:
        /*0004*/ 	.word	0x00000082


	//----- nvinfo : EIATTR_KPARAM_INFO
	.align		4
.L_1293:
        /*0008*/ 	.byte	0x04, 0x17
        /*000a*/ 	.short	(.L_1295 - .L_1294)
.L_1294:
        /*000c*/ 	.word	0x00000000
        /*0010*/ 	.short	0x0006
        /*0012*/ 	.short	0x0024
        /*0014*/ 	.byte	0x00, 0xf0, 0x21, 0x00


	//----- nvinfo : EIATTR_KPARAM_INFO
	.align		4
.L_1295:
        /*0018*/ 	.byte	0x04, 0x17
        /*001a*/ 	.short	(.L_1297 - .L_1296)
.L_1296:
        /*001c*/ 	.word	0x00000000
        /*0020*/ 	.short	0x0005
        /*0022*/ 	.short	0x001c
        /*0024*/ 	.byte	0x00, 0xf0, 0x21, 0x00


	//----- nvinfo : EIATTR_KPARAM_INFO
	.align		4
.L_1297:
        /*0028*/ 	.byte	0x04, 0x17
        /*002a*/ 	.short	(.L_1299 - .L_1298)
.L_1298:
        /*002c*/ 	.word	0x00000000
        /*0030*/ 	.short	0x0004
        /*0032*/ 	.short	0x0019
        /*0034*/ 	.byte	0x00, 0xf0, 0x05, 0x00


	//----- nvinfo : EIATTR_KPARAM_INFO
	.align		4
.L_1299:
        /*0038*/ 	.byte	0x04, 0x17
        /*003a*/ 	.short	(.L_1301 - .L_1300)
.L_1300:
        /*003c*/ 	.word	0x00000000
        /*0040*/ 	.short	0x0003
        /*0042*/ 	.short	0x0018
        /*0044*/ 	.byte	0x00, 0xf0, 0x05, 0x00


	//----- nvinfo : EIATTR_KPARAM_INFO
	.align		4
.L_1301:
        /*0048*/ 	.byte	0x04, 0x17
        /*004a*/ 	.short	(.L_1303 - .L_1302)
.L_1302:
        /*004c*/ 	.word	0x00000000
        /*0050*/ 	.short	0x0002
        /*0052*/ 	.short	0x0008
        /*0054*/ 	.byte	0x00, 0xf0, 0x41, 0x00


	//----- nvinfo : EIATTR_KPARAM_INFO
	.align		4
.L_1303:
        /*0058*/ 	.byte	0x04, 0x17
        /*005a*/ 	.short	(.L_1305 - .L_1304)
.L_1304:
        /*005c*/ 	.word	0x00000000
        /*0060*/ 	.short	0x0001
        /*0062*/ 	.short	0x0004
        /*0064*/ 	.byte	0x00, 0xf0, 0x11, 0x00


	//----- nvinfo : EIATTR_KPARAM_INFO
	.align		4
.L_1305:
        /*0068*/ 	.byte	0x04, 0x17
        /*006a*/ 	.short	(.L_1307 - .L_1306)
.L_1306:
        /*006c*/ 	.word	0x00000000
        /*0070*/ 	.short	0x0000
        /*0072*/ 	.short	0x0000
        /*0074*/ 	.byte	0x00, 0xf0, 0x11, 0x00


	//----- nvinfo : EIATTR_SPARSE_MMA_MASK
	.align		4
.L_1307:
        /*0078*/ 	.byte	0x03, 0x50
        /*007a*/ 	.short	0x0000


	//----- nvinfo : EIATTR_MAXREG_COUNT
	.align		4
        /*007c*/ 	.byte	0x03, 0x1b
        /*007e*/ 	.short	0x00ff


	//----- nvinfo : EIATTR_EXTERNS
	.align		4
        /*0080*/ 	.byte	0x04, 0x0f
        /*0082*/ 	.short	(.L_1309 - .L_1308)


	//   ....[0]....
	.align		4
.L_1308:
        /*0084*/ 	.word	index@(__assertfail)


	//----- nvinfo : EIATTR_MERCURY_ISA_VERSION
	.align		4
.L_1309:
        /*0088*/ 	.byte	0x03, 0x5f
        /*008a*/ 	.short	0x0101


	//----- nvinfo : EIATTR_VRC_CTA_INIT_COUNT
	.align		4
        /*008c*/ 	.byte	0x02, 0x4a
	.zero		1
	.zero		1


	//----- nvinfo : EIATTR_SYSCALL_OFFSETS
	.align		4
        /*0090*/ 	.byte	0x04, 0x46
        /*0092*/ 	.short	(.L_1311 - .L_1310)


	//   ....[0]....
.L_1310:
        /*0094*/ 	.word	0x00001000


	//   ....[1]....
        /*0098*/ 	.word	0x000021e0


	//   ....[2]....
        /*009c*/ 	.word	0x00003300


	//   ....[3]....
        /*00a0*/ 	.word	0x00004330


	//   ....[4]....
        /*00a4*/ 	.word	0x00005480


	//   ....[5]....
        /*00a8*/ 	.word	0x00006360


	//   ....[6]....
        /*00ac*/ 	.word	0x000072e0


	//   ....[7]....
        /*00b0*/ 	.word	0x00008260


	//----- nvinfo : EIATTR_EXIT_INSTR_OFFSETS
	.align		4
.L_1311:
        /*00b4*/ 	.byte	0x04, 0x1c
        /*00b6*/ 	.short	(.L_1313 - .L_1312)


	//   ....[0]....
.L_1312:
        /*00b8*/ 	.word	0x00007590


	//   ....[1]....
        /*00bc*/ 	.word	0x000076e0


	//   ....[2]....
        /*00c0*/ 	.word	0x00007720


	//   ....[3]....
        /*00c4*/ 	.word	0x000077c0


	//   ....[4]....
        /*00c8*/ 	.word	0x00007800


	//   ....[5]....
        /*00cc*/ 	.word	0x00007840


	//   ....[6]....
        /*00d0*/ 	.word	0x000078d0


	//   ....[7]....
        /*00d4*/ 	.word	0x00007910


	//   ....[8]....
        /*00d8*/ 	.word	0x000079b0


	//   ....[9]....
        /*00dc*/ 	.word	0x00007a00


	//   ....[10]....
        /*00e0*/ 	.word	0x00007a50


	//   ....[11]....
        /*00e4*/ 	.word	0x00007b30


	//   ....[12]....
        /*00e8*/ 	.word	0x00007ca0


	//   ....[13]....
        /*00ec*/ 	.word	0x00007e10


	//   ....[14]....
        /*00f0*/ 	.word	0x00007f70


	//   ....[15]....
        /*00f4*/ 	.word	0x00007fb0


	//   ....[16]....
        /*00f8*/ 	.word	0x00007ff0


	//   ....[17]....
        /*00fc*/ 	.word	0x000080a0


	//   ....[18]....
        /*0100*/ 	.word	0x00008100


	//   ....[19]....
        /*0104*/ 	.word	0x00008270


	//   ....[20]....
        /*0108*/ 	.word	0x00008380


	//   ....[21]....
        /*010c*/ 	.word	0x000084c0


	//   ....[22]....
        /*0110*/ 	.word	0x000084e0


	//----- nvinfo : EIATTR_MAX_THREADS
	.align		4
.L_1313:
        /*0114*/ 	.byte	0x04, 0x05
        /*0116*/ 	.short	(.L_1315 - .L_1314)
.L_1314:
        /*0118*/ 	.word	0x00000080
        /*011c*/ 	.word	0x00000001
        /*0120*/ 	.word	0x00000001


	//----- nvinfo : EIATTR_CRS_STACK_SIZE
	.align		4
.L_1315:
        /*0124*/ 	.byte	0x04, 0x1e
        /*0126*/ 	.short	(.L_1317 - .L_1316)
.L_1316:
        /*0128*/ 	.word	0x00000000


	//----- nvinfo : EIATTR_CBANK_PARAM_SIZE
	.align		4
.L_1317:
        /*012c*/ 	.byte	0x03, 0x19
        /*012e*/ 	.short	0x002c


	//----- nvinfo : EIATTR_PARAM_CBANK
	.align		4
        /*0130*/ 	.byte	0x04, 0x0a
        /*0132*/ 	.short	(.L_1319 - .L_1318)
	.align		4
.L_1318:
        /*0134*/ 	.word	index@(.nv.constant0._ZN2at6native27unrolled_elementwise_kernelINS0_13AUnaryFunctorIN3c108BFloat16ES4_S4_ZZZNS0_20copysign_kernel_cudaERNS_18TensorIteratorBaseEENKUlvE_clEvENKUlvE1_clEvEUlS4_S4_E_EESt5arrayIPcLm2EELi4E23TrivialOffsetCalculatorILi1EjESF_NS0_6memory12LoadWithCastILi1EEENSG_13StoreWithCastILi1EEEEEviT_T0_T2_T3_T4_T5_)
        /*0138*/ 	.short	0x0380
        /*013a*/ 	.short	0x002c


	//----- nvinfo : EIATTR_SW_WAR
	.align		4
.L_1319:
        /*013c*/ 	.byte	0x04, 0x36
        /*013e*/ 	.short	(.L_1321 - .L_1320)
.L_1320:
        /*0140*/ 	.word	0x00000008
.L_1321:


//--------------------- .nv.info._ZN2at6native18elementwise_kernelILi128ELi4EZNS0_22gpu_kernel_impl_nocastINS0_13AUnaryFunctorIN3c108BFloat16ES5_S5_ZZZNS0_20copysign_kernel_cudaERNS_18TensorIteratorBaseEENKUlvE_clEvENKUlvE1_clEvEUlS5_S5_E_EEEEvS7_RKT_EUliE_EEviT1_ --------------------------
	.section	.nv.info._ZN2at6native18elementwise_kernelILi128ELi4EZNS0_22gpu_kernel_impl_nocastINS0_13AUnaryFunctorIN3c108BFloat16ES5_S5_ZZZNS0_20copysign_kernel_cudaERNS_18TensorIteratorBaseEENKUlvE_clEvENKUlvE1_clEvEUlS5_S5_E_EEEEvS7_RKT_EUliE_EEviT1_,"",@"SHT_CUDA_INFO"
	.sectionflags	@""
	.align	4


	//----- nvinfo : EIATTR_CUDA_API_VERSION
	.align		4
        /*0000*/ 	.byte	0x04, 0x37
        /*0002*/ 	.short	(.L_1323 - .L_1322)
.L_1322:
        /*0004*/ 	.word	0x00000082


	//----- nvinfo : EIATTR_KPARAM_INFO
	.align		4
.L_1323:
        /*0008*/ 	.byte	0x04, 0x17
        /*000a*/ 	.short	(.L_1325 - .L_1324)
.L_1324:
        /*000c*/ 	.word	0x00000000
        /*0010*/ 	.short	0x0001
        /*0012*/ 	.short	0x0008
        /*0014*/ 	.byte	0x00, 0xf0, 0x61, 0x08


	//----- nvinfo : EIATTR_KPARAM_INFO
	.align		4
.L_1325:
        /*0018*/ 	.byte	0x04, 0x17
        /*001a*/ 	.short	(.L_1327 - .L_1326)
.L_1326:
        /*001c*/ 	.word	0x00000000
        /*0020*/ 	.short	0x0000
        /*0022*/ 	.short	0x0000
        /*0024*/ 	.byte	0x00, 0xf0, 0x11, 0x00


	//----- nvinfo : EIATTR_SPARSE_MMA_MASK
	.align		4
.L_1327:
        /*0028*/ 	.byte	0x03, 0x50
        /*002a*/ 	.short	0x0000


	//----- nvinfo : EIATTR_MAXREG_COUNT
	.align		4
        /*002c*/ 	.byte	0x03, 0x1b
        /*002e*/ 	.short	0x0080


	//----- nvinfo : EIATTR_MERCURY_ISA_VERSION
	.align		4
        /*0030*/ 	.byte	0x03, 0x5f
        /*0032*/ 	.short	0x0101


	//----- nvinfo : EIATTR_VRC_CTA_INIT_COUNT
	.align		4
        /*0034*/ 	.byte	0x02, 0x4a
	.zero		1
	.zero		1


	//----- nvinfo : EIATTR_EXIT_INSTR_OFFSETS
	.align		4
        /*0038*/ 	.byte	0x04, 0x1c
        /*003a*/ 	.short	(.L_1329 - .L_1328)


	//   ....[0]....
.L_1328:
        /*003c*/ 	.word	0x00000340


	//   ....[1]....
        /*0040*/ 	.word	0x000003d0


	//   ....[2]....
        /*0044*/ 	.word	0x00003f20


	//   ....[3]....
        /*0048*/ 	.word	0x00005280


	//----- nvinfo : EIATTR_MAX_THREADS
	.align		4
.L_1329:
        /*004c*/ 	.byte	0x04, 0x05
        /*004e*/ 	.short	(.L_1331 - .L_1330)
.L_1330:
        /*0050*/ 	.word	0x00000080
        /*0054*/ 	.word	0x00000001
        /*0058*/ 	.word	0x00000001


	//----- nvinfo : EIATTR_CRS_STACK_SIZE
	.align		4
.L_1331:
        /*005c*/ 	.byte	0x04, 0x1e
        /*005e*/ 	.short	(.L_1333 - .L_1332)
.L_1332:
        /*0060*/ 	.word	0x00000000


	//----- nvinfo : EIATTR_CBANK_PARAM_SIZE
	.align		4
.L_1333:
        /*0064*/ 	.byte	0x03, 0x19
        /*0066*/ 	.short	0x0220


	//----- nvinfo : EIATTR_PARAM_CBANK
	.align		4
        /*0068*/ 	.byte	0x04, 0x0a
        /*006a*/ 	.short	(.L_1335 - .L_1334)
	.align		4
.L_1334:
        /*006c*/ 	.word	index@(.nv.constant0._ZN2at6native18elementwise_kernelILi128ELi4EZNS0_22gpu_kernel_impl_nocastINS0_13AUnaryFunctorIN3c108BFloat16ES5_S5_ZZZNS0_20copysign_kernel_cudaERNS_18TensorIteratorBaseEENKUlvE_clEvENKUlvE1_clEvEUlS5_S5_E_EEEEvS7_RKT_EUliE_EEviT1_)
        /*0070*/ 	.short	0x0380
        /*0072*/ 	.short	0x0220


	//----- nvinfo : EIATTR_SW_WAR
	.align		4
.L_1335:
        /*0074*/ 	.byte	0x04, 0x36
        /*0076*/ 	.short	(.L_1337 - .L_1336)
.L_1336:
        /*0078*/ 	.word	0x00000008
.L_1337:


//--------------------- .nv.info._ZN2at6native27unrolled_elementwise_kernelINS0_13AUnaryFunctorIN3c108BFloat16ES4_S4_ZZZNS0_20copysign_kernel_cudaERNS_18TensorIteratorBaseEENKUlvE_clEvENKUlvE1_clEvEUlS4_S4_E_EESt5arrayIPcLm2EELi4E23TrivialOffsetCalculatorILi1EjESF_NS0_6memory15LoadWithoutCastENSG_16StoreWithoutCastEEEviT_T0_T2_T3_T4_T5_ --------------------------
	.section	.nv.info._ZN2at6native27unrolled_elementwise_kernelINS0_13AUnaryFunctorIN3c108BFloat16ES4_S4_ZZZNS0_20copysign_kernel_cudaERNS_18TensorIteratorBaseEENKUlvE_clEvENKUlvE1_clEvEUlS4_S4_E_EESt5arrayIPcLm2EELi4E23TrivialOffsetCalculatorILi1EjESF_NS0_6memory15LoadWithoutCastENSG_16StoreWithoutCastEEEviT_T0_T2_T3_T4_T5_,"",@"SHT_CUDA_INFO"
	.sectionflags	@""
	.align	4


	//----- nvinfo : EIATTR_CUDA_API_VERSION
	.align		4
        /*0000*/ 	.byte	0x04, 0x37
        /*0002*/ 	.short	(.L_1339 - .L_1338)
.L_1338:
        /*0004*/ 	.word	0x00000082


	//----- nvinfo : EIATTR_KPARAM_INFO
	.align		4
.L_1339:
        /*0008*/ 	.byte	0x04, 0x17
        /*000a*/ 	.short	(.L_1341 - .L_1340)
.L_1340:
        /*000c*/ 	.word	0x00000000
        /*0010*/ 	.short	0x0006
        /*0012*/ 	.short	0x001b
        /*0014*/ 	.byte	0x00, 0xf0, 0x05, 0x00


	//----- nvinfo : EIATTR_KPARAM_INFO
	.align		4
.L_1341:
        /*0018*/ 	.byte	0x04, 0x17
        /*001a*/ 	.short	(.L_1343 - .L_1342)
.L_1342:
        /*001c*/ 	.word	0x00000000
        /*0020*/ 	.short	0x0005
        /*0022*/ 	.short	0x001a
        /*0024*/ 	.byte	0x00, 0xf0, 0x05, 0x00


	//----- nvinfo : EIATTR_KPARAM_INFO
	.align		4
.L_1343:
        /*0028*/ 	.byte	0x04, 0x17
        /*002a*/ 	.short	(.L_1345 - .L_1344)
.L_1344:
        /*002c*/ 	.word	0x00000000
        /*0030*/ 	.short	0x0004
        /*0032*/ 	.short	0x0019
        /*0034*/ 	.byte	0x00, 0xf0, 0x05, 0x00


	//----- nvinfo : EIATTR_KPARAM_INFO
	.align		4
.L_1345:
        /*0038*/ 	.byte	0x04, 0x17
        /*003a*/ 	.short	(.L_1347 - .L_1346)
.L_1346:
        /*003c*/ 	.word	0x00000000
        /*0040*/ 	.short	0x0003
        /*0042*/ 	.short	0x0018
        /*0044*/ 	.byte	0x00, 0xf0, 0x05, 0x00


	//----- nvinfo : EIATTR_KPARAM_INFO
	.align		4
.L_1347:
        /*0048*/ 	.byte	0x04, 0x17
        /*004a*/ 	.short	(.L_1349 - .L_1348)
.L_1348:
        /*004c*/ 	.word	0x00000000
        /*0050*/ 	.short	0x0002
        /*0052*/ 	.short	0x0008
        /*0054*/ 	.byte	0x00, 0xf0, 0x41, 0x00


	//----- nvinfo : EIATTR_KPARAM_INFO
	.align		4
.L_1349:
        /*0058*/ 	.byte	0x04, 0x17
        /*005a*/ 	.short	(.L_1351 - .L_1350)
.L_1350:
        /*005c*/ 	.word	0x00000000
        /*0060*/ 	.short	0x0001
        /*0062*/ 	.short	0x0004
        /*0064*/ 	.byte	0x00, 0xf0, 0x11, 0x00


	//----- nvinfo : EIATTR_KPARAM_INFO
	.align		4
.L_1351:
        /*0068*/ 	.byte	0x04, 0x17
        /*006a*/ 	.short	(.L_1353 - .L_1352)
.L_1352:
        /*006c*/ 	.word	0x00000000
        /*0070*/ 	.short	0x0000
        /*0072*/ 	.short	0x0000
        /*0074*/ 	.byte	0x00, 0xf0, 0x11, 0x00


	//----- nvinfo : EIATTR_SPARSE_MMA_MASK
	.align		4
.L_1353:
        /*0078*/ 	.byte	0x03, 0x50
        /*007a*/ 	.short	0x0000


	//----- nvinfo : EIATTR_MAXREG_COUNT
	.align		4
        /*007c*/ 	.byte	0x03, 0x1b
        /*007e*/ 	.short	0x00ff


	//----- nvinfo : EIATTR_MERCURY_ISA_VERSION
	.align		4
        /*0080*/ 	.byte	0x03, 0x5f
        /*0082*/ 	.short	0x0101


	//----- nvinfo : EIATTR_VRC_CTA_INIT_COUNT
	.align		4
        /*0084*/ 	.byte	0x02, 0x4a
	.zero		1
	.zero		1


	//----- nvinfo : EIATTR_EXIT_INSTR_OFFSETS
	.align		4
        /*0088*/ 	.byte	0x04, 0x1c
        /*008a*/ 	.short	(.L_1355 - .L_1354)


	//   ....[0]....
.L_1354:
        /*008c*/ 	.word	0x000004b0


	//   ....[1]....
        /*0090*/ 	.word	0x00000550


	//----- nvinfo : EIATTR_MAX_THREADS
	.align		4
.L_1355:
        /*0094*/ 	.byte	0x04, 0x05
        /*0096*/ 	.short	(.L_1357 - .L_1356)
.L_1356:
        /*0098*/ 	.word	0x00000080
        /*009c*/ 	.word	0x00000001
        /*00a0*/ 	.word	0x00000001


	//----- nvinfo : EIATTR_CRS_STACK_SIZE
	.align		4
.L_1357:
        /*00a4*/ 	.byte	0x04, 0x1e
        /*00a6*/ 	.short	(.L_1359 - .L_1358)
.L_1358:
        /*00a8*/ 	.word	0x00000000


	//----- nvinfo : EIATTR_CBANK_PARAM_SIZE
	.align		4
.L_1359:
        /*00ac*/ 	.byte	0x03, 0x19
        /*00ae*/ 	.short	0x001c


	//----- nvinfo : EIATTR_PARAM_CBANK
	.align		4
        /*00b0*/ 	.byte	0x04, 0x0a
        /*00b2*/ 	.short	(.L_1361 - .L_1360)
	.align		4
.L_1360:
        /*00b4*/ 	.word	index@(.nv.constant0._ZN2at6native27unrolled_elementwise_kernelINS0_13AUnaryFunctorIN3c108BFloat16ES4_S4_ZZZNS0_20copysign_kernel_cudaERNS_18TensorIteratorBaseEENKUlvE_clEvENKUlvE1_clEvEUlS4_S4_E_EESt5arrayIPcLm2EELi4E23TrivialOffsetCalculatorILi1EjESF_NS0_6memory15LoadWithoutCastENSG_16StoreWithoutCastEEEviT_T0_T2_T3_T4_T5_)
        /*00b8*/ 	.short	0x0380
        /*00ba*/ 	.short	0x001c


	//----- nvinfo : EIATTR_SW_WAR
	.align		4
.L_1361:
        /*00bc*/ 	.byte	0x04, 0x36
        /*00be*/ 	.short	(.L_1363 - .L_1362)
.L_1362:
        /*00c0*/ 	.word	0x00000008
.L_1363:


//--------------------- .nv.info._ZN2at6native29vectorized_elementwise_kernelILi2ENS0_13AUnaryFunctorIN3c108BFloat16ES4_S4_ZZZNS0_20copysign_kernel_cudaERNS_18TensorIteratorBaseEENKUlvE_clEvENKUlvE1_clEvEUlS4_S4_E_EESt5arrayIPcLm2EEEEviT0_T1_ --------------------------
	.section	.nv.info._ZN2at6native29vectorized_elementwise_kernelILi2ENS0_13AUnaryFunctorIN3c108BFloat16ES4_S4_ZZZNS0_20copysign_kernel_cudaERNS_18TensorIteratorBaseEENKUlvE_clEvENKUlvE1_clEvEUlS4_S4_E_EESt5arrayIPcLm2EEEEviT0_T1_,"",@"SHT_CUDA_INFO"
	.sectionflags	@""
	.align	4


	//----- nvinfo : EIATTR_CUDA_API_VERSION
	.align		4
        /*0000*/ 	.byte	0x04, 0x37
        /*0002*/ 	.short	(.L_1365 - .L_1364)
.L_1364:
        /*0004*/ 	.word	0x00000082


	//----- nvinfo : EIATTR_KPARAM_INFO
	.align		4
.L_1365:
        /*0008*/ 	.byte	0x04, 0x17
        /*000a*/ 	.short	(.L_1367 - .L_1366)
.L_1366:
        /*000c*/ 	.word	0x00000000
        /*0010*/ 	.short	0x0002
        /*0012*/ 	.short	0x0008
        /*0014*/ 	.byte	0x00, 0xf0, 0x41, 0x00


	//----- nvinfo : EIATTR_KPARAM_INFO
	.align		4
.L_1367:
        /*0018*/ 	.byte	0x04, 0x17
        /*001a*/ 	.short	(.L_1369 - .L_1368)
.L_1368:
        /*001c*/ 	.word	0x00000000
        /*0020*/ 	.short	0x0001
        /*0022*/ 	.short	0x0004
        /*0024*/ 	.byte	0x00, 0xf0, 0x11, 0x00


	//----- nvinfo : EIATTR_KPARAM_INFO
	.align		4
.L_1369:
        /*0028*/ 	.byte	0x04, 0x17
        /*002a*/ 	.short	(.L_1371 - .L_1370)
.L_1370:
        /*002c*/ 	.word	0x00000000
        /*0030*/ 	.short	0x0000
        /*0032*/ 	.short	0x0000
        /*0034*/ 	.byte	0x00, 0xf0, 0x11, 0x00


	//----- nvinfo : EIATTR_SPARSE_MMA_MASK
	.align		4
.L_1371:
        /*0038*/ 	.byte	0x03, 0x50
        /*003a*/ 	.short	0x0000


	//----- nvinfo : EIATTR_MAXREG_COUNT
	.align		4
        /*003c*/ 	.byte	0x03, 0x1b
        /*003e*/ 	.short	0x00ff


	//----- nvinfo : EIATTR_MERCURY_ISA_VERSION
	.align		4
        /*0040*/ 	.byte	0x03, 0x5f
        /*0042*/ 	.short	0x0101


	//----- nvinfo : EIATTR_VRC_CTA_INIT_COUNT
	.align		4
        /*0044*/ 	.byte	0x02, 0x4a
	.zero		1
	.zero		1


	//----- nvinfo : EIATTR_EXIT_INSTR_OFFSETS
	.align		4
        /*0048*/ 	.byte	0x04, 0x1c
        /*004a*/ 	.short	(.L_1373 - .L_1372)


	//   ....[0]....
.L_1372:
        /*004c*/ 	.word	0x00000a60


	//   ....[1]....
        /*0050*/ 	.word	0x00000ab0


	//   ....[2]....
        /*0054*/ 	.word	0x00000d40


	//----- nvinfo : EIATTR_MAX_THREADS
	.align		4
.L_1373:
        /*0058*/ 	.byte	0x04, 0x05
        /*005a*/ 	.short	(.L_1375 - .L_1374)
.L_1374:
        /*005c*/ 	.word	0x00000080
        /*0060*/ 	.word	0x00000001
        /*0064*/ 	.word	0x00000001


	//----- nvinfo : EIATTR_CRS_STACK_SIZE
	.align		4
.L_1375:
        /*0068*/ 	.byte	0x04, 0x1e
        /*006a*/ 	.short	(.L_1377 - .L_1376)
.L_1376:
        /*006c*/ 	.word	0x00000000


	//----- nvinfo : EIATTR_CBANK_PARAM_SIZE
	.align		4
.L_1377:
        /*0070*/ 	.byte	0x03, 0x19
        /*0072*/ 	.short	0x0018


	//----- nvinfo : EIATTR_PARAM_CBANK
	.align		4
        /*0074*/ 	.byte	0x04, 0x0a
        /*0076*/ 	.short	(.L_1379 - .L_1378)
	.align		4
.L_1378:
        /*0078*/ 	.word	index@(.nv.constant0._ZN2at6native29vectorized_elementwise_kernelILi2ENS0_13AUnaryFunctorIN3c108BFloat16ES4_S4_ZZZNS0_20copysign_kernel_cudaERNS_18TensorIteratorBaseEENKUlvE_clEvENKUlvE1_clEvEUlS4_S4_E_EESt5arrayIPcLm2EEEEviT0_T1_)
        /*007c*/ 	.short	0x0380
        /*007e*/ 	.short	0x0018


	//----- nvinfo : EIATTR_SW_WAR
	.align		4
.L_1379:
        /*0080*/ 	.byte	0x04, 0x36
        /*0082*/ 	.short	(.L_1381 - .L_1380)
.L_1380:
        /*0084*/ 	.word	0x00000008
.L_1381:


//--------------------- .nv.info._ZN2at6native29vectorized_elementwise_kernelILi4ENS0_13AUnaryFunctorIN3c108BFloat16ES4_S4_ZZZNS0_20copysign_kernel_cudaERNS_18TensorIteratorBaseEENKUlvE_clEvENKUlvE1_clEvEUlS4_S4_E_EESt5arrayIPcLm2EEEEviT0_T1_ --------------------------
	.section	.nv.info._ZN2at6native29vectorized_elementwise_kernelILi4ENS0_13AUnaryFunctorIN3c108BFloat16ES4_S4_ZZZNS0_20copysign_kernel_cudaERNS_18TensorIteratorBaseEENKUlvE_clEvENKUlvE1_clEvEUlS4_S4_E_EESt5arrayIPcLm2EEEEviT0_T1_,"",@"SHT_CUDA_INFO"
	.sectionflags	@""
	.align	4


	//----- nvinfo : EIATTR_CUDA_API_VERSION
	.align		4
        /*0000*/ 	.byte	0x04, 0x37
        /*0002*/ 	.short	(.L_1383 - .L_1382)
.L_1382:
        /*0004*/ 	.word	0x00000082


	//----- nvinfo : EIATTR_KPARAM_INFO
	.align		4
.L_1383:
        /*0008*/ 	.byte	0x04, 0x17
        /*000a*/ 	.short	(.L_1385 - .L_1384)
.L_1384:
        /*000c*/ 	.word	0x00000000
        /*0010*/ 	.short	0x0002
        /*0012*/ 	.short	0x0008
        /*0014*/ 	.byte	0x00, 0xf0, 0x41, 0x00


	//----- nvinfo : EIATTR_KPARAM_INFO
	.align		4
.L_1385:
        /*0018*/ 	.byte	0x04, 0x17
        /*001a*/ 	.short	(.L_1387 - .L_1386)
.L_1386:
        /*001c*/ 	.word	0x00000000
        /*0020*/ 	.short	0x0001
        /*0022*/ 	.short	0x0004
        /*0024*/ 	.byte	0x00, 0xf0, 0x11, 0x00


	//----- nvinfo : EIATTR_KPARAM_INFO
	.align		4
.L_1387:
        /*0028*/ 	.byte	0x04, 0x17
        /*002a*/ 	.short	(.L_1389 - .L_1388)
.L_1388:
        /*002c*/ 	.word	0x00000000
        /*0030*/ 	.short	0x0000
        /*0032*/ 	.short	0x0000
        /*0034*/ 	.byte	0x00, 0xf0, 0x11, 0x00


	//----- nvinfo : EIATTR_SPARSE_MMA_MASK
	.align		4
.L_1389:
        /*0038*/ 	.byte	0x03, 0x50
        /*003a*/ 	.short	0x0000


	//----- nvinfo : EIATTR_MAXREG_COUNT
	.align		4
        /*003c*/ 	.byte	0x03, 0x1b
        /*003e*/ 	.short	0x00ff


	//----- nvinfo : EIATTR_MERCURY_ISA_VERSION
	.align		4
        /*0040*/ 	.byte	0x03, 0x5f
        /*0042*/ 	.short	0x0101


	//----- nvinfo : EIATTR_VRC_CTA_INIT_COUNT
	.align		4
        /*0044*/ 	.byte	0x02, 0x4a
	.zero		1
	.zero		1


	//----- nvinfo : EIATTR_EXIT_INSTR_OFFSETS
	.align		4
        /*0048*/ 	.byte	0x04, 0x1c
        /*004a*/ 	.short	(.L_1391 - .L_1390)


	//   ....[0]....
.L_1390:
        /*004c*/ 	.word	0x00000a60


	//   ....[1]....
        /*0050*/ 	.word	0x00000ab0


	//   ....[2]....
        /*0054*/ 	.word	0x00000d00


	//----- nvinfo : EIATTR_MAX_THREADS
	.align		4
.L_1391:
        /*0058*/ 	.byte	0x04, 0x05
        /*005a*/ 	.short	(.L_1393 - .L_1392)
.L_1392:
        /*005c*/ 	.word	0x00000080
        /*0060*/ 	.word	0x00000001
        /*0064*/ 	.word	0x00000001


	//----- nvinfo : EIATTR_CRS_STACK_SIZE
	.align		4
.L_1393:
        /*0068*/ 	.byte	0x04, 0x1e
        /*006a*/ 	.short	(.L_1395 - .L_1394)
.L_1394:
        /*006c*/ 	.word	0x00000000


	//----- nvinfo : EIATTR_CBANK_PARAM_SIZE
	.align		4
.L_1395:
        /*0070*/ 	.byte	0x03, 0x19
        /*0072*/ 	.short	0x0018


	//----- nvinfo : EIATTR_PARAM_CBANK
	.align		4
        /*0074*/ 	.byte	0x04, 0x0a
        /*0076*/ 	.short	(.L_1397 - .L_1396)
	.align		4
.L_1396:
        /*0078*/ 	.word	index@(.nv.constant0._ZN2at6native29vectorized_elementwise_kernelILi4ENS0_13AUnaryFunctorIN3c108BFloat16ES4_S4_ZZZNS0_20copysign_kernel_cudaERNS_18TensorIteratorBaseEENKUlvE_clEvENKUlvE1_clEvEUlS4_S4_E_EESt5arrayIPcLm2EEEEviT0_T1_)
        /*007c*/ 	.short	0x0380
        /*007e*/ 	.short	0x0018


	//----- nvinfo : EIATTR_SW_WAR
	.align		4
.L_1397:
        /*0080*/ 	.byte	0x04, 0x36
        /*0082*/ 	.short	(.L_1399 - .L_1398)
.L_1398:
        /*0084*/ 	.word	0x00000008
.L_1399:


//--------------------- .nv.info._ZN2at6native29vectorized_elementwise_kernelILi8ENS0_13AUnaryFunctorIN3c108BFloat16ES4_S4_ZZZNS0_20copysign_kernel_cudaERNS_18TensorIteratorBaseEENKUlvE_clEvENKUlvE1_clEvEUlS4_S4_E_EESt5arrayIPcLm2EEEEviT0_T1_ --------------------------
	.section	.nv.info._ZN2at6native29vectorized_elementwise_kernelILi8ENS0_13AUnaryFunctorIN3c108BFloat16ES4_S4_ZZZNS0_20copysign_kernel_cudaERNS_18TensorIteratorBaseEENKUlvE_clEvENKUlvE1_clEvEUlS4_S4_E_EESt5arrayIPcLm2EEEEviT0_T1_,"",@"SHT_CUDA_INFO"
	.sectionflags	@""
	.align	4


	//----- nvinfo : EIATTR_CUDA_API_VERSION
	.align		4
        /*0000*/ 	.byte	0x04, 0x37
        /*0002*/ 	.short	(.L_1401 - .L_1400)
.L_1400:
        /*0004*/ 	.word	0x00000082


	//----- nvinfo : EIATTR_KPARAM_INFO
	.align		4
.L_1401:
        /*0008*/ 	.byte	0x04, 0x17
        /*000a*/ 	.short	(.L_1403 - .L_1402)
.L_1402:
        /*000c*/ 	.word	0x00000000
        /*0010*/ 	.short	0x0002
        /*0012*/ 	.short	0x0008
        /*0014*/ 	.byte	0x00, 0xf0, 0x41, 0x00


	//----- nvinfo : EIATTR_KPARAM_INFO
	.align		4
.L_1403:
        /*0018*/ 	.byte	0x04, 0x17
        /*001a*/ 	.short	(.L_1405 - .L_1404)
.L_1404:
        /*001c*/ 	.word	0x00000000
        /*0020*/ 	.short	0x0001
        /*0022*/ 	.short	0x0004
        /*0024*/ 	.byte	0x00, 0xf0, 0x11, 0x00


	//----- nvinfo : EIATTR_KPARAM_INFO
	.align		4
.L_1405:
        /*0028*/ 	.byte	0x04, 0x17
        /*002a*/ 	.short	(.L_1407 - .L_1406)
.L_1406:
        /*002c*/ 	.word	0x00000000
        /*0030*/ 	.short	0x0000
        /*0032*/ 	.short	0x0000
        /*0034*/ 	.byte	0x00, 0xf0, 0x11, 0x00


	//----- nvinfo : EIATTR_SPARSE_MMA_MASK
	.align		4
.L_1407:
        /*0038*/ 	.byte	0x03, 0x50
        /*003a*/ 	.short	0x0000


	//----- nvinfo : EIATTR_MAXREG_COUNT
	.align		4
        /*003c*/ 	.byte	0x03, 0x1b
        /*003e*/ 	.short	0x00ff


	//----- nvinfo : EIATTR_MERCURY_ISA_VERSION
	.align		4
        /*0040*/ 	.byte	0x03, 0x5f
        /*0042*/ 	.short	0x0101


	//----- nvinfo : EIATTR_VRC_CTA_INIT_COUNT
	.align		4
        /*0044*/ 	.byte	0x02, 0x4a
	.zero		1
	.zero		1


	//----- nvinfo : EIATTR_EXIT_INSTR_OFFSETS
	.align		4
        /*0048*/ 	.byte	0x04, 0x1c
        /*004a*/ 	.short	(.L_1409 - .L_1408)


	//   ....[0]....
.L_1408:
        /*004c*/ 	.word	0x00000a60


	//   ....[1]....
        /*0050*/ 	.word	0x00000ab0


	//   ....[2]....
        /*0054*/ 	.word	0x00000ce0


	//----- nvinfo : EIATTR_MAX_THREADS
	.align		4
.L_1409:
        /*0058*/ 	.byte	0x04, 0x05
        /*005a*/ 	.short	(.L_1411 - .L_1410)
.L_1410:
        /*005c*/ 	.word	0x00000080
        /*0060*/ 	.word	0x00000001
        /*0064*/ 	.word	0x00000001


	//----- nvinfo : EIATTR_CRS_STACK_SIZE
	.align		4
.L_1411:
        /*0068*/ 	.byte	0x04, 0x1e
        /*006a*/ 	.short	(.L_1413 - .L_1412)
.L_1412:
        /*006c*/ 	.word	0x00000000


	//----- nvinfo : EIATTR_CBANK_PARAM_SIZE
	.align		4
.L_1413:
        /*0070*/ 	.byte	0x03, 0x19
        /*0072*/ 	.short	0x0018


	//----- nvinfo : EIATTR_PARAM_CBANK
	.align		4
        /*0074*/ 	.byte	0x04, 0x0a
        /*0076*/ 	.short	(.L_1415 - .L_1414)
	.align		4
.L_1414:
        /*0078*/ 	.word	index@(.nv.constant0._ZN2at6native29vectorized_elementwise_kernelILi8ENS0_13AUnaryFunctorIN3c108BFloat16ES4_S4_ZZZNS0_20copysign_kernel_cudaERNS_18TensorIteratorBaseEENKUlvE_clEvENKUlvE1_clEvEUlS4_S4_E_EESt5arrayIPcLm2EEEEviT0_T1_)
        /*007c*/ 	.short	0x0380
        /*007e*/ 	.short	0x0018


	//----- nvinfo : EIATTR_SW_WAR
	.align		4
.L_1415:
        /*0080*/ 	.byte	0x04, 0x36
        /*0082*/ 	.short	(.L_1417 - .L_1416)
.L_1416:
        /*0084*/ 	.word	0x00000008
.L_1417:


//--------------------- .nv.info._ZN2at6native18elementwise_kernelILi128ELi4EZNS0_15gpu_kernel_implINS0_13BinaryFunctorIfffZZZNS0_20copysign_kernel_cudaERNS_18TensorIteratorBaseEENKUlvE_clEvENKUlvE0_clEvEUlffE_EEEEvS5_RKT_EUliE_EEviT1_ --------------------------
	.section	.nv.info._ZN2at6native18elementwise_kernelILi128ELi4EZNS0_15gpu_kernel_implINS0_13BinaryFunctorIfffZZZNS0_20copysign_kernel_cudaERNS_18TensorIteratorBaseEENKUlvE_clEvENKUlvE0_clEvEUlffE_EEEEvS5_RKT_EUliE_EEviT1_,"",@"SHT_CUDA_INFO"
	.sectionflags	@""
	.align	4


	//----- nvinfo : EIATTR_CUDA_API_VERSION
	.align		4
        /*0000*/ 	.byte	0x04, 0x37
        /*0002*/ 	.short	(.L_1419 - .L_1418)
.L_1418:
        /*0004*/ 	.word	0x00000082


	//----- nvinfo : EIATTR_KPARAM_INFO
	.align		4
.L_1419:
        /*0008*/ 	.byte	0x04, 0x17
        /*000a*/ 	.short	(.L_1421 - .L_1420)
.L_1420:
        /*000c*/ 	.word	0x00000000
        /*0010*/ 	.short	0x0001
        /*0012*/ 	.short	0x0008
        /*0014*/ 	.byte	0x00, 0xf0, 0x21, 0x0a


	//----- nvinfo : EIATTR_KPARAM_INFO
	.align		4
.L_1421:
        /*0018*/ 	.byte	0x04, 0x17
        /*001a*/ 	.short	(.L_1423 - .L_1422)
.L_1422:
        /*001c*/ 	.word	0x00000000
        /*0020*/ 	.short	0x0000
        /*0022*/ 	.short	0x0000
        /*0024*/ 	.byte	0x00, 0xf0, 0x11, 0x00


	//----- nvinfo : EIATTR_SPARSE_MMA_MASK
	.align		4
.L_1423:
        /*0028*/ 	.byte	0x03, 0x50
        /*002a*/ 	.short	0x0000


	//----- nvinfo : EIATTR_MAXREG_COUNT
	.align		4
        /*002c*/ 	.byte	0x03, 0x1b
        /*002e*/ 	.short	0x0080


	//----- nvinfo : EIATTR_EXTERNS
	.align		4
        /*0030*/ 	.byte	0x04, 0x0f
        /*0032*/ 	.short	(.L_1425 - .L_1424)


	//   ....[0]....
	.align		4
.L_1424:
        /*0034*/ 	.word	index@(__assertfail)


	//----- nvinfo : EIATTR_MERCURY_ISA_VERSION
	.align		4
.L_1425:
        /*0038*/ 	.byte	0x03, 0x5f
        /*003a*/ 	.short	0x0101


	//----- nvinfo : EIATTR_VRC_CTA_INIT_COUNT
	.align		4
        /*003c*/ 	.byte	0x02, 0x4a
	.zero		1
	.zero		1


	//----- nvinfo : EIATTR_SYSCALL_OFFSETS
	.align		4
        /*0040*/ 	.byte	0x04, 0x46
        /*0042*/ 	.short	(.L_1427 - .L_1426)


	//   ....[0]....
.L_1426:
        /*0044*/ 	.word	0x00002410


	//   ....[1]....
        /*0048*/ 	.word	0x00003200


	//   ....[2]....
        /*004c*/ 	.word	0x00003fc0


	//   ....[3]....
        /*0050*/ 	.word	0x00006500


	//   ....[4]....
        /*0054*/ 	.word	0x000072f0


	//   ....[5]....
        /*0058*/ 	.word	0x00007f10


	//   ....[6]....
        /*005c*/ 	.word	0x0000a560


	//   ....[7]....
        /*0060*/ 	.word	0x0000b350


	//   ....[8]....
        /*0064*/ 	.word	0x0000bf70


	//   ....[9]....
        /*0068*/ 	.word	0x0000e5e0


	//   ....[10]....
        /*006c*/ 	.word	0x0000f3d0


	//   ....[11]....
        /*0070*/ 	.word	0x0000ffc0


	//----- nvinfo : EIATTR_EXIT_INSTR_OFFSETS
	.align		4
.L_1427:
        /*0074*/ 	.byte	0x04, 0x1c
        /*0076*/ 	.short	(.L_1429 - .L_1428)


	//   ....[0]....
.L_1428:
        /*0078*/ 	.word	0x0000c220


	//   ....[1]....
        /*007c*/ 	.word	0x0000f540


	//   ....[2]....
        /*0080*/ 	.word	0x0000f580


	//   ....[3]....
        /*0084*/ 	.word	0x0000f610


	//   ....[4]....
        /*0088*/ 	.word	0x0000f640


	//   ....[5]....
        /*008c*/ 	.word	0x0000f670


	//   ....[6]....
        /*0090*/ 	.word	0x0000f6f0


	//   ....[7]....
        /*0094*/ 	.word	0x0000f720


	//   ....[8]....
        /*0098*/ 	.word	0x0000f7b0


	//   ....[9]....
        /*009c*/ 	.word	0x0000f7f0


	//   ....[10]....
        /*00a0*/ 	.word	0x0000f830


	//   ....[11]....
        /*00a4*/ 	.word	0x0000f900


	//   ....[12]....
        /*00a8*/ 	.word	0x0000fa60


	//   ....[13]....
        /*00ac*/ 	.word	0x0000fbc0


	//   ....[14]....
        /*00b0*/ 	.word	0x0000fd10


	//   ....[15]....
        /*00b4*/ 	.word	0x0000fd40


	//   ....[16]....
        /*00b8*/ 	.word	0x0000fd70


	//   ....[17]....
        /*00bc*/ 	.word	0x0000fe10


	//   ....[18]....
        /*00c0*/ 	.word	0x0000fe60


	//   ....[19]....
        /*00c4*/ 	.word	0x0000ffd0


	//   ....[20]....
        /*00c8*/ 	.word	0x000100d0


	//   ....[21]....
        /*00cc*/ 	.word	0x00010200


	//   ....[22]....
        /*00d0*/ 	.word	0x00010230


	//----- nvinfo : EIATTR_MAX_THREADS
	.align		4
.L_1429:
        /*00d4*/ 	.byte	0x04, 0x05
        /*00d6*/ 	.short	(.L_1431 - .L_1430)
.L_1430:
        /*00d8*/ 	.word	0x00000080
        /*00dc*/ 	.word	0x00000001
        /*00e0*/ 	.word	0x00000001


	//----- nvinfo : EIATTR_CRS_STACK_SIZE
	.align		4
.L_1431:
        /*00e4*/ 	.byte	0x04, 0x1e
        /*00e6*/ 	.short	(.L_1433 - .L_1432)
.L_1432:
        /*00e8*/ 	.word	0x00000000


	//----- nvinfo : EIATTR_CBANK_PARAM_SIZE
	.align		4
.L_1433:
        /*00ec*/ 	.byte	0x03, 0x19
        /*00ee*/ 	.short	0x0290


	//----- nvinfo : EIATTR_PARAM_CBANK
	.align		4
        /*00f0*/ 	.byte	0x04, 0x0a
        /*00f2*/ 	.short	(.L_1435 - .L_1434)
	.align		4
.L_1434:
        /*00f4*/ 	.word	index@(.nv.constant0._ZN2at6native18elementwise_kernelILi128ELi4EZNS0_15gpu_kernel_implINS0_13BinaryFunctorIfffZZZNS0_20copysign_kernel_cudaERNS_18TensorIteratorBaseEENKUlvE_clEvENKUlvE0_clEvEUlffE_EEEEvS5_RKT_EUliE_EEviT1_)
        /*00f8*/ 	.short	0x0380
        /*00fa*/ 	.short	0x0290


	//----- nvinfo : EIATTR_SW_WAR
	.align		4
.L_1435:
        /*00fc*/ 	.byte	0x04, 0x36
        /*00fe*/ 	.short	(.L_1437 - .L_1436)
.L_1436:
        /*0100*/ 	.word	0x00000008
.L_1437:


//--------------------- .nv.info._ZN2at6native27unrolled_elementwise_kernelINS0_13BinaryFunctorIfffZZZNS0_20copysign_kernel_cudaERNS_18TensorIteratorBaseEENKUlvE_clEvENKUlvE0_clEvEUlffE_EESt5arrayIPcLm3EELi4E23TrivialOffsetCalculatorILi2EjESC_ILi1EjENS0_6memory12LoadWithCastILi2EEENSF_13StoreWithCastILi1EEEEEviT_T0_T2_T3_T4_T5_ --------------------------
	.section	.nv.info._ZN2at6native27unrolled_elementwise_kernelINS0_13BinaryFunctorIfffZZZNS0_20copysign_kernel_cudaERNS_18TensorIteratorBaseEENKUlvE_clEvENKUlvE0_clEvEUlffE_EESt5arrayIPcLm3EELi4E23TrivialOffsetCalculatorILi2EjESC_ILi1EjENS0_6memory12LoadWithCastILi2EEENSF_13StoreWithCastILi1EEEEEviT_T0_T2_T3_T4_T5_,"",@"SHT_CUDA_INFO"
	.sectionflags	@""
	.align	4


	//----- nvinfo : EIATTR_CUDA_API_VERSION
	.align		4
        /*0000*/ 	.byte	0x04, 0x37
        /*0002*/ 	.short	(.L_1439 - .L_1438)
.L_1438:
        /*0004*/ 	.word	0x00000082


	//----- nvinfo : EIATTR_KPARAM_INFO
	.align		4
.L_1439:
        /*0008*/ 	.byte	0x04, 0x17
        /*000a*/ 	.short	(.L_1441 - .L_1440)
.L_1440:
        /*000c*/ 	.word	0x00000000
        /*0010*/ 	.short	0x0006
        /*0012*/ 	.short	0x0030
        /*0014*/ 	.byte	0x00, 0xf0, 0x21, 0x00


	//----- nvinfo : EIATTR_KPARAM_INFO
	.align		4
.L_1441:
        /*0018*/ 	.byte	0x04, 0x17
        /*001a*/ 	.short	(.L_1443 - .L_1442)
.L_1442:
        /*001c*/ 	.word	0x00000000
        /*0020*/ 	.short	0x0005
        /*0022*/ 	.short	0x0024
        /*0024*/ 	.byte	0x00, 0xf0, 0x31, 0x00


	//----- nvinfo : EIATTR_KPARAM_INFO
	.align		4
.L_1443:
        /*0028*/ 	.byte	0x04, 0x17
        /*002a*/ 	.short	(.L_1445 - .L_1444)
.L_1444:
        /*002c*/ 	.word	0x00000000
        /*0030*/ 	.short	0x0004
        /*0032*/ 	.short	0x0021
        /*0034*/ 	.byte	0x00, 0xf0, 0x05, 0x00


	//----- nvinfo : EIATTR_KPARAM_INFO
	.align		4
.L_1445:
        /*0038*/ 	.byte	0x04, 0x17
        /*003a*/ 	.short	(.L_1447 - .L_1446)
.L_1446:
        /*003c*/ 	.word	0x00000000
        /*0040*/ 	.short	0x0003
        /*0042*/ 	.short	0x0020
        /*0044*/ 	.byte	0x00, 0xf0, 0x05, 0x00


	//----- nvinfo : EIATTR_KPARAM_INFO
	.align		4
.L_1447:
        /*0048*/ 	.byte	0x04, 0x17
        /*004a*/ 	.short	(.L_1449 - .L_1448)
.L_1448:
        /*004c*/ 	.word	0x00000000
        /*0050*/ 	.short	0x0002
        /*0052*/ 	.short	0x0008
        /*0054*/ 	.byte	0x00, 0xf0, 0x61, 0x00


	//----- nvinfo : EIATTR_KPARAM_INFO
	.align		4
.L_1449:
        /*0058*/ 	.byte	0x04, 0x17
        /*005a*/ 	.short	(.L_1451 - .L_1450)
.L_1450:
        /*005c*/ 	.word	0x00000000
        /*0060*/ 	.short	0x0001
        /*0062*/ 	.short	0x0004
        /*0064*/ 	.byte	0x00, 0xf0, 0x05, 0x00


	//----- nvinfo : EIATTR_KPARAM_INFO
	.align		4
.L_1451:
        /*0068*/ 	.byte	0x04, 0x17
        /*006a*/ 	.short	(.L_1453 - .L_1452)
.L_1452:
        /*006c*/ 	.word	0x00000000
        /*0070*/ 	.short	0x0000
        /*0072*/ 	.short	0x0000
        /*0074*/ 	.byte	0x00, 0xf0, 0x11, 0x00


	//----- nvinfo : EIATTR_SPARSE_MMA_MASK
	.align		4
.L_1453:
        /*0078*/ 	.byte	0x03, 0x50
        /*007a*/ 	.short	0x0000


	//----- nvinfo : EIATTR_MAXREG_COUNT
	.align		4
        /*007c*/ 	.byte	0x03, 0x1b
        /*007e*/ 	.short	0x00ff


	//----- nvinfo : EIATTR_EXTERNS
	.align		4
        /*0080*/ 	.byte	0x04, 0x0f
        /*0082*/ 	.short	(.L_1455 - .L_1454)


	//   ....[0]....
	.align		4
.L_1454:
        /*0084*/ 	.word	index@(__assertfail)


	//----- nvinfo : EIATTR_MERCURY_ISA_VERSION
	.align		4
.L_1455:
        /*0088*/ 	.byte	0x03, 0x5f
        /*008a*/ 	.short	0x0101


	//----- nvinfo : EIATTR_VRC_CTA_INIT_COUNT
	.align		4
        /*008c*/ 	.byte	0x02, 0x4a
	.zero		1
	.zero		1


	//----- nvinfo : EIATTR_SYSCALL_OFFSETS
	.align		4
        /*0090*/ 	.byte	0x04, 0x46
        /*0092*/ 	.short	(.L_1457 - .L_1456)


	//   ....[0]....
.L_1456:
        /*0094*/ 	.word	0x00000df0


	//   ....[1]....
        /*0098*/ 	.word	0x00001c10


	//   ....[2]....
        /*009c*/ 	.word	0x00002b30


	//   ....[3]....
        /*00a0*/ 	.word	0x00003940


	//   ....[4]....
        /*00a4*/ 	.word	0x000047d0


	//   ....[5]....
        /*00a8*/ 	.word	0x000055e0


	//   ....[6]....
        /*00ac*/ 	.word	0x00006480


	//   ....[7]....
        /*00b0*/ 	.word	0x00007270


	//   ....[8]....
        /*00b4*/ 	.word	0x00008070


	//   ....[9]....
        /*00b8*/ 	.word	0x00008dc0


	//   ....[10]....
        /*00bc*/ 	.word	0x00009c40


	//   ....[11]....
        /*00c0*/ 	.word	0x0000aaa0


	//----- nvinfo : EIATTR_EXIT_INSTR_OFFSETS
	.align		4
.L_1457:
        /*00c4*/ 	.byte	0x04, 0x1c
        /*00c6*/ 	.short	(.L_1459 - .L_1458)


	//   ....[0]....
.L_1458:
        /*00c8*/ 	.word	0x00009ee0


	//   ....[1]....
        /*00cc*/ 	.word	0x0000a020


	//   ....[2]....
        /*00d0*/ 	.word	0x0000a060


	//   ....[3]....
        /*00d4*/ 	.word	0x0000a0f0


	//   ....[4]....
        /*00d8*/ 	.word	0x0000a120


	//   ....[5]....
        /*00dc*/ 	.word	0x0000a150


	//   ....[6]....
        /*00e0*/ 	.word	0x0000a1d0


	//   ....[7]....
        /*00e4*/ 	.word	0x0000a200


	//   ....[8]....
        /*00e8*/ 	.word	0x0000a290


	//   ....[9]....
        /*00ec*/ 	.word	0x0000a2d0


	//   ....[10]....
        /*00f0*/ 	.word	0x0000a310


	//   ....[11]....
        /*00f4*/ 	.word	0x0000a3e0


	//   ....[12]....
        /*00f8*/ 	.word	0x0000a540


	//   ....[13]....
        /*00fc*/ 	.word	0x0000a6a0


	//   ....[14]....
        /*0100*/ 	.word	0x0000a7f0


	//   ....[15]....
        /*0104*/ 	.word	0x0000a820


	//   ....[16]....
        /*0108*/ 	.word	0x0000a850


	//   ....[17]....
        /*010c*/ 	.word	0x0000a8f0


	//   ....[18]....
        /*0110*/ 	.word	0x0000a940


	//   ....[19]....
        /*0114*/ 	.word	0x0000aab0


	//   ....[20]....
        /*0118*/ 	.word	0x0000abb0


	//   ....[21]....
        /*011c*/ 	.word	0x0000ace0


	//   ....[22]....
        /*0120*/ 	.word	0x0000ad10


	//----- nvinfo : EIATTR_MAX_THREADS
	.align		4
.L_1459:
        /*0124*/ 	.byte	0x04, 0x05
        /*0126*/ 	.short	(.L_1461 - .L_1460)
.L_1460:
        /*0128*/ 	.word	0x00000080
        /*012c*/ 	.word	0x00000001
        /*0130*/ 	.word	0x00000001


	//----- nvinfo : EIATTR_CRS_STACK_SIZE
	.align		4
.L_1461:
        /*0134*/ 	.byte	0x04, 0x1e
        /*0136*/ 	.short	(.L_1463 - .L_1462)
.L_1462:
        /*0138*/ 	.word	0x00000000


	//----- nvinfo : EIATTR_CBANK_PARAM_SIZE
	.align		4
.L_1463:
        /*013c*/ 	.byte	0x03, 0x19
        /*013e*/ 	.short	0x0038


	//----- nvinfo : EIATTR_PARAM_CBANK
	.align		4
        /*0140*/ 	.byte	0x04, 0x0a
        /*0142*/ 	.short	(.L_1465 - .L_1464)
	.align		4
.L_1464:
        /*0144*/ 	.word	index@(.nv.constant0._ZN2at6native27unrolled_elementwise_kernelINS0_13BinaryFunctorIfffZZZNS0_20copysign_kernel_cudaERNS_18TensorIteratorBaseEENKUlvE_clEvENKUlvE0_clEvEUlffE_EESt5arrayIPcLm3EELi4E23TrivialOffsetCalculatorILi2EjESC_ILi1EjENS0_6memory12LoadWithCastILi2EEENSF_13StoreWithCastILi1EEEEEviT_T0_T2_T3_T4_T5_)
        /*0148*/ 	.short	0x0380
        /*014a*/ 	.short	0x0038


	//----- nvinfo : EIATTR_SW_WAR
	.align		4
.L_1465:
        /*014c*/ 	.byte	0x04, 0x36
        /*014e*/ 	.short	(.L_1467 - .L_1466)
.L_1466:
        /*0150*/ 	.word	0x00000008
.L_1467:


//--------------------- .nv.info._ZN2at6native18elementwise_kernelILi128ELi2EZNS0_22gpu_kernel_impl_nocastINS0_13BinaryFunctorIfffZZZNS0_20copysign_kernel_cudaERNS_18TensorIteratorBaseEENKUlvE_clEvENKUlvE0_clEvEUlffE_EEEEvS5_RKT_EUliE_EEviT1_ --------------------------
	.section	.nv.info._ZN2at6native18elementwise_kernelILi128ELi2EZNS0_22gpu_kernel_impl_nocastINS0_13BinaryFunctorIfffZZZNS0_20copysign_kernel_cudaERNS_18TensorIteratorBaseEENKUlvE_clEvENKUlvE0_clEvEUlffE_EEEEvS5_RKT_EUliE_EEviT1_,"",@"SHT_CUDA_INFO"
	.sectionflags	@""
	.align	4


	//----- nvinfo : EIATTR_CUDA_API_VERSION
	.align		4
        /*0000*/ 	.byte	0x04, 0x37
        /*0002*/ 	.short	(.L_1469 - .L_1468)
.L_1468:
        /*0004*/ 	.word	0x00000082


	//----- nvinfo : EIATTR_KPARAM_INFO
	.align		4
.L_1469:
        /*0008*/ 	.byte	0x04, 0x17
        /*000a*/ 	.short	(.L_1471 - .L_1470)
.L_1470:
        /*000c*/ 	.word	0x00000000
        /*0010*/ 	.short	0x0001
        /*0012*/ 	.short	0x0008
        /*0014*/ 	.byte	0x00, 0xf0, 0x21, 0x0a


	//----- nvinfo : EIATTR_KPARAM_INFO
	.align		4
.L_1471:
        /*0018*/ 	.byte	0x04, 0x17
        /*001a*/ 	.short	(.L_1473 - .L_1472)
.L_1472:
        /*001c*/ 	.word	0x00000000
        /*0020*/ 	.short	0x0000
        /*0022*/ 	.short	0x0000
        /*0024*/ 	.byte	0x00, 0xf0, 0x11, 0x00


	//----- nvinfo : EIATTR_SPARSE_MMA_MASK
	.align		4
.L_1473:
        /*0028*/ 	.byte	0x03, 0x50
        /*002a*/ 	.short	0x0000


	//----- nvinfo : EIATTR_MAXREG_COUNT
	.align		4
        /*002c*/ 	.byte	0x03, 0x1b
        /*002e*/ 	.short	0x0080


	//----- nvinfo : EIATTR_MERCURY_ISA_VERSION
	.align		4
        /*0030*/ 	.byte	0x03, 0x5f
        /*0032*/ 	.short	0x0101


	//----- nvinfo : EIATTR_VRC_CTA_INIT_COUNT
	.align		4
        /*0034*/ 	.byte	0x02, 0x4a
	.zero		1
	.zero		1


	//----- nvinfo : EIATTR_EXIT_INSTR_OFFSETS
	.align		4
        /*0038*/ 	.byte	0x04, 0x1c
        /*003a*/ 	.short	(.L_1475 - .L_1474)


	//   ....[0]....
.L_1474:
        /*003c*/ 	.word	0x00000170


	//   ....[1]....
        /*0040*/ 	.word	0x000001f0


	//   ....[2]....
        /*0044*/ 	.word	0x00001920


	//   ....[3]....
        /*0048*/ 	.word	0x00002fb0


	//----- nvinfo : EIATTR_MAX_THREADS
	.align		4
.L_1475:
        /*004c*/ 	.byte	0x04, 0x05
        /*004e*/ 	.short	(.L_1477 - .L_1476)
.L_1476:
        /*0050*/ 	.word	0x00000080
        /*0054*/ 	.word	0x00000001
        /*0058*/ 	.word	0x00000001


	//----- nvinfo : EIATTR_CRS_STACK_SIZE
	.align		4
.L_1477:
        /*005c*/ 	.byte	0x04, 0x1e
        /*005e*/ 	.short	(.L_1479 - .L_1478)
.L_1478:
        /*0060*/ 	.word	0x00000000


	//----- nvinfo : EIATTR_CBANK_PARAM_SIZE
	.align		4
.L_1479:
        /*0064*/ 	.byte	0x03, 0x19
        /*0066*/ 	.short	0x0290


	//----- nvinfo : EIATTR_PARAM_CBANK
	.align		4
        /*0068*/ 	.byte	0x04, 0x0a
        /*006a*/ 	.short	(.L_1481 - .L_1480)
	.align		4
.L_1480:
        /*006c*/ 	.word	index@(.nv.constant0._ZN2at6native18elementwise_kernelILi128ELi2EZNS0_22gpu_kernel_impl_nocastINS0_13BinaryFunctorIfffZZZNS0_20copysign_kernel_cudaERNS_18TensorIteratorBaseEENKUlvE_clEvENKUlvE0_clEvEUlffE_EEEEvS5_RKT_EUliE_EEviT1_)
        /*0070*/ 	.short	0x0380
        /*0072*/ 	.short	0x0290


	//----- nvinfo : EIATTR_SW_WAR
	.align		4
.L_1481:
        /*0074*/ 	.byte	0x04, 0x36
        /*0076*/ 	.short	(.L_1483 - .L_1482)
.L_1482:
        /*0078*/ 	.word	0x00000008
.L_1483:


//--------------------- .nv.info._ZN2at6native27unrolled_elementwise_kernelINS0_13BinaryFunctorIfffZZZNS0_20copysign_kernel_cudaERNS_18TensorIteratorBaseEENKUlvE_clEvENKUlvE0_clEvEUlffE_EESt5arrayIPcLm3EELi4E23TrivialOffsetCalculatorILi2EjESC_ILi1EjENS0_6memory15LoadWithoutCastENSF_16StoreWithoutCastEEEviT_T0_T2_T3_T4_T5_ --------------------------
	.section	.nv.info._ZN2at6native27unrolled_elementwise_kernelINS0_13BinaryFunctorIfffZZZNS0_20copysign_kernel_cudaERNS_18TensorIteratorBaseEENKUlvE_clEvENKUlvE0_clEvEUlffE_EESt5arrayIPcLm3EELi4E23TrivialOffsetCalculatorILi2EjESC_ILi1EjENS0_6memory15LoadWithoutCastENSF_16StoreWithoutCastEEEviT_T0_T2_T3_T4_T5_,"",@"SHT_CUDA_INFO"
	.sectionflags	@""
	.align	4


	//----- nvinfo : EIATTR_CUDA_API_VERSION
	.align		4
        /*0000*/ 	.byte	0x04, 0x37
        /*0002*/ 	.short	(.L_1485 - .L_1484)
.L_1484:
        /*0004*/ 	.word	0x00000082


	//----- nvinfo : EIATTR_KPARAM_INFO
	.align		4
.L_1485:
        /*0008*/ 	.byte	0x04, 0x17
        /*000a*/ 	.short	(.L_1487 - .L_1486)
.L_1486:
        /*000c*/ 	.word	0x00000000
        /*0010*/ 	.short	0x0006
        /*0012*/ 	.short	0x0023
        /*0014*/ 	.byte	0x00, 0xf0, 0x05, 0x00


	//----- nvinfo : EIATTR_KPARAM_INFO
	.align		4
.L_1487:
        /*0018*/ 	.byte	0x04, 0x17
        /*001a*/ 	.short	(.L_1489 - .L_1488)
.L_1488:
        /*001c*/ 	.word	0x00000000
        /*0020*/ 	.short	0x0005
        /*0022*/ 	.short	0x0022
        /*0024*/ 	.byte	0x00, 0xf0, 0x05, 0x00


	//----- nvinfo : EIATTR_KPARAM_INFO
	.align		4
.L_1489:
        /*0028*/ 	.byte	0x04, 0x17
        /*002a*/ 	.short	(.L_1491 - .L_1490)
.L_1490:
        /*002c*/ 	.word	0x00000000
        /*0030*/ 	.short	0x0004
        /*0032*/ 	.short	0x0021
        /*0034*/ 	.byte	0x00, 0xf0, 0x05, 0x00


	//----- nvinfo : EIATTR_KPARAM_INFO
	.align		4
.L_1491:
        /*0038*/ 	.byte	0x04, 0x17
        /*003a*/ 	.short	(.L_1493 - .L_1492)
.L_1492:
        /*003c*/ 	.word	0x00000000
        /*0040*/ 	.short	0x0003
        /*0042*/ 	.short	0x0020
        /*0044*/ 	.byte	0x00, 0xf0, 0x05, 0x00


	//----- nvinfo : EIATTR_KPARAM_INFO
	.align		4
.L_1493:
        /*0048*/ 	.byte	0x04, 0x17
        /*004a*/ 	.short	(.L_1495 - .L_1494)
.L_1494:
        /*004c*/ 	.word	0x00000000
        /*0050*/ 	.short	0x0002
        /*0052*/ 	.short	0x0008
        /*0054*/ 	.byte	0x00, 0xf0, 0x61, 0x00


	//----- nvinfo : EIATTR_KPARAM_INFO
	.align		4
.L_1495:
        /*0058*/ 	.byte	0x04, 0x17
        /*005a*/ 	.short	(.L_1497 - .L_1496)
.L_1496:
        /*005c*/ 	.word	0x00000000
        /*0060*/ 	.short	0x0001
        /*0062*/ 	.short	0x0004
        /*0064*/ 	.byte	0x00, 0xf0, 0x05, 0x00


	//----- nvinfo : EIATTR_KPARAM_INFO
	.align		4
.L_1497:
        /*0068*/ 	.byte	0x04, 0x17
        /*006a*/ 	.short	(.L_1499 - .L_1498)
.L_1498:
        /*006c*/ 	.word	0x00000000
        /*0070*/ 	.short	0x0000
        /*0072*/ 	.short	0x0000
        /*0074*/ 	.byte	0x00, 0xf0, 0x11, 0x00


	//----- nvinfo : EIATTR_SPARSE_MMA_MASK
	.align		4
.L_1499:
        /*0078*/ 	.byte	0x03, 0x50
        /*007a*/ 	.short	0x0000


	//----- nvinfo : EIATTR_MAXREG_COUNT
	.align		4
        /*007c*/ 	.byte	0x03, 0x1b
        /*007e*/ 	.short	0x00ff


	//----- nvinfo : EIATTR_MERCURY_ISA_VERSION
	.align		4
        /*0080*/ 	.byte	0x03, 0x5f
        /*0082*/ 	.short	0x0101


	//----- nvinfo : EIATTR_VRC_CTA_INIT_COUNT
	.align		4
        /*0084*/ 	.byte	0x02, 0x4a
	.zero		1
	.zero		1


	//----- nvinfo : EIATTR_EXIT_INSTR_OFFSETS
	.align		4
        /*0088*/ 	.byte	0x04, 0x1c
        /*008a*/ 	.short	(.L_1501 - .L_1500)


	//   ....[0]....
.L_1500:
        /*008c*/ 	.word	0x000004f0


	//   ....[1]....
        /*0090*/ 	.word	0x00000540


	//----- nvinfo : EIATTR_MAX_THREADS
	.align		4
.L_1501:
        /*0094*/ 	.byte	0x04, 0x05
        /*0096*/ 	.short	(.L_1503 - .L_1502)
.L_1502:
        /*0098*/ 	.word	0x00000080
        /*009c*/ 	.word	0x00000001
        /*00a0*/ 	.word	0x00000001


	//----- nvinfo : EIATTR_CRS_STACK_SIZE
	.align		4
.L_1503:
        /*00a4*/ 	.byte	0x04, 0x1e
        /*00a6*/ 	.short	(.L_1505 - .L_1504)
.L_1504:
        /*00a8*/ 	.word	0x00000000


	//----- nvinfo : EIATTR_CBANK_PARAM_SIZE
	.align		4
.L_1505:
        /*00ac*/ 	.byte	0x03, 0x19
        /*00ae*/ 	.short	0x0024


	//----- nvinfo : EIATTR_PARAM_CBANK
	.align		4
        /*00b0*/ 	.byte	0x04, 0x0a
        /*00b2*/ 	.short	(.L_1507 - .L_1506)
	.align		4
.L_1506:
        /*00b4*/ 	.word	index@(.nv.constant0._ZN2at6native27unrolled_elementwise_kernelINS0_13BinaryFunctorIfffZZZNS0_20copysign_kernel_cudaERNS_18TensorIteratorBaseEENKUlvE_clEvENKUlvE0_clEvEUlffE_EESt5arrayIPcLm3EELi4E23TrivialOffsetCalculatorILi2EjESC_ILi1EjENS0_6memory15LoadWithoutCastENSF_16StoreWithoutCastEEEviT_T0_T2_T3_T4_T5_)
        /*00b8*/ 	.short	0x0380
        /*00ba*/ 	.short	0x0024


	//----- nvinfo : EIATTR_SW_WAR
	.align		4
.L_1507:
        /*00bc*/ 	.byte	0x04, 0x36
        /*00be*/ 	.short	(.L_1509 - .L_1508)
.L_1508:
        /*00c0*/ 	.word	0x00000008
.L_1509:


//--------------------- .nv.info._ZN2at6native29vectorized_elementwise_kernelILi2ENS0_13BinaryFunctorIfffZZZNS0_20copysign_kernel_cudaERNS_18TensorIteratorBaseEENKUlvE_clEvENKUlvE0_clEvEUlffE_EESt5arrayIPcLm3EEEEviT0_T1_ --------------------------
	.section	.nv.info._ZN2at6native29vectorized_elementwise_kernelILi2ENS0_13BinaryFunctorIfffZZZNS0_20copysign_kernel_cudaERNS_18TensorIteratorBaseEENKUlvE_clEvENKUlvE0_clEvEUlffE_EESt5arrayIPcLm3EEEEviT0_T1_,"",@"SHT_CUDA_INFO"
	.sectionflags	@""
	.align	4


	//----- nvinfo : EIATTR_CUDA_API_VERSION
	.align		4
        /*0000*/ 	.byte	0x04, 0x37
        /*0002*/ 	.short	(.L_1511 - .L_1510)
.L_1510:
        /*0004*/ 	.word	0x00000082


	//----- nvinfo : EIATTR_KPARAM_INFO
	.align		4
.L_1511:
        /*0008*/ 	.byte	0x04, 0x17
        /*000a*/ 	.short	(.L_1513 - .L_1512)
.L_1512:
        /*000c*/ 	.word	0x00000000
        /*0010*/ 	.short	0x0002
        /*0012*/ 	.short	0x0008
        /*0014*/ 	.byte	0x00, 0xf0, 0x61, 0x00


	//----- nvinfo : EIATTR_KPARAM_INFO
	.align		4
.L_1513:
        /*0018*/ 	.byte	0x04, 0x17
        /*001a*/ 	.short	(.L_1515 - .L_1514)
.L_1514:
        /*001c*/ 	.word	0x00000000
        /*0020*/ 	.short	0x0001
        /*0022*/ 	.short	0x0004
        /*0024*/ 	.byte	0x00, 0xf0, 0x05, 0x00


	//----- nvinfo : EIATTR_KPARAM_INFO
	.align		4
.L_1515:
        /*0028*/ 	.byte	0x04, 0x17
        /*002a*/ 	.short	(.L_1517 - .L_1516)
.L_1516:
        /*002c*/ 	.word	0x00000000
        /*0030*/ 	.short	0x0000
        /*0032*/ 	.short	0x0000
        /*0034*/ 	.byte	0x00, 0xf0, 0x11, 0x00


	//----- nvinfo : EIATTR_SPARSE_MMA_MASK
	.align		4
.L_1517:
        /*0038*/ 	.byte	0x03, 0x50
        /*003a*/ 	.short	0x0000


	//----- nvinfo : EIATTR_MAXREG_COUNT
	.align		4
        /*003c*/ 	.byte	0x03, 0x1b
        /*003e*/ 	.short	0x00ff


	//----- nvinfo : EIATTR_MERCURY_ISA_VERSION
	.align		4
        /*0040*/ 	.byte	0x03, 0x5f
        /*0042*/ 	.short	0x0101


	//----- nvinfo : EIATTR_VRC_CTA_INIT_COUNT
	.align		4
        /*0044*/ 	.byte	0x02, 0x4a
	.zero		1
	.zero		1


	//----- nvinfo : EIATTR_EXIT_INSTR_OFFSETS
	.align		4
        /*0048*/ 	.byte	0x04, 0x1c
        /*004a*/ 	.short	(.L_1519 - .L_1518)


	//   ....[0]....
.L_1518:
        /*004c*/ 	.word	0x000009a0


	//   ....[1]....
        /*0050*/ 	.word	0x000009f0


	//   ....[2]....
        /*0054*/ 	.word	0x00000be0


	//----- nvinfo : EIATTR_MAX_THREADS
	.align		4
.L_1519:
        /*0058*/ 	.byte	0x04, 0x05
        /*005a*/ 	.short	(.L_1521 - .L_1520)
.L_1520:
        /*005c*/ 	.word	0x00000080
        /*0060*/ 	.word	0x00000001
        /*0064*/ 	.word	0x00000001


	//----- nvinfo : EIATTR_CRS_STACK_SIZE
	.align		4
.L_1521:
        /*0068*/ 	.byte	0x04, 0x1e
        /*006a*/ 	.short	(.L_1523 - .L_1522)
.L_1522:
        /*006c*/ 	.word	0x00000000


	//----- nvinfo : EIATTR_CBANK_PARAM_SIZE
	.align		4
.L_1523:
        /*0070*/ 	.byte	0x03, 0x19
        /*0072*/ 	.short	0x0020


	//----- nvinfo : EIATTR_PARAM_CBANK
	.align		4
        /*0074*/ 	.byte	0x04, 0x0a
        /*0076*/ 	.short	(.L_1525 - .L_1524)
	.align		4
.L_1524:
        /*0078*/ 	.word	index@(.nv.constant0._ZN2at6native29vectorized_elementwise_kernelILi2ENS0_13BinaryFunctorIfffZZZNS0_20copysign_kernel_cudaERNS_18TensorIteratorBaseEENKUlvE_clEvENKUlvE0_clEvEUlffE_EESt5arrayIPcLm3EEEEviT0_T1_)
        /*007c*/ 	.short	0x0380
        /*007e*/ 	.short	0x0020


	//----- nvinfo : EIATTR_SW_WAR
	.align		4
.L_1525:
        /*0080*/ 	.byte	0x04, 0x36
        /*0082*/ 	.short	(.L_1527 - .L_1526)
.L_1526:
        /*0084*/ 	.word	0x00000008
.L_1527:


//--------------------- .nv.info._ZN2at6native29vectorized_elementwise_kernelILi4ENS0_13BinaryFunctorIfffZZZNS0_20copysign_kernel_cudaERNS_18TensorIteratorBaseEENKUlvE_clEvENKUlvE0_clEvEUlffE_EESt5arrayIPcLm3EEEEviT0_T1_ --------------------------
	.section	.nv.info._ZN2at6native29vectorized_elementwise_kernelILi4ENS0_13BinaryFunctorIfffZZZNS0_20copysign_kernel_cudaERNS_18TensorIteratorBaseEENKUlvE_clEvENKUlvE0_clEvEUlffE_EESt5arrayIPcLm3EEEEviT0_T1_,"",@"SHT_CUDA_INFO"
	.sectionflags	@""
	.align	4


	//----- nvinfo : EIATTR_CUDA_API_VERSION
	.align		4
        /*0000*/ 	.byte	0x04, 0x37
        /*0002*/ 	.short	(.L_1529 - .L_1528)
.L_1528:
        /*0004*/ 	.word	0x00000082


	//----- nvinfo : EIATTR_KPARAM_INFO
	.align		4
.L_1529:
        /*0008*/ 	.byte	0x04, 0x17
        /*000a*/ 	.short	(.L_1531 - .L_1530)
.L_1530:
        /*000c*/ 	.word	0x00000000
        /*0010*/ 	.short	0x0002
        /*0012*/ 	.short	0x0008
        /*0014*/ 	.byte	0x00, 0xf0, 0x61, 0x00


	//----- nvinfo : EIATTR_KPARAM_INFO
	.align		4
.L_1531:
        /*0018*/ 	.byte	0x04, 0x17
        /*001a*/ 	.short	(.L_1533 - .L_1532)
.L_1532:
        /*001c*/ 	.word	0x00000000
        /*0020*/ 	.short	0x0001
        /*0022*/ 	.short	0x0004
        /*0024*/ 	.byte	0x00, 0xf0, 0x05, 0x00


	//----- nvinfo : EIATTR_KPARAM_INFO
	.align		4
.L_1533:
        /*0028*/ 	.byte	0x04, 0x17
        /*002a*/ 	.short	(.L_1535 - .L_1534)
.L_1534:
        /*002c*/ 	.word	0x00000000
        /*0030*/ 	.short	0x0000
        /*0032*/ 	.short	0x0000
        /*0034*/ 	.byte	0x00, 0xf0, 0x11, 0x00


	//----- nvinfo : EIATTR_SPARSE_MMA_MASK
	.align		4
.L_1535:
        /*0038*/ 	.byte	0x03, 0x50
        /*003a*/ 	.short	0x0000


	//----- nvinfo : EIATTR_MAXREG_COUNT
	.align		4
        /*003c*/ 	.byte	0x03, 0x1b
        /*003e*/ 	.short	0x00ff


	//----- nvinfo : EIATTR_MERCURY_ISA_VERSION
	.align		4
        /*0040*/ 	.byte	0x03, 0x5f
        /*0042*/ 	.short	0x0101


	//----- nvinfo : EIATTR_VRC_CTA_INIT_COUNT
	.align		4
        /*0044*/ 	.byte	0x02, 0x4a
	.zero		1
	.zero		1


	//----- nvinfo : EIATTR_EXIT_INSTR_OFFSETS
	.align		4
        /*0048*/ 	.byte	0x04, 0x1c
        /*004a*/ 	.short	(.L_1537 - .L_1536)


	//   ....[0]....
.L_1536:
        /*004c*/ 	.word	0x000009a0


	//   ....[1]....
        /*0050*/ 	.word	0x000009f0


	//   ....[2]....
        /*0054*/ 	.word	0x00000b80


	//----- nvinfo : EIATTR_MAX_THREADS
	.align		4
.L_1537:
        /*0058*/ 	.byte	0x04, 0x05
        /*005a*/ 	.short	(.L_1539 - .L_1538)
.L_1538:
        /*005c*/ 	.word	0x00000080
        /*0060*/ 	.word	0x00000001
        /*0064*/ 	.word	0x00000001


	//----- nvinfo : EIATTR_CRS_STACK_SIZE
	.align		4
.L_1539:
        /*0068*/ 	.byte	0x04, 0x1e
        /*006a*/ 	.short	(.L_1541 - .L_1540)
.L_1540:
        /*006c*/ 	.word	0x00000000


	//----- nvinfo : EIATTR_CBANK_PARAM_SIZE
	.align		4
.L_1541:
        /*0070*/ 	.byte	0x03, 0x19
        /*0072*/ 	.short	0x0020


	//----- nvinfo : EIATTR_PARAM_CBANK
	.align		4
        /*0074*/ 	.byte	0x04, 0x0a
        /*0076*/ 	.short	(.L_1543 - .L_1542)
	.align		4
.L_1542:
        /*0078*/ 	.word	index@(.nv.constant0._ZN2at6native29vectorized_elementwise_kernelILi4ENS0_13BinaryFunctorIfffZZZNS0_20copysign_kernel_cudaERNS_18TensorIteratorBaseEENKUlvE_clEvENKUlvE0_clEvEUlffE_EESt5arrayIPcLm3EEEEviT0_T1_)
        /*007c*/ 	.short	0x0380
        /*007e*/ 	.short	0x0020


	//----- nvinfo : EIATTR_SW_WAR
	.align		4
.L_1543:
        /*0080*/ 	.byte	0x04, 0x36
        /*0082*/ 	.short	(.L_1545 - .L_1544)
.L_1544:
        /*0084*/ 	.word	0x00000008
.L_1545:


//--------------------- .nv.info._ZN2at6native29vectorized_elementwise_kernelILi8ENS0_13BinaryFunctorIfffZZZNS0_20copysign_kernel_cudaERNS_18TensorIteratorBaseEENKUlvE_clEvENKUlvE0_clEvEUlffE_EESt5arrayIPcLm3EEEEviT0_T1_ --------------------------
	.section	.nv.info._ZN2at6native29vectorized_elementwise_kernelILi8ENS0_13BinaryFunctorIfffZZZNS0_20copysign_kernel_cudaERNS_18TensorIteratorBaseEENKUlvE_clEvENKUlvE0_clEvEUlffE_EESt5arrayIPcLm3EEEEviT0_T1_,"",@"SHT_CUDA_INFO"
	.sectionflags	@""
	.align	4


	//----- nvinfo : EIATTR_CUDA_API_VERSION
	.align		4
        /*0000*/ 	.byte	0x04, 0x37
        /*0002*/ 	.short	(.L_1547 - .L_1546)
.L_1546:
        /*0004*/ 	.word	0x00000082


	//----- nvinfo : EIATTR_KPARAM_INFO
	.align		4
.L_1547:
        /*0008*/ 	.byte	0x04, 0x17
        /*000a*/ 	.short	(.L_1549 - .L_1548)
.L_1548:
        /*000c*/ 	.word	0x00000000
        /*0010*/ 	.short	0x0002
        /*0012*/ 	.short	0x0008
        /*0014*/ 	.byte	0x00, 0xf0, 0x61, 0x00


	//----- nvinfo : EIATTR_KPARAM_INFO
	.align		4
.L_1549:
        /*0018*/ 	.byte	0x04, 0x17
        /*001a*/ 	.short	(.L_1551 - .L_1550)
.L_1550:
        /*001c*/ 	.word	0x00000000
        /*0020*/ 	.short	0x0001
        /*0022*/ 	.short	0x0004
        /*0024*/ 	.byte	0x00, 0xf0, 0x05, 0x00


	//----- nvinfo : EIATTR_KPARAM_INFO
	.align		4
.L_1551:
        /*0028*/ 	.byte	0x04, 0x17
        /*002a*/ 	.short	(.L_1553 - .L_1552)
.L_1552:
        /*002c*/ 	.word	0x00000000
        /*0030*/ 	.short	0x0000
        /*0032*/ 	.short	0x0000
        /*0034*/ 	.byte	0x00, 0xf0, 0x11, 0x00


	//----- nvinfo : EIATTR_SPARSE_MMA_MASK
	.align		4
.L_1553:
        /*0038*/ 	.byte	0x03, 0x50
        /*003a*/ 	.short	0x0000


	//----- nvinfo : EIATTR_MAXREG_COUNT
	.align		4
        /*003c*/ 	.byte	0x03, 0x1b
        /*003e*/ 	.short	0x00ff


	//----- nvinfo : EIATTR_MERCURY_ISA_VERSION
	.align		4
        /*0040*/ 	.byte	0x03, 0x5f
        /*0042*/ 	.short	0x0101


	//----- nvinfo : EIATTR_VRC_CTA_INIT_COUNT
	.align		4
        /*0044*/ 	.byte	0x02, 0x4a
	.zero		1
	.zero		1


	//----- nvinfo : EIATTR_EXIT_INSTR_OFFSETS
	.align		4
        /*0048*/ 	.byte	0x04, 0x1c
        /*004a*/ 	.short	(.L_1555 - .L_1554)


	//   ....[0]....
.L_1554:
        /*004c*/ 	.word	0x000009a0


	//   ....[1]....
        /*0050*/ 	.word	0x000009f0


	//   ....[2]....
        /*0054*/ 	.word	0x00000b50


	//----- nvinfo : EIATTR_MAX_THREADS
	.align		4
.L_1555:
        /*0058*/ 	.byte	0x04, 0x05
        /*005a*/ 	.short	(.L_1557 - .L_1556)
.L_1556:
        /*005c*/ 	.word	0x00000080
        /*0060*/ 	.word	0x00000001
        /*0064*/ 	.word	0x00000001


	//----- nvinfo : EIATTR_CRS_STACK_SIZE
	.align		4
.L_1557:
        /*0068*/ 	.byte	0x04, 0x1e
        /*006a*/ 	.short	(.L_1559 - .L_1558)
.L_1558:
        /*006c*/ 	.word	0x00000000


	//----- nvinfo : EIATTR_CBANK_PARAM_SIZE
	.align		4
.L_1559:
        /*0070*/ 	.byte	0x03, 0x19
        /*0072*/ 	.short	0x0020


	//----- nvinfo : EIATTR_PARAM_CBANK
	.align		4
        /*0074*/ 	.byte	0x04, 0x0a
        /*0076*/ 	.short	(.L_1561 - .L_1560)
	.align		4
.L_1560:
        /*0078*/ 	.word	index@(.nv.constant0._ZN2at6native29vectorized_elementwise_kernelILi8ENS0_13BinaryFunctorIfffZZZNS0_20copysign_kernel_cudaERNS_18TensorIteratorBaseEENKUlvE_clEvENKUlvE0_clEvEUlffE_EESt5arrayIPcLm3EEEEviT0_T1_)
        /*007c*/ 	.short	0x0380
        /*007e*/ 	.short	0x0020


	//----- nvinfo : EIATTR_SW_WAR
	.align		4
.L_1561:
        /*0080*/ 	.byte	0x04, 0x36
        /*0082*/ 	.short	(.L_1563 - .L_1562)
.L_1562:
        /*0084*/ 	.word	0x00000008
.L_1563:


//--------------------- .nv.info._ZN2at6native18elementwise_kernelILi128ELi4EZNS0_15gpu_kernel_implINS0_13BUnaryFunctorIfffZZZNS0_20copysign_kernel_cudaERNS_18TensorIteratorBaseEENKUlvE_clEvENKUlvE0_clEvEUlffE_EEEEvS5_RKT_EUliE_EEviT1_ --------------------------
	.section	.nv.info._ZN2at6native18elementwise_kernelILi128ELi4EZNS0_15gpu_kernel_implINS0_13BUnaryFunctorIfffZZZNS0_20copysign_kernel_cudaERNS_18TensorIteratorBaseEENKUlvE_clEvENKUlvE0_clEvEUlffE_EEEEvS5_RKT_EUliE_EEviT1_,"",@"SHT_CUDA_INFO"
	.sectionflags	@""
	.align	4


	//----- nvinfo : EIATTR_CUDA_API_VERSION
	.align		4
        /*0000*/ 	.byte	0x04, 0x37
        /*0002*/ 	.short	(.L_1565 - .L_1564)
.L_1564:
        /*0004*/ 	.word	0x00000082


	//----- nvinfo : EIATTR_KPARAM_INFO
	.align		4
.L_1565:
        /*0008*/ 	.byte	0x04, 0x17
        /*000a*/ 	.short	(.L_1567 - .L_1566)
.L_1566:
        /*000c*/ 	.word	0x00000000
        /*0010*/ 	.short	0x0001
        /*0012*/ 	.short	0x0008
        /*0014*/ 	.byte	0x00, 0xf0, 0x81, 0x08


	//----- nvinfo : EIATTR_KPARAM_INFO
	.align		4
.L_1567:
        /*0018*/ 	.byte	0x04, 0x17
        /*001a*/ 	.short	(.L_1569 - .L_1568)
.L_1568:
        /*001c*/ 	.word	0x00000000
        /*0020*/ 	.short	0x0000
        /*0022*/ 	.short	0x0000
        /*0024*/ 	.byte	0x00, 0xf0, 0x11, 0x00


	//----- nvinfo : EIATTR_SPARSE_MMA_MASK
	.align		4
.L_1569:
        /*0028*/ 	.byte	0x03, 0x50
        /*002a*/ 	.short	0x0000


	//----- nvinfo : EIATTR_MAXREG_COUNT
	.align		4
        /*002c*/ 	.byte	0x03, 0x1b
        /*002e*/ 	.short	0x0080


	//----- nvinfo : EIATTR_EXTERNS
	.align		4
        /*0030*/ 	.byte	0x04, 0x0f
        /*0032*/ 	.short	(.L_1571 - .L_1570)


	//   ....[0]....
	.align		4
.L_1570:
        /*0034*/ 	.word	index@(__assertfail)


	//----- nvinfo : EIATTR_MERCURY_ISA_VERSION
	.align		4
.L_1571:
        /*0038*/ 	.byte	0x03, 0x5f
        /*003a*/ 	.short	0x0101


	//----- nvinfo : EIATTR_VRC_CTA_INIT_COUNT
	.align		4
        /*003c*/ 	.byte	0x02, 0x4a
	.zero		1
	.zero		1


	//----- nvinfo : EIATTR_SYSCALL_OFFSETS
	.align		4
        /*0040*/ 	.byte	0x04, 0x46
        /*0042*/ 	.short	(.L_1573 - .L_1572)


	//   ....[0]....
.L_1572:
        /*0044*/ 	.word	0x000020d0


	//   ....[1]....
        /*0048*/ 	.word	0x00002ea0


	//   ....[2]....
        /*004c*/ 	.word	0x000050b0


	//   ....[3]....
        /*0050*/ 	.word	0x00005ce0


	//   ....[4]....
        /*0054*/ 	.word	0x00008000


	//   ....[5]....
        /*0058*/ 	.word	0x00008c30


	//   ....[6]....
        /*005c*/ 	.word	0x0000af60


	//   ....[7]....
        /*0060*/ 	.word	0x0000bb60


	//----- nvinfo : EIATTR_EXIT_INSTR_OFFSETS
	.align		4
.L_1573:
        /*0064*/ 	.byte	0x04, 0x1c
        /*0066*/ 	.short	(.L_1575 - .L_1574)


	//   ....[0]....
.L_1574:
        /*0068*/ 	.word	0x00008ee0


	//   ....[1]....
        /*006c*/ 	.word	0x0000b0e0


	//   ....[2]....
        /*0070*/ 	.word	0x0000b120


	//   ....[3]....
        /*0074*/ 	.word	0x0000b1b0


	//   ....[4]....
        /*0078*/ 	.word	0x0000b1e0


	//   ....[5]....
        /*007c*/ 	.word	0x0000b210


	//   ....[6]....
        /*0080*/ 	.word	0x0000b290


	//   ....[7]....
        /*0084*/ 	.word	0x0000b2c0


	//   ....[8]....
        /*0088*/ 	.word	0x0000b350


	//   ....[9]....
        /*008c*/ 	.word	0x0000b390


	//   ....[10]....
        /*0090*/ 	.word	0x0000b3d0


	//   ....[11]....
        /*0094*/ 	.word	0x0000b4a0


	//   ....[12]....
        /*0098*/ 	.word	0x0000b600


	//   ....[13]....
        /*009c*/ 	.word	0x0000b760


	//   ....[14]....
        /*00a0*/ 	.word	0x0000b8b0


	//   ....[15]....
        /*00a4*/ 	.word	0x0000b8e0


	//   ....[16]....
        /*00a8*/ 	.word	0x0000b910


	//   ....[17]....
        /*00ac*/ 	.word	0x0000b9b0


	//   ....[18]....
        /*00b0*/ 	.word	0x0000ba00


	//   ....[19]....
        /*00b4*/ 	.word	0x0000bb70


	//   ....[20]....
        /*00b8*/ 	.word	0x0000bc70


	//   ....[21]....
        /*00bc*/ 	.word	0x0000bda0


	//   ....[22]....
        /*00c0*/ 	.word	0x0000bdd0


	//----- nvinfo : EIATTR_MAX_THREADS
	.align		4
.L_1575:
        /*00c4*/ 	.byte	0x04, 0x05
        /*00c6*/ 	.short	(.L_1577 - .L_1576)
.L_1576:
        /*00c8*/ 	.word	0x00000080
        /*00cc*/ 	.word	0x00000001
        /*00d0*/ 	.word	0x00000001


	//----- nvinfo : EIATTR_CRS_STACK_SIZE
	.align		4
.L_1577:
        /*00d4*/ 	.byte	0x04, 0x1e
        /*00d6*/ 	.short	(.L_1579 - .L_1578)
.L_1578:
        /*00d8*/ 	.word	0x00000000


	//----- nvinfo : EIATTR_CBANK_PARAM_SIZE
	.align		4
.L_1579:
        /*00dc*/ 	.byte	0x03, 0x19
        /*00de*/ 	.short	0x0228


	//----- nvinfo : EIATTR_PARAM_CBANK
	.align		4
        /*00e0*/ 	.byte	0x04, 0x0a
        /*00e2*/ 	.short	(.L_1581 - .L_1580)
	.align		4
.L_1580:
        /*00e4*/ 	.word	index@(.nv.constant0._ZN2at6native18elementwise_kernelILi128ELi4EZNS0_15gpu_kernel_implINS0_13BUnaryFunctorIfffZZZNS0_20copysign_kernel_cudaERNS_18TensorIteratorBaseEENKUlvE_clEvENKUlvE0_clEvEUlffE_EEEEvS5_RKT_EUliE_EEviT1_)
        /*00e8*/ 	.short	0x0380
        /*00ea*/ 	.short	0x0228


	//----- nvinfo : EIATTR_SW_WAR
	.align		4
.L_1581:
        /*00ec*/ 	.byte	0x04, 0x36
        /*00ee*/ 	.short	(.L_1583 - .L_1582)
.L_1582:
        /*00f0*/ 	.word	0x00000008
.L_1583:


//--------------------- .nv.info._ZN2at6native27unrolled_elementwise_kernelINS0_13BUnaryFunctorIfffZZZNS0_20copysign_kernel_cudaERNS_18TensorIteratorBaseEENKUlvE_clEvENKUlvE0_clEvEUlffE_EESt5arrayIPcLm2EELi4E23TrivialOffsetCalculatorILi1EjESD_NS0_6memory12LoadWithCastILi1EEENSE_13StoreWithCastILi1EEEEEviT_T0_T2_T3_T4_T5_ --------------------------
	.section	.nv.info._ZN2at6native27unrolled_elementwise_kernelINS0_13BUnaryFunctorIfffZZZNS0_20copysign_kernel_cudaERNS_18TensorIteratorBaseEENKUlvE_clEvENKUlvE0_clEvEUlffE_EESt5arrayIPcLm2EELi4E23TrivialOffsetCalculatorILi1EjESD_NS0_6memory12LoadWithCastILi1EEENSE_13StoreWithCastILi1EEEEEviT_T0_T2_T3_T4_T5_,"",@"SHT_CUDA_INFO"
	.sectionflags	@""
	.align	4


	//----- nvinfo : EIATTR_CUDA_API_VERSION
	.align		4
        /*0000*/ 	.byte	0x04, 0x37
        /*0002*/ 	.short	(.L_1585 - .L_1584)
.L_1584:
        /*0004*/ 	.word	0x00000082


	//----- nvinfo : EIATTR_KPARAM_INFO
	.align		4
.L_1585:
        /*0008*/ 	.byte	0x04, 0x17
        /*000a*/ 	.short	(.L_1587 - .L_1586)
.L_1586:
        /*000c*/ 	.word	0x00000000
        /*0010*/ 	.short	0x0006
        /*0012*/ 	.short	0x002c
        /*0014*/ 	.byte	0x00, 0xf0, 0x21, 0x00


	//----- nvinfo : EIATTR_KPARAM_INFO
	.align		4
.L_1587:
        /*0018*/ 	.byte	0x04, 0x17
        /*001a*/ 	.short	(.L_1589 - .L_1588)
.L_1588:
        /*001c*/ 	.word	0x00000000
        /*0020*/ 	.short	0x0005
        /*0022*/ 	.short	0x0024
        /*0024*/ 	.byte	0x00, 0xf0, 0x21, 0x00


	//----- nvinfo : EIATTR_KPARAM_INFO
	.align		4
.L_1589:
        /*0028*/ 	.byte	0x04, 0x17
        /*002a*/ 	.short	(.L_1591 - .L_1590)
.L_1590:
        /*002c*/ 	.word	0x00000000
        /*0030*/ 	.short	0x0004
        /*0032*/ 	.short	0x0021
        /*0034*/ 	.byte	0x00, 0xf0, 0x05, 0x00


	//----- nvinfo : EIATTR_KPARAM_INFO
	.align		4
.L_1591:
        /*0038*/ 	.byte	0x04, 0x17
        /*003a*/ 	.short	(.L_1593 - .L_1592)
.L_1592:
        /*003c*/ 	.word	0x00000000
        /*0040*/ 	.short	0x0003
        /*0042*/ 	.short	0x0020
        /*0044*/ 	.byte	0x00, 0xf0, 0x05, 0x00


	//----- nvinfo : EIATTR_KPARAM_INFO
	.align		4
.L_1593:
        /*0048*/ 	.byte	0x04, 0x17
        /*004a*/ 	.short	(.L_1595 - .L_1594)
.L_1594:
        /*004c*/ 	.word	0x00000000
        /*0050*/ 	.short	0x0002
        /*0052*/ 	.short	0x0010
        /*0054*/ 	.byte	0x00, 0xf0, 0x41, 0x00


	//----- nvinfo : EIATTR_KPARAM_INFO
	.align		4
.L_1595:
        /*0058*/ 	.byte	0x04, 0x17
        /*005a*/ 	.short	(.L_1597 - .L_1596)
.L_1596:
        /*005c*/ 	.word	0x00000000
        /*0060*/ 	.short	0x0001
        /*0062*/ 	.short	0x0004
        /*0064*/ 	.byte	0x00, 0xf0, 0x21, 0x00


	//----- nvinfo : EIATTR_KPARAM_INFO
	.align		4
.L_1597:
        /*0068*/ 	.byte	0x04, 0x17
        /*006a*/ 	.short	(.L_1599 - .L_1598)
.L_1598:
        /*006c*/ 	.word	0x00000000
        /*0070*/ 	.short	0x0000
        /*0072*/ 	.short	0x0000
        /*0074*/ 	.byte	0x00, 0xf0, 0x11, 0x00


	//----- nvinfo : EIATTR_SPARSE_MMA_MASK
	.align		4
.L_1599:
        /*0078*/ 	.byte	0x03, 0x50
        /*007a*/ 	.short	0x0000


	//----- nvinfo : EIATTR_MAXREG_COUNT
	.align		4
        /*007c*/ 	.byte	0x03, 0x1b
        /*007e*/ 	.short	0x00ff


	//----- nvinfo : EIATTR_EXTERNS
	.align		4
        /*0080*/ 	.byte	0x04, 0x0f
        /*0082*/ 	.short	(.L_1601 - .L_1600)


	//   ....[0]....
	.align		4
.L_1600:
        /*0084*/ 	.word	index@(__assertfail)


	//----- nvinfo : EIATTR_MERCURY_ISA_VERSION
	.align		4
.L_1601:
        /*0088*/ 	.byte	0x03, 0x5f
        /*008a*/ 	.short	0x0101


	//----- nvinfo : EIATTR_VRC_CTA_INIT_COUNT
	.align		4
        /*008c*/ 	.byte	0x02, 0x4a
	.zero		1
	.zero		1


	//----- nvinfo : EIATTR_SYSCALL_OFFSETS
	.align		4
        /*0090*/ 	.byte	0x04, 0x46
        /*0092*/ 	.short	(.L_1603 - .L_1602)


	//   ....[0]....
.L_1602:
        /*0094*/ 	.word	0x00000de0


	//   ....[1]....
        /*0098*/ 	.word	0x00001ce0


	//   ....[2]....
        /*009c*/ 	.word	0x00002b70


	//   ....[3]....
        /*00a0*/ 	.word	0x000039d0


	//   ....[4]....
        /*00a4*/ 	.word	0x000047e0


	//   ....[5]....
        /*00a8*/ 	.word	0x00005530


	//   ....[6]....
        /*00ac*/ 	.word	0x000063b0


	//   ....[7]....
        /*00b0*/ 	.word	0x00007210


	//----- nvinfo : EIATTR_EXIT_INSTR_OFFSETS
	.align		4
.L_1603:
        /*00b4*/ 	.byte	0x04, 0x1c
        /*00b6*/ 	.short	(.L_1605 - .L_1604)


	//   ....[0]....
.L_1604:
        /*00b8*/ 	.word	0x00006650


	//   ....[1]....
        /*00bc*/ 	.word	0x00006790


	//   ....[2]....
        /*00c0*/ 	.word	0x000067d0


	//   ....[3]....
        /*00c4*/ 	.word	0x00006860


	//   ....[4]....
        /*00c8*/ 	.word	0x00006890


	//   ....[5]....
        /*00cc*/ 	.word	0x000068c0


	//   ....[6]....
        /*00d0*/ 	.word	0x00006940


	//   ....[7]....
        /*00d4*/ 	.word	0x00006970


	//   ....[8]....
        /*00d8*/ 	.word	0x00006a00


	//   ....[9]....
        /*00dc*/ 	.word	0x00006a40


	//   ....[10]....
        /*00e0*/ 	.word	0x00006a80


	//   ....[11]....
        /*00e4*/ 	.word	0x00006b50


	//   ....[12]....
        /*00e8*/ 	.word	0x00006cb0


	//   ....[13]....
        /*00ec*/ 	.word	0x00006e10


	//   ....[14]....
        /*00f0*/ 	.word	0x00006f60


	//   ....[15]....
        /*00f4*/ 	.word	0x00006f90


	//   ....[16]....
        /*00f8*/ 	.word	0x00006fc0


	//   ....[17]....
        /*00fc*/ 	.word	0x00007060


	//   ....[18]....
        /*0100*/ 	.word	0x000070b0


	//   ....[19]....
        /*0104*/ 	.word	0x00007220


	//   ....[20]....
        /*0108*/ 	.word	0x00007320


	//   ....[21]....
        /*010c*/ 	.word	0x00007450


	//   ....[22]....
        /*0110*/ 	.word	0x00007480


	//----- nvinfo : EIATTR_MAX_THREADS
	.align		4
.L_1605:
        /*0114*/ 	.byte	0x04, 0x05
        /*0116*/ 	.short	(.L_1607 - .L_1606)
.L_1606:
        /*0118*/ 	.word	0x00000080
        /*011c*/ 	.word	0x00000001
        /*0120*/ 	.word	0x00000001


	//----- nvinfo : EIATTR_CRS_STACK_SIZE
	.align		4
.L_1607:
        /*0124*/ 	.byte	0x04, 0x1e
        /*0126*/ 	.short	(.L_1609 - .L_1608)
.L_1608:
        /*0128*/ 	.word	0x00000000


	//----- nvinfo : EIATTR_CBANK_PARAM_SIZE
	.align		4
.L_1609:
        /*012c*/ 	.byte	0x03, 0x19
        /*012e*/ 	.short	0x0034


	//----- nvinfo : EIATTR_PARAM_CBANK
	.align		4
        /*0130*/ 	.byte	0x04, 0x0a
        /*0132*/ 	.short	(.L_1611 - .L_1610)
	.align		4
.L_1610:
        /*0134*/ 	.word	index@(.nv.constant0._ZN2at6native27unrolled_elementwise_kernelINS0_13BUnaryFunctorIfffZZZNS0_20copysign_kernel_cudaERNS_18TensorIteratorBaseEENKUlvE_clEvENKUlvE0_clEvEUlffE_EESt5arrayIPcLm2EELi4E23TrivialOffsetCalculatorILi1EjESD_NS0_6memory12LoadWithCastILi1EEENSE_13StoreWithCastILi1EEEEEviT_T0_T2_T3_T4_T5_)
        /*0138*/ 	.short	0x0380
        /*013a*/ 	.short	0x0034


	//----- nvinfo : EIATTR_SW_WAR
	.align		4
.L_1611:
        /*013c*/ 	.byte	0x04, 0x36
        /*013e*/ 	.short	(.L_1613 - .L_1612)
.L_1612:
        /*0140*/ 	.word	0x00000008
.L_1613:


//--------------------- .nv.info._ZN2at6native18elementwise_kernelILi128ELi2EZNS0_22gpu_kernel_impl_nocastINS0_13BUnaryFunctorIfffZZZNS0_20copysign_kernel_cudaERNS_18TensorIteratorBaseEENKUlvE_clEvENKUlvE0_clEvEUlffE_EEEEvS5_RKT_EUliE_EEviT1_ --------------------------
	.section	.nv.info._ZN2at6native18elementwise_kernelILi128ELi2EZNS0_22gpu_kernel_impl_nocastINS0_13BUnaryFunctorIfffZZZNS0_20copysign_kernel_cudaERNS_18TensorIteratorBaseEENKUlvE_clEvENKUlvE0_clEvEUlffE_EEEEvS5_RKT_EUliE_EEviT1_,"",@"SHT_CUDA_INFO"
	.sectionflags	@""
	.align	4


	//----- nvinfo : EIATTR_CUDA_API_VERSION
	.align		4
        /*0000*/ 	.byte	0x04, 0x37
        /*0002*/ 	.short	(.L_1615 - .L_1614)
.L_1614:
        /*0004*/ 	.word	0x00000082


	//----- nvinfo : EIATTR_KPARAM_INFO
	.align		4
.L_1615:
        /*0008*/ 	.byte	0x04, 0x17
        /*000a*/ 	.short	(.L_1617 - .L_1616)
.L_1616:
        /*000c*/ 	.word	0x00000000
        /*0010*/ 	.short	0x0001
        /*0012*/ 	.short	0x0008
        /*0014*/ 	.byte	0x00, 0xf0, 0x61, 0x08


	//----- nvinfo : EIATTR_KPARAM_INFO
	.align		4
.L_1617:
        /*0018*/ 	.byte	0x04, 0x17
        /*001a*/ 	.short	(.L_1619 - .L_1618)
.L_1618:
        /*001c*/ 	.word	0x00000000
        /*0020*/ 	.short	0x0000
        /*0022*/ 	.short	0x0000
        /*0024*/ 	.byte	0x00, 0xf0, 0x11, 0x00


	//----- nvinfo : EIATTR_SPARSE_MMA_MASK
	.align		4
.L_1619:
        /*0028*/ 	.byte	0x03, 0x50
        /*002a*/ 	.short	0x0000


	//----- nvinfo : EIATTR_MAXREG_COUNT
	.align		4
        /*002c*/ 	.byte	0x03, 0x1b
        /*002e*/ 	.short	0x0080


	//----- nvinfo : EIATTR_MERCURY_ISA_VERSION
	.align		4
        /*0030*/ 	.byte	0x03, 0x5f
        /*0032*/ 	.short	0x0101


	//----- nvinfo : EIATTR_VRC_CTA_INIT_COUNT
	.align		4
        /*0034*/ 	.byte	0x02, 0x4a
	.zero		1
	.zero		1


	//----- nvinfo : EIATTR_EXIT_INSTR_OFFSETS
	.align		4
        /*0038*/ 	.byte	0x04, 0x1c
        /*003a*/ 	.short	(.L_1621 - .L_1620)


	//   ....[0]....
.L_1620:
        /*003c*/ 	.word	0x00000160


	//   ....[1]....
        /*0040*/ 	.word	0x000001d0


	//   ....[2]....
        /*0044*/ 	.word	0x000015b0


	//   ....[3]....
        /*0048*/ 	.word	0x000028f0


	//----- nvinfo : EIATTR_MAX_THREADS
	.align		4
.L_1621:
        /*004c*/ 	.byte	0x04, 0x05
        /*004e*/ 	.short	(.L_1623 - .L_1622)
.L_1622:
        /*0050*/ 	.word	0x00000080
        /*0054*/ 	.word	0x00000001
        /*0058*/ 	.word	0x00000001


	//----- nvinfo : EIATTR_CRS_STACK_SIZE
	.align		4
.L_1623:
        /*005c*/ 	.byte	0x04, 0x1e
        /*005e*/ 	.short	(.L_1625 - .L_1624)
.L_1624:
        /*0060*/ 	.word	0x00000000


	//----- nvinfo : EIATTR_CBANK_PARAM_SIZE
	.align		4
.L_1625:
        /*0064*/ 	.byte	0x03, 0x19
        /*0066*/ 	.short	0x0220


	//----- nvinfo : EIATTR_PARAM_CBANK
	.align		4
        /*0068*/ 	.byte	0x04, 0x0a
        /*006a*/ 	.short	(.L_1627 - .L_1626)
	.align		4
.L_1626:
        /*006c*/ 	.word	index@(.nv.constant0._ZN2at6native18elementwise_kernelILi128ELi2EZNS0_22gpu_kernel_impl_nocastINS0_13BUnaryFunctorIfffZZZNS0_20copysign_kernel_cudaERNS_18TensorIteratorBaseEENKUlvE_clEvENKUlvE0_clEvEUlffE_EEEEvS5_RKT_EUliE_EEviT1_)
        /*0070*/ 	.short	0x0380
        /*0072*/ 	.short	0x0220


	//----- nvinfo : EIATTR_SW_WAR
	.align		4
.L_1627:
        /*0074*/ 	.byte	0x04, 0x36
        /*0076*/ 	.short	(.L_1629 - .L_1628)
.L_1628:
        /*0078*/ 	.word	0x00000008
.L_1629:


//--------------------- .nv.info._ZN2at6native27unrolled_elementwise_kernelINS0_13BUnaryFunctorIfffZZZNS0_20copysign_kernel_cudaERNS_18TensorIteratorBaseEENKUlvE_clEvENKUlvE0_clEvEUlffE_EESt5arrayIPcLm2EELi4E23TrivialOffsetCalculatorILi1EjESD_NS0_6memory15LoadWithoutCastENSE_16StoreWithoutCastEEEviT_T0_T2_T3_T4_T5_ --------------------------
	.section	.nv.info._ZN2at6native27unrolled_elementwise_kernelINS0_13BUnaryFunctorIfffZZZNS0_20copysign_kernel_cudaERNS_18TensorIteratorBaseEENKUlvE_clEvENKUlvE0_clEvEUlffE_EESt5arrayIPcLm2EELi4E23TrivialOffsetCalculatorILi1EjESD_NS0_6memory15LoadWithoutCastENSE_16StoreWithoutCastEEEviT_T0_T2_T3_T4_T5_,"",@"SHT_CUDA_INFO"
	.sectionflags	@""
	.align	4


	//----- nvinfo : EIATTR_CUDA_API_VERSION
	.align		4
        /*0000*/ 	.byte	0x04, 0x37
        /*0002*/ 	.short	(.L_1631 - .L_1630)
.L_1630:
        /*0004*/ 	.word	0x00000082


	//----- nvinfo : EIATTR_KPARAM_INFO
	.align		4
.L_1631:
        /*0008*/ 	.byte	0x04, 0x17
        /*000a*/ 	.short	(.L_1633 - .L_1632)
.L_1632:
        /*000c*/ 	.word	0x00000000
        /*0010*/ 	.short	0x0006
        /*0012*/ 	.short	0x0023
        /*0014*/ 	.byte	0x00, 0xf0, 0x05, 0x00


	//----- nvinfo : EIATTR_KPARAM_INFO
	.align		4
.L_1633:
        /*0018*/ 	.byte	0x04, 0x17
        /*001a*/ 	.short	(.L_1635 - .L_1634)
.L_1634:
        /*001c*/ 	.word	0x00000000
        /*0020*/ 	.short	0x0005
        /*0022*/ 	.short	0x0022
        /*0024*/ 	.byte	0x00, 0xf0, 0x05, 0x00


	//----- nvinfo : EIATTR_KPARAM_INFO
	.align		4
.L_1635:
        /*0028*/ 	.byte	0x04, 0x17
        /*002a*/ 	.short	(.L_1637 - .L_1636)
.L_1636:
        /*002c*/ 	.word	0x00000000
        /*0030*/ 	.short	0x0004
        /*0032*/ 	.short	0x0021
        /*0034*/ 	.byte	0x00, 0xf0, 0x05, 0x00


	//----- nvinfo : EIATTR_KPARAM_INFO
	.align		4
.L_1637:
        /*0038*/ 	.byte	0x04, 0x17
        /*003a*/ 	.short	(.L_1639 - .L_1638)
.L_1638:
        /*003c*/ 	.word	0x00000000
        /*0040*/ 	.short	0x0003
        /*0042*/ 	.short	0x0020
        /*0044*/ 	.byte	0x00, 0xf0, 0x05, 0x00


	//----- nvinfo : EIATTR_KPARAM_INFO
	.align		4
.L_1639:
        /*0048*/ 	.byte	0x04, 0x17
        /*004a*/ 	.short	(.L_1641 - .L_1640)
.L_1640:
        /*004c*/ 	.word	0x00000000
        /*0050*/ 	.short	0x0002
        /*0052*/ 	.short	0x0010
        /*0054*/ 	.byte	0x00, 0xf0, 0x41, 0x00


	//----- nvinfo : EIATTR_KPARAM_INFO
	.align		4
.L_1641:
        /*0058*/ 	.byte	0x04, 0x17
        /*005a*/ 	.short	(.L_1643 - .L_1642)
.L_1642:
        /*005c*/ 	.word	0x00000000
        /*0060*/ 	.short	0x0001
        /*0062*/ 	.short	0x0004
        /*0064*/ 	.byte	0x00, 0xf0, 0x21, 0x00


	//----- nvinfo : EIATTR_KPARAM_INFO
	.align		4
.L_1643:
        /*0068*/ 	.byte	0x04, 0x17
        /*006a*/ 	.short	(.L_1645 - .L_1644)
.L_1644:
        /*006c*/ 	.word	0x00000000
        /*0070*/ 	.short	0x0000
        /*0072*/ 	.short	0x0000
        /*0074*/ 	.byte	0x00, 0xf0, 0x11, 0x00


	//----- nvinfo : EIATTR_SPARSE_MMA_MASK
	.align		4
.L_1645:
        /*0078*/ 	.byte	0x03, 0x50
        /*007a*/ 	.short	0x0000


	//----- nvinfo : EIATTR_MAXREG_COUNT
	.align		4
        /*007c*/ 	.byte	0x03, 0x1b
        /*007e*/ 	.short	0x00ff


	//----- nvinfo : EIATTR_MERCURY_ISA_VERSION
	.align		4
        /*0080*/ 	.byte	0x03, 0x5f
        /*0082*/ 	.short	0x0101


	//----- nvinfo : EIATTR_VRC_CTA_INIT_COUNT
	.align		4
        /*0084*/ 	.byte	0x02, 0x4a
	.zero		1
	.zero		1


	//----- nvinfo : EIATTR_EXIT_INSTR_OFFSETS
	.align		4
        /*0088*/ 	.byte	0x04, 0x1c
        /*008a*/ 	.short	(.L_1647 - .L_1646)


	//   ....[0]....
.L_1646:
        /*008c*/ 	.word	0x00000400


	//   ....[1]....
        /*0090*/ 	.word	0x00000450


	//----- nvinfo : EIATTR_MAX_THREADS
	.align		4
.L_1647:
        /*0094*/ 	.byte	0x04, 0x05
        /*0096*/ 	.short	(.L_1649 - .L_1648)
.L_1648:
        /*0098*/ 	.word	0x00000080
        /*009c*/ 	.word	0x00000001
        /*00a0*/ 	.word	0x00000001


	//----- nvinfo : EIATTR_CRS_STACK_SIZE
	.align		4
.L_1649:
        /*00a4*/ 	.byte	0x04, 0x1e
        /*00a6*/ 	.short	(.L_1651 - .L_1650)
.L_1650:
        /*00a8*/ 	.word	0x00000000


	//----- nvinfo : EIATTR_CBANK_PARAM_SIZE
	.align		4
.L_1651:
        /*00ac*/ 	.byte	0x03, 0x19
        /*00ae*/ 	.short	0x0024


	//----- nvinfo : EIATTR_PARAM_CBANK
	.align		4
        /*00b0*/ 	.byte	0x04, 0x0a
        /*00b2*/ 	.short	(.L_1653 - .L_1652)
	.align		4
.L_1652:
        /*00b4*/ 	.word	index@(.nv.constant0._ZN2at6native27unrolled_elementwise_kernelINS0_13BUnaryFunctorIfffZZZNS0_20copysign_kernel_cudaERNS_18TensorIteratorBaseEENKUlvE_clEvENKUlvE0_clEvEUlffE_EESt5arrayIPcLm2EELi4E23TrivialOffsetCalculatorILi1EjESD_NS0_6memory15LoadWithoutCastENSE_16StoreWithoutCastEEEviT_T0_T2_T3_T4_T5_)
        /*00b8*/ 	.short	0x0380
        /*00ba*/ 	.short	0x0024


	//----- nvinfo : EIATTR_SW_WAR
	.align		4
.L_1653:
        /*00bc*/ 	.byte	0x04, 0x36
        /*00be*/ 	.short	(.L_1655 - .L_1654)
.L_1654:
        /*00c0*/ 	.word	0x00000008
.L_1655:


//--------------------- .nv.info._ZN2at6native29vectorized_elementwise_kernelILi2ENS0_13BUnaryFunctorIfffZZZNS0_20copysign_kernel_cudaERNS_18TensorIteratorBaseEENKUlvE_clEvENKUlvE0_clEvEUlffE_EESt5arrayIPcLm2EEEEviT0_T1_ --------------------------
	.section	.nv.info._ZN2at6native29vectorized_elementwise_kernelILi2ENS0_13BUnaryFunctorIfffZZZNS0_20copysign_kernel_cudaERNS_18TensorIteratorBaseEENKUlvE_clEvENKUlvE0_clEvEUlffE_EESt5arrayIPcLm2EEEEviT0_T1_,"",@"SHT_CUDA_INFO"
	.sectionflags	@""
	.align	4


	//----- nvinfo : EIATTR_CUDA_API_VERSION
	.align		4
        /*0000*/ 	.byte	0x04, 0x37
        /*0002*/ 	.short	(.L_1657 - .L_1656)
.L_1656:
        /*0004*/ 	.word	0x00000082


	//----- nvinfo : EIATTR_KPARAM_INFO
	.align		4
.L_1657:
        /*0008*/ 	.byte	0x04, 0x17
        /*000a*/ 	.short	(.L_1659 - .L_1658)
.L_1658:
        /*000c*/ 	.word	0x00000000
        /*0010*/ 	.short	0x0002
        /*0012*/ 	.short	0x0010
        /*0014*/ 	.byte	0x00, 0xf0, 0x41, 0x00


	//----- nvinfo : EIATTR_KPARAM_INFO
	.align		4
.L_1659:
        /*0018*/ 	.byte	0x04, 0x17
        /*001a*/ 	.short	(.L_1661 - .L_1660)
.L_1660:
        /*001c*/ 	.word	0x00000000
        /*0020*/ 	.short	0x0001
        /*0022*/ 	.short	0x0004
        /*0024*/ 	.byte	0x00, 0xf0, 0x21, 0x00


	//----- nvinfo : EIATTR_KPARAM_INFO
	.align		4
.L_1661:
        /*0028*/ 	.byte	0x04, 0x17
        /*002a*/ 	.short	(.L_1663 - .L_1662)
.L_1662:
        /*002c*/ 	.word	0x00000000
        /*0030*/ 	.short	0x0000
        /*0032*/ 	.short	0x0000
        /*0034*/ 	.byte	0x00, 0xf0, 0x11, 0x00


	//----- nvinfo : EIATTR_SPARSE_MMA_MASK
	.align		4
.L_1663:
        /*0038*/ 	.byte	0x03, 0x50
        /*003a*/ 	.short	0x0000


	//----- nvinfo : EIATTR_MAXREG_COUNT
	.align		4
        /*003c*/ 	.byte	0x03, 0x1b
        /*003e*/ 	.short	0x00ff


	//----- nvinfo : EIATTR_MERCURY_ISA_VERSION
	.align		4
        /*0040*/ 	.byte	0x03, 0x5f
        /*0042*/ 	.short	0x0101


	//----- nvinfo : EIATTR_VRC_CTA_INIT_COUNT
	.align		4
        /*0044*/ 	.byte	0x02, 0x4a
	.zero		1
	.zero		1


	//----- nvinfo : EIATTR_EXIT_INSTR_OFFSETS
	.align		4
        /*0048*/ 	.byte	0x04, 0x1c
        /*004a*/ 	.short	(.L_1665 - .L_1664)


	//   ....[0]....
.L_1664:
        /*004c*/ 	.word	0x00000800


	//   ....[1]....
        /*0050*/ 	.word	0x00000850


	//   ....[2]....
        /*0054*/ 	.word	0x000009e0


	//----- nvinfo : EIATTR_MAX_THREADS
	.align		4
.L_1665:
        /*0058*/ 	.byte	0x04, 0x05
        /*005a*/ 	.short	(.L_1667 - .L_1666)
.L_1666:
        /*005c*/ 	.word	0x00000080
        /*0060*/ 	.word	0x00000001
        /*0064*/ 	.word	0x00000001


	//----- nvinfo : EIATTR_CRS_STACK_SIZE
	.align		4
.L_1667:
        /*0068*/ 	.byte	0x04, 0x1e
        /*006a*/ 	.short	(.L_1669 - .L_1668)
.L_1668:
        /*006c*/ 	.word	0x00000000


	//----- nvinfo : EIATTR_CBANK_PARAM_SIZE
	.align		4
.L_1669:
        /*0070*/ 	.byte	0x03, 0x19
        /*0072*/ 	.short	0x0020


	//----- nvinfo : EIATTR_PARAM_CBANK
	.align		4
        /*0074*/ 	.byte	0x04, 0x0a
        /*0076*/ 	.short	(.L_1671 - .L_1670)
	.align		4
.L_1670:
        /*0078*/ 	.word	index@(.nv.constant0._ZN2at6native29vectorized_elementwise_kernelILi2ENS0_13BUnaryFunctorIfffZZZNS0_20copysign_kernel_cudaERNS_18TensorIteratorBaseEENKUlvE_clEvENKUlvE0_clEvEUlffE_EESt5arrayIPcLm2EEEEviT0_T1_)
        /*007c*/ 	.short	0x0380
        /*007e*/ 	.short	0x0020


	//----- nvinfo : EIATTR_SW_WAR
	.align		4
.L_1671:
        /*0080*/ 	.byte	0x04, 0x36
        /*0082*/ 	.short	(.L_1673 - .L_1672)
.L_1672:
        /*0084*/ 	.word	0x00000008
.L_1673:


//--------------------- .nv.info._ZN2at6native29vectorized_elementwise_kernelILi4ENS0_13BUnaryFunctorIfffZZZNS0_20copysign_kernel_cudaERNS_18TensorIteratorBaseEENKUlvE_clEvENKUlvE0_clEvEUlffE_EESt5arrayIPcLm2EEEEviT0_T1_ --------------------------
	.section	.nv.info._ZN2at6native29vectorized_elementwise_kernelILi4ENS0_13BUnaryFunctorIfffZZZNS0_20copysign_kernel_cudaERNS_18TensorIteratorBaseEENKUlvE_clEvENKUlvE0_clEvEUlffE_EESt5arrayIPcLm2EEEEviT0_T1_,"",@"SHT_CUDA_INFO"
	.sectionflags	@""
	.align	4


	//----- nvinfo : EIATTR_CUDA_API_VERSION
	.align		4
        /*0000*/ 	.byte	0x04, 0x37
        /*0002*/ 	.short	(.L_1675 - .L_1674)
.L_1674:
        /*0004*/ 	.word	0x00000082


	//----- nvinfo : EIATTR_KPARAM_INFO
	.align		4
.L_1675:
        /*0008*/ 	.byte	0x04, 0x17
        /*000a*/ 	.short	(.L_1677 - .L_1676)
.L_1676:
        /*000c*/ 	.word	0x00000000
        /*0010*/ 	.short	0x0002
        /*0012*/ 	.short	0x0010
        /*0014*/ 	.byte	0x00, 0xf0, 0x41, 0x00


	//----- nvinfo : EIATTR_KPARAM_INFO
	.align		4
.L_1677:
        /*0018*/ 	.byte	0x04, 0x17
        /*001a*/ 	.short	(.L_1679 - .L_1678)
.L_1678:
        /*001c*/ 	.word	0x00000000
        /*0020*/ 	.short	0x0001
        /*0022*/ 	.short	0x0004
        /*0024*/ 	.byte	0x00, 0xf0, 0x21, 0x00


	//----- nvinfo : EIATTR_KPARAM_INFO
	.align		4
.L_1679:
        /*0028*/ 	.byte	0x04, 0x17
        /*002a*/ 	.short	(.L_1681 - .L_1680)
.L_1680:
        /*002c*/ 	.word	0x00000000
        /*0030*/ 	.short	0x0000
        /*0032*/ 	.short	0x0000
        /*0034*/ 	.byte	0x00, 0xf0, 0x11, 0x00


	//----- nvinfo : EIATTR_SPARSE_MMA_MASK
	.align		4
.L_1681:
        /*0038*/ 	.byte	0x03, 0x50
        /*003a*/ 	.short	0x0000


	//----- nvinfo : EIATTR_MAXREG_COUNT
	.align		4
        /*003c*/ 	.byte	0x03, 0x1b
        /*003e*/ 	.short	0x00ff


	//----- nvinfo : EIATTR_MERCURY_ISA_VERSION
	.align		4
        /*0040*/ 	.byte	0x03, 0x5f
        /*0042*/ 	.short	0x0101


	//----- nvinfo : EIATTR_VRC_CTA_INIT_COUNT
	.align		4
        /*0044*/ 	.byte	0x02, 0x4a
	.zero		1
	.zero		1


	//----- nvinfo : EIATTR_EXIT_INSTR_OFFSETS
	.align		4
        /*0048*/ 	.byte	0x04, 0x1c
        /*004a*/ 	.short	(.L_1683 - .L_1682)


	//   ....[0]....
.L_1682:
        /*004c*/ 	.word	0x00000800


	//   ....[1]....
        /*0050*/ 	.word	0x00000850


	//   ....[2]....
        /*0054*/ 	.word	0x000009a0


	//----- nvinfo : EIATTR_MAX_THREADS
	.align		4
.L_1683:
        /*0058*/ 	.byte	0x04, 0x05
        /*005a*/ 	.short	(.L_1685 - .L_1684)
.L_1684:
        /*005c*/ 	.word	0x00000080
        /*0060*/ 	.word	0x00000001
        /*0064*/ 	.word	0x00000001


	//----- nvinfo : EIATTR_CRS_STACK_SIZE
	.align		4
.L_1685:
        /*0068*/ 	.byte	0x04, 0x1e
        /*006a*/ 	.short	(.L_1687 - .L_1686)
.L_1686:
        /*006c*/ 	.word	0x00000000


	//----- nvinfo : EIATTR_CBANK_PARAM_SIZE
	.align		4
.L_1687:
        /*0070*/ 	.byte	0x03, 0x19
        /*0072*/ 	.short	0x0020


	//----- nvinfo : EIATTR_PARAM_CBANK
	.align		4
        /*0074*/ 	.byte	0x04, 0x0a
        /*0076*/ 	.short	(.L_1689 - .L_1688)
	.align		4
.L_1688:
        /*0078*/ 	.word	index@(.nv.constant0._ZN2at6native29vectorized_elementwise_kernelILi4ENS0_13BUnaryFunctorIfffZZZNS0_20copysign_kernel_cudaERNS_18TensorIteratorBaseEENKUlvE_clEvENKUlvE0_clEvEUlffE_EESt5arrayIPcLm2EEEEviT0_T1_)
        /*007c*/ 	.short	0x0380
        /*007e*/ 	.short	0x0020


	//----- nvinfo : EIATTR_SW_WAR
	.align		4
.L_1689:
        /*0080*/ 	.byte	0x04, 0x36
        /*0082*/ 	.short	(.L_1691 - .L_1690)
.L_1690:
        /*0084*/ 	.word	0x00000008
.L_1691:


//--------------------- .nv.info._ZN2at6native29vectorized_elementwise_kernelILi8ENS0_13BUnaryFunctorIfffZZZNS0_20copysign_kernel_cudaERNS_18TensorIteratorBaseEENKUlvE_clEvENKUlvE0_clEvEUlffE_EESt5arrayIPcLm2EEEEviT0_T1_ --------------------------
	.section	.nv.info._ZN2at6native29vectorized_elementwise_kernelILi8ENS0_13BUnaryFunctorIfffZZZNS0_20copysign_kernel_cudaERNS_18TensorIteratorBaseEENKUlvE_clEvENKUlvE0_clEvEUlffE_EESt5arrayIPcLm2EEEEviT0_T1_,"",@"SHT_CUDA_INFO"
	.sectionflags	@""
	.align	4


	//----- nvinfo : EIATTR_CUDA_API_VERSION
	.align		4
        /*0000*/ 	.byte	0x04, 0x37
        /*0002*/ 	.short	(.L_1693 - .L_1692)
.L_1692:
        /*0004*/ 	.word	0x00000082


	//----- nvinfo : EIATTR_KPARAM_INFO
	.align		4
.L_1693:
        /*0008*/ 	.byte	0x04, 0x17
        /*000a*/ 	.short	(.L_1695 - .L_1694)
.L_1694:
        /*000c*/ 	.word	0x00000000
        /*0010*/ 	.short	0x0002
        /*0012*/ 	.short	0x0010
        /*0014*/ 	.byte	0x00, 0xf0, 0x41, 0x00


	//----- nvinfo : EIATTR_KPARAM_INFO
	.align		4
.L_1695:
        /*0018*/ 	.byte	0x04, 0x17
        /*001a*/ 	.short	(.L_1697 - .L_1696)
.L_1696:
        /*001c*/ 	.word	0x00000000
        /*0020*/ 	.short	0x0001
        /*0022*/ 	.short	0x0004
        /*0024*/ 	.byte	0x00, 0xf0, 0x21, 0x00


	//----- nvinfo : EIATTR_KPARAM_INFO
	.align		4
.L_1697:
        /*0028*/ 	.byte	0x04, 0x17
        /*002a*/ 	.short	(.L_1699 - .L_1698)
.L_1698:
        /*002c*/ 	.word	0x00000000
        /*0030*/ 	.short	0x0000
        /*0032*/ 	.short	0x0000
        /*0034*/ 	.byte	0x00, 0xf0, 0x11, 0x00


	//----- nvinfo : EIATTR_SPARSE_MMA_MASK
	.align		4
.L_1699:
        /*0038*/ 	.byte	0x03, 0x50
        /*003a*/ 	.short	0x0000


	//----- nvinfo : EIATTR_MAXREG_COUNT
	.align		4
        /*003c*/ 	.byte	0x03, 0x1b
        /*003e*/ 	.short	0x00ff


	//----- nvinfo : EIATTR_MERCURY_ISA_VERSION
	.align		4
        /*0040*/ 	.byte	0x03, 0x5f
        /*0042*/ 	.short	0x0101


	//----- nvinfo : EIATTR_VRC_CTA_INIT_COUNT
	.align		4
        /*0044*/ 	.byte	0x02, 0x4a
	.zero		1
	.zero		1


	//----- nvinfo : EIATTR_EXIT_INSTR_OFFSETS
	.align		4
        /*0048*/ 	.byte	0x04, 0x1c
        /*004a*/ 	.short	(.L_1701 - .L_1700)


	//   ....[0]....
.L_1700:
        /*004c*/ 	.word	0x00000800


	//   ....[1]....
        /*0050*/ 	.word	0x00000850


	//   ....[2]....
        /*0054*/ 	.word	0x00000980


	//----- nvinfo : EIATTR_MAX_THREADS
	.align		4
.L_1701:
        /*0058*/ 	.byte	0x04, 0x05
        /*005a*/ 	.short	(.L_1703 - .L_1702)
.L_1702:
        /*005c*/ 	.word	0x00000080
        /*0060*/ 	.word	0x00000001
        /*0064*/ 	.word	0x00000001


	//----- nvinfo : EIATTR_CRS_STACK_SIZE
	.align		4
.L_1703:
        /*0068*/ 	.byte	0x04, 0x1e
        /*006a*/ 	.short	(.L_1705 - .L_1704)
.L_1704:
        /*006c*/ 	.word	0x00000000


	//----- nvinfo : EIATTR_CBANK_PARAM_SIZE
	.align		4
.L_1705:
        /*0070*/ 	.byte	0x03, 0x19
        /*0072*/ 	.short	0x0020


	//----- nvinfo : EIATTR_PARAM_CBANK
	.align		4
        /*0074*/ 	.byte	0x04, 0x0a
        /*0076*/ 	.short	(.L_1707 - .L_1706)
	.align		4
.L_1706:
        /*0078*/ 	.word	index@(.nv.constant0._ZN2at6native29vectorized_elementwise_kernelILi8ENS0_13BUnaryFunctorIfffZZZNS0_20copysign_kernel_cudaERNS_18TensorIteratorBaseEENKUlvE_clEvENKUlvE0_clEvEUlffE_EESt5arrayIPcLm2EEEEviT0_T1_)
        /*007c*/ 	.short	0x0380
        /*007e*/ 	.short	0x0020


	//----- nvinfo : EIATTR_SW_WAR
	.align		4
.L_1707:
        /*0080*/ 	.byte	0x04, 0x36
        /*0082*/ 	.short	(.L_1709 - .L_1708)
.L_1708:
        /*0084*/ 	.word	0x00000008
.L_1709:


//--------------------- .nv.info._ZN2at6native18elementwise_kernelILi128ELi4EZNS0_15gpu_kernel_implINS0_13AUnaryFunctorIfffZZZNS0_20copysign_kernel_cudaERNS_18TensorIteratorBaseEENKUlvE_clEvENKUlvE0_clEvEUlffE_EEEEvS5_RKT_EUliE_EEviT1_ --------------------------
	.section	.nv.info._ZN2at6native18elementwise_kernelILi128ELi4EZNS0_15gpu_kernel_implINS0_13AUnaryFunctorIfffZZZNS0_20copysign_kernel_cudaERNS_18TensorIteratorBaseEENKUlvE_clEvENKUlvE0_clEvEUlffE_EEEEvS5_RKT_EUliE_EEviT1_,"",@"SHT_CUDA_INFO"
	.sectionflags	@""
	.align	4


	//----- nvinfo : EIATTR_CUDA_API_VERSION
	.align		4
        /*0000*/ 	.byte	0x04, 0x37
        /*0002*/ 	.short	(.L_1711 - .L_1710)
.L_1710:
        /*0004*/ 	.word	0x00000082


	//----- nvinfo : EIATTR_KPARAM_INFO
	.align		4
.L_1711:
        /*0008*/ 	.byte	0x04, 0x17
        /*000a*/ 	.short	(.L_1713 - .L_1712)
.L_1712:
        /*000c*/ 	.word	0x00000000
        /*0010*/ 	.short	0x0001
        /*0012*/ 	.short	0x0008
        /*0014*/ 	.byte	0x00, 0xf0, 0x81, 0x08


	//----- nvinfo : EIATTR_KPARAM_INFO
	.align		4
.L_1713:
        /*0018*/ 	.byte	0x04, 0x17
        /*001a*/ 	.short	(.L_1715 - .L_1714)
.L_1714:
        /*001c*/ 	.word	0x00000000
        /*0020*/ 	.short	0x0000
        /*0022*/ 	.short	0x0000
        /*0024*/ 	.byte	0x00, 0xf0, 0x11, 0x00


	//----- nvinfo : EIATTR_SPARSE_MMA_MASK
	.align		4
.L_1715:
        /*0028*/ 	.byte	0x03, 0x50
        /*002a*/ 	.short	0x0000


	//----- nvinfo : EIATTR_MAXREG_COUNT
	.align		4
        /*002c*/ 	.byte	0x03, 0x1b
        /*002e*/ 	.short	0x0080


	//----- nvinfo : EIATTR_EXTERNS
	.align		4
        /*0030*/ 	.byte	0x04, 0x0f
        /*0032*/ 	.short	(.L_1717 - .L_1716)


	//   ....[0]....
	.align		4
.L_1716:
        /*0034*/ 	.word	index@(__assertfail)


	//----- nvinfo : EIATTR_MERCURY_ISA_VERSION
	.align		4
.L_1717:
        /*0038*/ 	.byte	0x03, 0x5f
        /*003a*/ 	.short	0x0101


	//----- nvinfo : EIATTR_VRC_CTA_INIT_COUNT
	.align		4
        /*003c*/ 	.byte	0x02, 0x4a
	.zero		1
	.zero		1


	//----- nvinfo : EIATTR_SYSCALL_OFFSETS
	.align		4
        /*0040*/ 	.byte	0x04, 0x46
        /*0042*/ 	.short	(.L_1719 - .L_1718)


	//   ....[0]....
.L_1718:
        /*0044*/ 	.word	0x000020d0


	//   ....[1]....
        /*0048*/ 	.word	0x00002ea0


	//   ....[2]....
        /*004c*/ 	.word	0x000050b0


	//   ....[3]....
        /*0050*/ 	.word	0x00005ce0


	//   ....[4]....
        /*0054*/ 	.word	0x00008000


	//   ....[5]....
        /*0058*/ 	.word	0x00008c30


	//   ....[6]....
        /*005c*/ 	.word	0x0000af60


	//   ....[7]....
        /*0060*/ 	.word	0x0000bb60


	//----- nvinfo : EIATTR_EXIT_INSTR_OFFSETS
	.align		4
.L_1719:
        /*0064*/ 	.byte	0x04, 0x1c
        /*0066*/ 	.short	(.L_1721 - .L_1720)


	//   ....[0]....
.L_1720:
        /*0068*/ 	.word	0x00008ee0


	//   ....[1]....
        /*006c*/ 	.word	0x0000b0e0


	//   ....[2]....
        /*0070*/ 	.word	0x0000b120


	//   ....[3]....
        /*0074*/ 	.word	0x0000b1b0


	//   ....[4]....
        /*0078*/ 	.word	0x0000b1e0


	//   ....[5]....
        /*007c*/ 	.word	0x0000b210


	//   ....[6]....
        /*0080*/ 	.word	0x0000b290


	//   ....[7]....
        /*0084*/ 	.word	0x0000b2c0


	//   ....[8]....
        /*0088*/ 	.word	0x0000b350


	//   ....[9]....
        /*008c*/ 	.word	0x0000b390


	//   ....[10]....
        /*0090*/ 	.word	0x0000b3d0


	//   ....[11]....
        /*0094*/ 	.word	0x0000b4a0


	//   ....[12]....
        /*0098*/ 	.word	0x0000b600


	//   ....[13]....
        /*009c*/ 	.word	0x0000b760


	//   ....[14]....
        /*00a0*/ 	.word	0x0000b8b0


	//   ....[15]....
        /*00a4*/ 	.word	0x0000b8e0


	//   ....[16]....
        /*00a8*/ 	.word	0x0000b910


	//   ....[17]....
        /*00ac*/ 	.word	0x0000b9b0


	//   ....[18]....
        /*00b0*/ 	.word	0x0000ba00


	//   ....[19]....
        /*00b4*/ 	.word	0x0000bb70


	//   ....[20]....
        /*00b8*/ 	.word	0x0000bc70


	//   ....[21]....
        /*00bc*/ 	.word	0x0000bda0


	//   ....[22]....
        /*00c0*/ 	.word	0x0000bdd0


	//----- nvinfo : EIATTR_MAX_THREADS
	.align		4
.L_1721:
        /*00c4*/ 	.byte	0x04, 0x05
        /*00c6*/ 	.short	(.L_1723 - .L_1722)
.L_1722:
        /*00c8*/ 	.word	0x00000080
        /*00cc*/ 	.word	0x00000001
        /*00d0*/ 	.word	0x00000001


	//----- nvinfo : EIATTR_CRS_STACK_SIZE
	.align		4
.L_1723:
        /*00d4*/ 	.byte	0x04, 0x1e
        /*00d6*/ 	.short	(.L_1725 - .L_1724)
.L_1724:
        /*00d8*/ 	.word	0x00000000


	//----- nvinfo : EIATTR_CBANK_PARAM_SIZE
	.align		4
.L_1725:
        /*00dc*/ 	.byte	0x03, 0x19
        /*00de*/ 	.short	0x0228


	//----- nvinfo : EIATTR_PARAM_CBANK
	.align		4
        /*00e0*/ 	.byte	0x04, 0x0a
        /*00e2*/ 	.short	(.L_1727 - .L_1726)
	.align		4
.L_1726:
        /*00e4*/ 	.word	index@(.nv.constant0._ZN2at6native18elementwise_kernelILi128ELi4EZNS0_15gpu_kernel_implINS0_13AUnaryFunctorIfffZZZNS0_20copysign_kernel_cudaERNS_18TensorIteratorBaseEENKUlvE_clEvENKUlvE0_clEvEUlffE_EEEEvS5_RKT_EUliE_EEviT1_)
        /*00e8*/ 	.short	0x0380
        /*00ea*/ 	.short	0x0228


	//----- nvinfo : EIATTR_SW_WAR
	.align		4
.L_1727:
        /*00ec*/ 	.byte	0x04, 0x36
        /*00ee*/ 	.short	(.L_1729 - .L_1728)
.L_1728:
        /*00f0*/ 	.word	0x00000008
.L_1729:


//--------------------- .nv.info._ZN2at6native27unrolled_elementwise_kernelINS0_13AUnaryFunctorIfffZZZNS0_20copysign_kernel_cudaERNS_18TensorIteratorBaseEENKUlvE_clEvENKUlvE0_clEvEUlffE_EESt5arrayIPcLm2EELi4E23TrivialOffsetCalculatorILi1EjESD_NS0_6memory12LoadWithCastILi1EEENSE_13StoreWithCastILi1EEEEEviT_T0_T2_T3_T4_T5_ --------------------------
	.section	.nv.info._ZN2at6native27unrolled_elementwise_kernelINS0_13AUnaryFunctorIfffZZZNS0_20copysign_kernel_cudaERNS_18TensorIteratorBaseEENKUlvE_clEvENKUlvE0_clEvEUlffE_EESt5arrayIPcLm2EELi4E23TrivialOffsetCalculatorILi1EjESD_NS0_6memory12LoadWithCastILi1EEENSE_13StoreWithCastILi1EEEEEviT_T0_T2_T3_T4_T5_,"",@"SHT_CUDA_INFO"
	.sectionflags	@""
	.align	4


	//----- nvinfo : EIATTR_CUDA_API_VERSION
	.align		4
        /*0000*/ 	.byte	0x04, 0x37
        /*0002*/ 	.short	(.L_1731 - .L_1730)
.L_1730:
        /*0004*/ 	.word	0x00000082


	//----- nvinfo : EIATTR_KPARAM_INFO
	.align		4
.L_1731:
        /*0008*/ 	.byte	0x04, 0x17
        /*000a*/ 	.short	(.L_1733 - .L_1732)
.L_1732:
        /*000c*/ 	.word	0x00000000
        /*0010*/ 	.short	0x0006
        /*0012*/ 	.short	0x002c
        /*0014*/ 	.byte	0x00, 0xf0, 0x21, 0x00


	//----- nvinfo : EIATTR_KPARAM_INFO
	.align		4
.L_1733:
        /*0018*/ 	.byte	0x04, 0x17
        /*001a*/ 	.short	(.L_1735 - .L_1734)
.L_1734:
        /*001c*/ 	.word	0x00000000
        /*0020*/ 	.short	0x0005
        /*0022*/ 	.short	0x0024
        /*0024*/ 	.byte	0x00, 0xf0, 0x21, 0x00


	//----- nvinfo : EIATTR_KPARAM_INFO
	.align		4
.L_1735:
        /*0028*/ 	.byte	0x04, 0x17
        /*002a*/ 	.short	(.L_1737 - .L_1736)
.L_1736:
        /*002c*/ 	.word	0x00000000
        /*0030*/ 	.short	0x0004
        /*0032*/ 	.short	0x0021
        /*0034*/ 	.byte	0x00, 0xf0, 0x05, 0x00


	//----- nvinfo : EIATTR_KPARAM_INFO
	.align		4
.L_1737:
        /*0038*/ 	.byte	0x04, 0x17
        /*003a*/ 	.short	(.L_1739 - .L_1738)
.L_1738:
        /*003c*/ 	.word	0x00000000
        /*0040*/ 	.short	0x0003
        /*0042*/ 	.short	0x0020
        /*0044*/ 	.byte	0x00, 0xf0, 0x05, 0x00


	//----- nvinfo : EIATTR_KPARAM_INFO
	.align		4
.L_1739:
        /*0048*/ 	.byte	0x04, 0x17
        /*004a*/ 	.short	(.L_1741 - .L_1740)
.L_1740:
        /*004c*/ 	.word	0x00000000
        /*0050*/ 	.short	0x0002
        /*0052*/ 	.short	0x0010
        /*0054*/ 	.byte	0x00, 0xf0, 0x41, 0x00


	//----- nvinfo : EIATTR_KPARAM_INFO
	.align		4
.L_1741:
        /*0058*/ 	.byte	0x04, 0x17
        /*005a*/ 	.short	(.L_1743 - .L_1742)
.L_1742:
        /*005c*/ 	.word	0x00000000
        /*0060*/ 	.short	0x0001
        /*0062*/ 	.short	0x0004
        /*0064*/ 	.byte	0x00, 0xf0, 0x21, 0x00


	//----- nvinfo : EIATTR_KPARAM_INFO
	.align		4
.L_1743:
        /*0068*/ 	.byte	0x04, 0x17
        /*006a*/ 	.short	(.L_1745 - .L_1744)
.L_1744:
        /*006c*/ 	.word	0x00000000
        /*0070*/ 	.short	0x0000
        /*0072*/ 	.short	0x0000
        /*0074*/ 	.byte	0x00, 0xf0, 0x11, 0x00


	//----- nvinfo : EIATTR_SPARSE_MMA_MASK
	.align		4
.L_1745:
        /*0078*/ 	.byte	0x03, 0x50
        /*007a*/ 	.short	0x0000


	//----- nvinfo : EIATTR_MAXREG_COUNT
	.align		4
        /*007c*/ 	.byte	0x03, 0x1b
        /*007e*/ 	.short	0x00ff


	//----- nvinfo : EIATTR_EXTERNS
	.align		4
        /*0080*/ 	.byte	0x04, 0x0f
        /*0082*/ 	.short	(.L_1747 - .L_1746)


	//   ....[0]....
	.align		4
.L_1746:
        /*0084*/ 	.word	index@(__assertfail)


	//----- nvinfo : EIATTR_MERCURY_ISA_VERSION
	.align		4
.L_1747:
        /*0088*/ 	.byte	0x03, 0x5f
        /*008a*/ 	.short	0x0101


	//----- nvinfo : EIATTR_VRC_CTA_INIT_COUNT
	.align		4
        /*008c*/ 	.byte	0x02, 0x4a
	.zero		1
	.zero		1


	//----- nvinfo : EIATTR_SYSCALL_OFFSETS
	.align		4
        /*0090*/ 	.byte	0x04, 0x46
        /*0092*/ 	.short	(.L_1749 - .L_1748)


	//   ....[0]....
.L_1748:
        /*0094*/ 	.word	0x00000de0


	//   ....[1]....
        /*0098*/ 	.word	0x00001ce0


	//   ....[2]....
        /*009c*/ 	.word	0x00002b70


	//   ....[3]....
        /*00a0*/ 	.word	0x000039d0


	//   ....[4]....
        /*00a4*/ 	.word	0x000047e0


	//   ....[5]....
        /*00a8*/ 	.word	0x00005530


	//   ....[6]....
        /*00ac*/ 	.word	0x000063b0


	//   ....[7]....
        /*00b0*/ 	.word	0x00007210


	//----- nvinfo : EIATTR_EXIT_INSTR_OFFSETS
	.align		4
.L_1749:
        /*00b4*/ 	.byte	0x04, 0x1c
        /*00b6*/ 	.short	(.L_1751 - .L_1750)


	//   ....[0]....
.L_1750:
        /*00b8*/ 	.word	0x00006650


	//   ....[1]....
        /*00bc*/ 	.word	0x00006790


	//   ....[2]....
        /*00c0*/ 	.word	0x000067d0


	//   ....[3]....
        /*00c4*/ 	.word	0x00006860


	//   ....[4]....
        /*00c8*/ 	.word	0x00006890


	//   ....[5]....
        /*00cc*/ 	.word	0x000068c0


	//   ....[6]....
        /*00d0*/ 	.word	0x00006940


	//   ....[7]....
        /*00d4*/ 	.word	0x00006970


	//   ....[8]....
        /*00d8*/ 	.word	0x00006a00


	//   ....[9]....
        /*00dc*/ 	.word	0x00006a40


	//   ....[10]....
        /*00e0*/ 	.word	0x00006a80


	//   ....[11]....
        /*00e4*/ 	.word	0x00006b50


	//   ....[12]....
        /*00e8*/ 	.word	0x00006cb0


	//   ....[13]....
        /*00ec*/ 	.word	0x00006e10


	//   ....[14]....
        /*00f0*/ 	.word	0x00006f60


	//   ....[15]....
        /*00f4*/ 	.word	0x00006f90


	//   ....[16]....
        /*00f8*/ 	.word	0x00006fc0


	//   ....[17]....
        /*00fc*/ 	.word	0x00007060


	//   ....[18]....
        /*0100*/ 	.word	0x000070b0


	//   ....[19]....
        /*0104*/ 	.word	0x00007220


	//   ....[20]....
        /*0108*/ 	.word	0x00007320


	//   ....[21]....
        /*010c*/ 	.word	0x00007450


	//   ....[22]....
        /*0110*/ 	.word	0x00007480


	//----- nvinfo : EIATTR_MAX_THREADS
	.align		4
.L_1751:
        /*0114*/ 	.byte	0x04, 0x05
        /*0116*/ 	.short	(.L_1753 - .L_1752)
.L_1752:
        /*0118*/ 	.word	0x00000080
        /*011c*/ 	.word	0x00000001
        /*0120*/ 	.word	0x00000001


	//----- nvinfo : EIATTR_CRS_STACK_SIZE
	.align		4
.L_1753:
        /*0124*/ 	.byte	0x04, 0x1e
        /*0126*/ 	.short	(.L_1755 - .L_1754)
.L_1754:
        /*0128*/ 	.word	0x00000000


	//----- nvinfo : EIATTR_CBANK_PARAM_SIZE
	.align		4
.L_1755:
        /*012c*/ 	.byte	0x03, 0x19
        /*012e*/ 	.short	0x0034


	//----- nvinfo : EIATTR_PARAM_CBANK
	.align		4
        /*0130*/ 	.byte	0x04, 0x0a
        /*0132*/ 	.short	(.L_1757 - .L_1756)
	.align		4
.L_1756:
        /*0134*/ 	.word	index@(.nv.constant0._ZN2at6native27unrolled_elementwise_kernelINS0_13AUnaryFunctorIfffZZZNS0_20copysign_kernel_cudaERNS_18TensorIteratorBaseEENKUlvE_clEvENKUlvE0_clEvEUlffE_EESt5arrayIPcLm2EELi4E23TrivialOffsetCalculatorILi1EjESD_NS0_6memory12LoadWithCastILi1EEENSE_13StoreWithCastILi1EEEEEviT_T0_T2_T3_T4_T5_)
        /*0138*/ 	.short	0x0380
        /*013a*/ 	.short	0x0034


	//----- nvinfo : EIATTR_SW_WAR
	.align		4
.L_1757:
        /*013c*/ 	.byte	0x04, 0x36
        /*013e*/ 	.short	(.L_1759 - .L_1758)
.L_1758:
        /*0140*/ 	.word	0x00000008
.L_1759:


//--------------------- .nv.info._ZN2at6native18elementwise_kernelILi128ELi2EZNS0_22gpu_kernel_impl_nocastINS0_13AUnaryFunctorIfffZZZNS0_20copysign_kernel_cudaERNS_18TensorIteratorBaseEENKUlvE_clEvENKUlvE0_clEvEUlffE_EEEEvS5_RKT_EUliE_EEviT1_ --------------------------
	.section	.nv.info._ZN2at6native18elementwise_kernelILi128ELi2EZNS0_22gpu_kernel_impl_nocastINS0_13AUnaryFunctorIfffZZZNS0_20copysign_kernel_cudaERNS_18TensorIteratorBaseEENKUlvE_clEvENKUlvE0_clEvEUlffE_EEEEvS5_RKT_EUliE_EEviT1_,"",@"SHT_CUDA_INFO"
	.sectionflags	@""
	.align	4


	//----- nvinfo : EIATTR_CUDA_API_VERSION
	.align		4
        /*0000*/ 	.byte	0x04, 0x37
        /*0002*/ 	.short	(.L_1761 - .L_1760)
.L_1760:
        /*0004*/ 	.word	0x00000082


	//----- nvinfo : EIATTR_KPARAM_INFO
	.align		4
.L_1761:
        /*0008*/ 	.byte	0x04, 0x17
        /*000a*/ 	.short	(.L_1763 - .L_1762)
.L_1762:
        /*000c*/ 	.word	0x00000000
        /*0010*/ 	.short	0x0001
        /*0012*/ 	.short	0x0008
        /*0014*/ 	.byte	0x00, 0xf0, 0x61, 0x08


	//----- nvinfo : EIATTR_KPARAM_INFO
	.align		4
.L_1763:
        /*0018*/ 	.byte	0x04, 0x17
        /*001a*/ 	.short	(.L_1765 - .L_1764)
.L_1764:
        /*001c*/ 	.word	0x00000000
        /*0020*/ 	.short	0x0000
        /*0022*/ 	.short	0x0000
        /*0024*/ 	.byte	0x00, 0xf0, 0x11, 0x00


	//----- nvinfo : EIATTR_SPARSE_MMA_MASK
	.align		4
.L_1765:
        /*0028*/ 	.byte	0x03, 0x50
        /*002a*/ 	.short	0x0000


	//----- nvinfo : EIATTR_MAXREG_COUNT
	.align		4
        /*002c*/ 	.byte	0x03, 0x1b
        /*002e*/ 	.short	0x0080


	//----- nvinfo : EIATTR_MERCURY_ISA_VERSION
	.align		4
        /*0030*/ 	.byte	0x03, 0x5f
        /*0032*/ 	.short	0x0101


	//----- nvinfo : EIATTR_VRC_CTA_INIT_COUNT
	.align		4
        /*0034*/ 	.byte	0x02, 0x4a
	.zero		1
	.zero		1


	//----- nvinfo : EIATTR_EXIT_INSTR_OFFSETS
	.align		4
        /*0038*/ 	.byte	0x04, 0x1c
        /*003a*/ 	.short	(.L_1767 - .L_1766)


	//   ....[0]....
.L_1766:
        /*003c*/ 	.word	0x00000160


	//   ....[1]....
        /*0040*/ 	.word	0x000001d0


	//   ....[2]....
        /*0044*/ 	.word	0x000015b0


	//   ....[3]....
        /*0048*/ 	.word	0x000028f0


	//----- nvinfo : EIATTR_MAX_THREADS
	.align		4
.L_1767:
        /*004c*/ 	.byte	0x04, 0x05
        /*004e*/ 	.short	(.L_1769 - .L_1768)
.L_1768:
        /*0050*/ 	.word	0x00000080
        /*0054*/ 	.word	0x00000001
        /*0058*/ 	.word	0x00000001


	//----- nvinfo : EIATTR_CRS_STACK_SIZE
	.align		4
.L_1769:
        /*005c*/ 	.byte	0x04, 0x1e
        /*005e*/ 	.short	(.L_1771 - .L_1770)
.L_1770:
        /*0060*/ 	.word	0x00000000


	//----- nvinfo : EIATTR_CBANK_PARAM_SIZE
	.align		4
.L_1771:
        /*0064*/ 	.byte	0x03, 0x19
        /*0066*/ 	.short	0x0220


	//----- nvinfo : EIATTR_PARAM_CBANK
	.align		4
        /*0068*/ 	.byte	0x04, 0x0a
        /*006a*/ 	.short	(.L_1773 - .L_1772)
	.align		4
.L_1772:
        /*006c*/ 	.word	index@(.nv.constant0._ZN2at6native18elementwise_kernelILi128ELi2EZNS0_22gpu_kernel_impl_nocastINS0_13AUnaryFunctorIfffZZZNS0_20copysign_kernel_cudaERNS_18TensorIteratorBaseEENKUlvE_clEvENKUlvE0_clEvEUlffE_EEEEvS5_RKT_EUliE_EEviT1_)
        /*0070*/ 	.short	0x0380
        /*0072*/ 	.short	0x0220


	//----- nvinfo : EIATTR_SW_WAR
	.align		4
.L_1773:
        /*0074*/ 	.byte	0x04, 0x36
        /*0076*/ 	.short	(.L_1775 - .L_1774)
.L_1774:
        /*0078*/ 	.word	0x00000008
.L_1775:


//--------------------- .nv.info._ZN2at6native27unrolled_elementwise_kernelINS0_13AUnaryFunctorIfffZZZNS0_20copysign_kernel_cudaERNS_18TensorIteratorBaseEENKUlvE_clEvENKUlvE0_clEvEUlffE_EESt5arrayIPcLm2EELi4E23TrivialOffsetCalculatorILi1EjESD_NS0_6memory15LoadWithoutCastENSE_16StoreWithoutCastEEEviT_T0_T2_T3_T4_T5_ --------------------------
	.section	.nv.info._ZN2at6native27unrolled_elementwise_kernelINS0_13AUnaryFunctorIfffZZZNS0_20copysign_kernel_cudaERNS_18TensorIteratorBaseEENKUlvE_clEvENKUlvE0_clEvEUlffE_EESt5arrayIPcLm2EELi4E23TrivialOffsetCalculatorILi1EjESD_NS0_6memory15LoadWithoutCastENSE_16StoreWithoutCastEEEviT_T0_T2_T3_T4_T5_,"",@"SHT_CUDA_INFO"
	.sectionflags	@""
	.align	4


	//----- nvinfo : EIATTR_CUDA_API_VERSION
	.align		4
        /*0000*/ 	.byte	0x04, 0x37
        /*0002*/ 	.short	(.L_1777 - .L_1776)
.L_1776:
        /*0004*/ 	.word	0x00000082


	//----- nvinfo : EIATTR_KPARAM_INFO
	.align		4
.L_1777:
        /*0008*/ 	.byte	0x04, 0x17
        /*000a*/ 	.short	(.L_1779 - .L_1778)
.L_1778:
        /*000c*/ 	.word	0x00000000
        /*0010*/ 	.short	0x0006
        /*0012*/ 	.short	0x0023
        /*0014*/ 	.byte	0x00, 0xf0, 0x05, 0x00


	//----- nvinfo : EIATTR_KPARAM_INFO
	.align		4
.L_1779:
        /*0018*/ 	.byte	0x04, 0x17
        /*001a*/ 	.short	(.L_1781 - .L_1780)
.L_1780:
        /*001c*/ 	.word	0x00000000
        /*0020*/ 	.short	0x0005
        /*0022*/ 	.short	0x0022
        /*0024*/ 	.byte	0x00, 0xf0, 0x05, 0x00


	//----- nvinfo : EIATTR_KPARAM_INFO
	.align		4
.L_1781:
        /*0028*/ 	.byte	0x04, 0x17
        /*002a*/ 	.short	(.L_1783 - .L_1782)
.L_1782:
        /*002c*/ 	.word	0x00000000
        /*0030*/ 	.short	0x0004
        /*0032*/ 	.short	0x0021
        /*0034*/ 	.byte	0x00, 0xf0, 0x05, 0x00


	//----- nvinfo : EIATTR_KPARAM_INFO
	.align		4
.L_1783:
        /*0038*/ 	.byte	0x04, 0x17
        /*003a*/ 	.short	(.L_1785 - .L_1784)
.L_1784:
        /*003c*/ 	.word	0x00000000
        /*0040*/ 	.short	0x0003
        /*0042*/ 	.short	0x0020
        /*0044*/ 	.byte	0x00, 0xf0, 0x05, 0x00


	//----- nvinfo : EIATTR_KPARAM_INFO
	.align		4
.L_1785:
        /*0048*/ 	.byte	0x04, 0x17
        /*004a*/ 	.short	(.L_1787 - .L_1786)
.L_1786:
        /*004c*/ 	.word	0x00000000
        /*0050*/ 	.short	0x0002
        /*0052*/ 	.short	0x0010
        /*0054*/ 	.byte	0x00, 0xf0, 0x41, 0x00


	//----- nvinfo : EIATTR_KPARAM_INFO
	.align		4
.L_1787:
        /*0058*/ 	.byte	0x04, 0x17
        /*005a*/ 	.short	(.L_1789 - .L_1788)
.L_1788:
        /*005c*/ 	.word	0x00000000
        /*0060*/ 	.short	0x0001
        /*0062*/ 	.short	0x0004
        /*0064*/ 	.byte	0x00, 0xf0, 0x21, 0x00


	//----- nvinfo : EIATTR_KPARAM_INFO
	.align		4
.L_1789:
        /*0068*/ 	.byte	0x04, 0x17
        /*006a*/ 	.short	(.L_1791 - .L_1790)
.L_1790:
        /*006c*/ 	.word	0x00000000
        /*0070*/ 	.short	0x0000
        /*0072*/ 	.short	0x0000
        /*0074*/ 	.byte	0x00, 0xf0, 0x11, 0x00


	//----- nvinfo : EIATTR_SPARSE_MMA_MASK
	.align		4
.L_1791:
        /*0078*/ 	.byte	0x03, 0x50
        /*007a*/ 	.short	0x0000


	//----- nvinfo : EIATTR_MAXREG_COUNT
	.align		4
        /*007c*/ 	.byte	0x03, 0x1b
        /*007e*/ 	.short	0x00ff


	//----- nvinfo : EIATTR_MERCURY_ISA_VERSION
	.align		4
        /*0080*/ 	.byte	0x03, 0x5f
        /*0082*/ 	.short	0x0101


	//----- nvinfo : EIATTR_VRC_CTA_INIT_COUNT
	.align		4
        /*0084*/ 	.byte	0x02, 0x4a
	.zero		1
	.zero		1


	//----- nvinfo : EIATTR_EXIT_INSTR_OFFSETS
	.align		4
        /*0088*/ 	.byte	0x04, 0x1c
        /*008a*/ 	.short	(.L_1793 - .L_1792)


	//   ....[0]....
.L_1792:
        /*008c*/ 	.word	0x00000400


	//   ....[1]....
        /*0090*/ 	.word	0x00000450


	//----- nvinfo : EIATTR_MAX_THREADS
	.align		4
.L_1793:
        /*0094*/ 	.byte	0x04, 0x05
        /*0096*/ 	.short	(.L_1795 - .L_1794)
.L_1794:
        /*0098*/ 	.word	0x00000080
        /*009c*/ 	.word	0x00000001
        /*00a0*/ 	.word	0x00000001


	//----- nvinfo : EIATTR_CRS_STACK_SIZE
	.align		4
.L_1795:
        /*00a4*/ 	.byte	0x04, 0x1e
        /*00a6*/ 	.short	(.L_1797 - .L_1796)
.L_1796:
        /*00a8*/ 	.word	0x00000000


	//----- nvinfo : EIATTR_CBANK_PARAM_SIZE
	.align		4
.L_1797:
        /*00ac*/ 	.byte	0x03, 0x19
        /*00ae*/ 	.short	0x0024


	//----- nvinfo : EIATTR_PARAM_CBANK
	.align		4
        /*00b0*/ 	.byte	0x04, 0x0a
        /*00b2*/ 	.short	(.L_1799 - .L_1798)
	.align		4
.L_1798:
        /*00b4*/ 	.word	index@(.nv.constant0._ZN2at6native27unrolled_elementwise_kernelINS0_13AUnaryFunctorIfffZZZNS0_20copysign_kernel_cudaERNS_18TensorIteratorBaseEENKUlvE_clEvENKUlvE0_clEvEUlffE_EESt5arrayIPcLm2EELi4E23TrivialOffsetCalculatorILi1EjESD_NS0_6memory15LoadWithoutCastENSE_16StoreWithoutCastEEEviT_T0_T2_T3_T4_T5_)
        /*00b8*/ 	.short	0x0380
        /*00ba*/ 	.short	0x0024


	//----- nvinfo : EIATTR_SW_WAR
	.align		4
.L_1799:
        /*00bc*/ 	.byte	0x04, 0x36
        /*00be*/ 	.short	(.L_1801 - .L_1800)
.L_1800:
        /*00c0*/ 	.word	0x00000008
.L_1801:


//--------------------- .nv.info._ZN2at6native29vectorized_elementwise_kernelILi2ENS0_13AUnaryFunctorIfffZZZNS0_20copysign_kernel_cudaERNS_18TensorIteratorBaseEENKUlvE_clEvENKUlvE0_clEvEUlffE_EESt5arrayIPcLm2EEEEviT0_T1_ --------------------------
	.section	.nv.info._ZN2at6native29vectorized_elementwise_kernelILi2ENS0_13AUnaryFunctorIfffZZZNS0_20copysign_kernel_cudaERNS_18TensorIteratorBaseEENKUlvE_clEvENKUlvE0_clEvEUlffE_EESt5arrayIPcLm2EEEEviT0_T1_,"",@"SHT_CUDA_INFO"
	.sectionflags	@""
	.align	4


	//----- nvinfo : EIATTR_CUDA_API_VERSION
	.align		4
        /*0000*/ 	.byte	0x04, 0x37
        /*0002*/ 	.short	(.L_1803 - .L_1802)
.L_1802:
        /*0004*/ 	.word	0x00000082


	//----- nvinfo : EIATTR_KPARAM_INFO
	.align		4
.L_1803:
        /*0008*/ 	.byte	0x04, 0x17
        /*000a*/ 	.short	(.L_1805 - .L_1804)
.L_1804:
        /*000c*/ 	.word	0x00000000
        /*0010*/ 	.short	0x0002
        /*0012*/ 	.short	0x0010
        /*0014*/ 	.byte	0x00, 0xf0, 0x41, 0x00


	//----- nvinfo : EIATTR_KPARAM_INFO
	.align		4
.L_1805:
        /*0018*/ 	.byte	0x04, 0x17
        /*001a*/ 	.short	(.L_1807 - .L_1806)
.L_1806:
        /*001c*/ 	.word	0x00000000
        /*0020*/ 	.short	0x0001
        /*0022*/ 	.short	0x0004
        /*0024*/ 	.byte	0x00, 0xf0, 0x21, 0x00


	//----- nvinfo : EIATTR_KPARAM_INFO
	.align		4
.L_1807:
        /*0028*/ 	.byte	0x04, 0x17
        /*002a*/ 	.short	(.L_1809 - .L_1808)
.L_1808:
        /*002c*/ 	.word	0x00000000
        /*0030*/ 	.short	0x0000
        /*0032*/ 	.short	0x0000
        /*0034*/ 	.byte	0x00, 0xf0, 0x11, 0x00


	//----- nvinfo : EIATTR_SPARSE_MMA_MASK
	.align		4
.L_1809:
        /*0038*/ 	.byte	0x03, 0x50
        /*003a*/ 	.short	0x0000


	//----- nvinfo : EIATTR_MAXREG_COUNT
	.align		4
        /*003c*/ 	.byte	0x03, 0x1b
        /*003e*/ 	.short	0x00ff


	//----- nvinfo : EIATTR_MERCURY_ISA_VERSION
	.align		4
        /*0040*/ 	.byte	0x03, 0x5f
        /*0042*/ 	.short	0x0101


	//----- nvinfo : EIATTR_VRC_CTA_INIT_COUNT
	.align		4
        /*0044*/ 	.byte	0x02, 0x4a
	.zero		1
	.zero		1


	//----- nvinfo : EIATTR_EXIT_INSTR_OFFSETS
	.align		4
        /*0048*/ 	.byte	0x04, 0x1c
        /*004a*/ 	.short	(.L_1811 - .L_1810)


	//   ....[0]....
.L_1810:
        /*004c*/ 	.word	0x00000800


	//   ....[1]....
        /*0050*/ 	.word	0x00000850


	//   ....[2]....
        /*0054*/ 	.word	0x000009e0


	//----- nvinfo : EIATTR_MAX_THREADS
	.align		4
.L_1811:
        /*0058*/ 	.byte	0x04, 0x05
        /*005a*/ 	.short	(.L_1813 - .L_1812)
.L_1812:
        /*005c*/ 	.word	0x00000080
        /*0060*/ 	.word	0x00000001
        /*0064*/ 	.word	0x00000001


	//----- nvinfo : EIATTR_CRS_STACK_SIZE
	.align		4
.L_1813:
        /*0068*/ 	.byte	0x04, 0x1e
        /*006a*/ 	.short	(.L_1815 - .L_1814)
.L_1814:
        /*006c*/ 	.word	0x00000000


	//----- nvinfo : EIATTR_CBANK_PARAM_SIZE
	.align		4
.L_1815:
        /*0070*/ 	.byte	0x03, 0x19
        /*0072*/ 	.short	0x0020


	//----- nvinfo : EIATTR_PARAM_CBANK
	.align		4
        /*0074*/ 	.byte	0x04, 0x0a
        /*0076*/ 	.short	(.L_1817 - .L_1816)
	.align		4
.L_1816:
        /*0078*/ 	.word	index@(.nv.constant0._ZN2at6native29vectorized_elementwise_kernelILi2ENS0_13AUnaryFunctorIfffZZZNS0_20copysign_kernel_cudaERNS_18TensorIteratorBaseEENKUlvE_clEvENKUlvE0_clEvEUlffE_EESt5arrayIPcLm2EEEEviT0_T1_)
        /*007c*/ 	.short	0x0380
        /*007e*/ 	.short	0x0020


	//----- nvinfo : EIATTR_SW_WAR
	.align		4
.L_1817:
        /*0080*/ 	.byte	0x04, 0x36
        /*0082*/ 	.short	(.L_1819 - .L_1818)
.L_1818:
        /*0084*/ 	.word	0x00000008
.L_1819:


//--------------------- .nv.info._ZN2at6native29vectorized_elementwise_kernelILi4ENS0_13AUnaryFunctorIfffZZZNS0_20copysign_kernel_cudaERNS_18TensorIteratorBaseEENKUlvE_clEvENKUlvE0_clEvEUlffE_EESt5arrayIPcLm2EEEEviT0_T1_ --------------------------
	.section	.nv.info._ZN2at6native29vectorized_elementwise_kernelILi4ENS0_13AUnaryFunctorIfffZZZNS0_20copysign_kernel_cudaERNS_18TensorIteratorBaseEENKUlvE_clEvENKUlvE0_clEvEUlffE_EESt5arrayIPcLm2EEEEviT0_T1_,"",@"SHT_CUDA_INFO"
	.sectionflags	@""
	.align	4


	//----- nvinfo : EIATTR_CUDA_API_VERSION
	.align		4
        /*0000*/ 	.byte	0x04, 0x37
        /*0002*/ 	.short	(.L_1821 - .L_1820)
.L_1820:
        /*0004*/ 	.word	0x00000082


	//----- nvinfo : EIATTR_KPARAM_INFO
	.align		4
.L_1821:
        /*0008*/ 	.byte	0x04, 0x17
        /*000a*/ 	.short	(.L_1823 - .L_1822)
.L_1822:
        /*000c*/ 	.word	0x00000000
        /*0010*/ 	.short	0x0002
        /*0012*/ 	.short	0x0010
        /*0014*/ 	.byte	0x00, 0xf0, 0x41, 0x00


	//----- nvinfo : EIATTR_KPARAM_INFO
	.align		4
.L_1823:
        /*0018*/ 	.byte	0x04, 0x17
        /*001a*/ 	.short	(.L_1825 - .L_1824)
.L_1824:
        /*001c*/ 	.word	0x00000000
        /*0020*/ 	.short	0x0001
        /*0022*/ 	.short	0x0004
        /*0024*/ 	.byte	0x00, 0xf0, 0x21, 0x00


	//----- nvinfo : EIATTR_KPARAM_INFO
	.align		4
.L_1825:
        /*0028*/ 	.byte	0x04, 0x17
        /*002a*/ 	.short	(.L_1827 - .L_1826)
.L_1826:
        /*002c*/ 	.word	0x00000000
        /*0030*/ 	.short	0x0000
        /*0032*/ 	.short	0x0000
        /*0034*/ 	.byte	0x00, 0xf0, 0x11, 0x00


	//----- nvinfo : EIATTR_SPARSE_MMA_MASK
	.align		4
.L_1827:
        /*0038*/ 	.byte	0x03, 0x50
        /*003a*/ 	.short	0x0000


	//----- nvinfo : EIATTR_MAXREG_COUNT
	.align		4
        /*003c*/ 	.byte	0x03, 0x1b
        /*003e*/ 	.short	0x00ff


	//----- nvinfo : EIATTR_MERCURY_ISA_VERSION
	.align		4
        /*0040*/ 	.byte	0x03, 0x5f
        /*0042*/ 	.short	0x0101


	//----- nvinfo : EIATTR_VRC_CTA_INIT_COUNT
	.align		4
        /*0044*/ 	.byte	0x02, 0x4a
	.zero		1
	.zero		1


	//----- nvinfo : EIATTR_EXIT_INSTR_OFFSETS
	.align		4
        /*0048*/ 	.byte	0x04, 0x1c
        /*004a*/ 	.short	(.L_1829 - .L_1828)


	//   ....[0]....
.L_1828:
        /*004c*/ 	.word	0x00000800


	//   ....[1]....
        /*0050*/ 	.word	0x00000850


	//   ....[2]....
        /*0054*/ 	.word	0x000009a0


	//----- nvinfo : EIATTR_MAX_THREADS
	.align		4
.L_1829:
        /*0058*/ 	.byte	0x04, 0x05
        /*005a*/ 	.short	(.L_1831 - .L_1830)
.L_1830:
        /*005c*/ 	.word	0x00000080
        /*0060*/ 	.word	0x00000001
        /*0064*/ 	.word	0x00000001


	//----- nvinfo : EIATTR_CRS_STACK_SIZE
	.align		4
.L_1831:
        /*0068*/ 	.byte	0x04, 0x1e
        /*006a*/ 	.short	(.L_1833 - .L_1832)
.L_1832:
        /*006c*/ 	.word	0x00000000


	//----- nvinfo : EIATTR_CBANK_PARAM_SIZE
	.align		4
.L_1833:
        /*0070*/ 	.byte	0x03, 0x19
        /*0072*/ 	.short	0x0020


	//----- nvinfo : EIATTR_PARAM_CBANK
	.align		4
        /*0074*/ 	.byte	0x04, 0x0a
        /*0076*/ 	.short	(.L_1835 - .L_1834)
	.align		4
.L_1834:
        /*0078*/ 	.word	index@(.nv.constant0._ZN2at6native29vectorized_elementwise_kernelILi4ENS0_13AUnaryFunctorIfffZZZNS0_20copysign_kernel_cudaERNS_18TensorIteratorBaseEENKUlvE_clEvENKUlvE0_clEvEUlffE_EESt5arrayIPcLm2EEEEviT0_T1_)
        /*007c*/ 	.short	0x0380
        /*007e*/ 	.short	0x0020


	//----- nvinfo : EIATTR_SW_WAR
	.align		4
.L_1835:
        /*0080*/ 	.byte	0x04, 0x36
        /*0082*/ 	.short	(.L_1837 - .L_1836)
.L_1836:
        /*0084*/ 	.word	0x00000008
.L_1837:


//--------------------- .nv.info._ZN2at6native29vectorized_elementwise_kernelILi8ENS0_13AUnaryFunctorIfffZZZNS0_20copysign_kernel_cudaERNS_18TensorIteratorBaseEENKUlvE_clEvENKUlvE0_clEvEUlffE_EESt5arrayIPcLm2EEEEviT0_T1_ --------------------------
	.section	.nv.info._ZN2at6native29vectorized_elementwise_kernelILi8ENS0_13AUnaryFunctorIfffZZZNS0_20copysign_kernel_cudaERNS_18TensorIteratorBaseEENKUlvE_clEvENKUlvE0_clEvEUlffE_EESt5arrayIPcLm2EEEEviT0_T1_,"",@"SHT_CUDA_INFO"
	.sectionflags	@""
	.align	4


	//----- nvinfo : EIATTR_CUDA_API_VERSION
	.align		4
        /*0000*/ 	.byte	0x04, 0x37
        /*0002*/ 	.short	(.L_1839 - .L_1838)
.L_1838:
        /*0004*/ 	.word	0x00000082


	//----- nvinfo : EIATTR_KPARAM_INFO
	.align		4
.L_1839:
        /*0008*/ 	.byte	0x04, 0x17
        /*000a*/ 	.short	(.L_1841 - .L_1840)
.L_1840:
        /*000c*/ 	.word	0x00000000
        /*0010*/ 	.short	0x0002
        /*0012*/ 	.short	0x0010
        /*0014*/ 	.byte	0x00, 0xf0, 0x41, 0x00


	//----- nvinfo : EIATTR_KPARAM_INFO
	.align		4
.L_1841:
        /*0018*/ 	.byte	0x04, 0x17
        /*001a*/ 	.short	(.L_1843 - .L_1842)
.L_1842:
        /*001c*/ 	.word	0x00000000
        /*0020*/ 	.short	0x0001
        /*0022*/ 	.short	0x0004
        /*0024*/ 	.byte	0x00, 0xf0, 0x21, 0x00


	//----- nvinfo : EIATTR_KPARAM_INFO
	.align		4
.L_1843:
        /*0028*/ 	.byte	0x04, 0x17
        /*002a*/ 	.short	(.L_1845 - .L_1844)
.L_1844:
        /*002c*/ 	.word	0x00000000
        /*0030*/ 	.short	0x0000
        /*0032*/ 	.short	0x0000
        /*0034*/ 	.byte	0x00, 0xf0, 0x11, 0x00


	//----- nvinfo : EIATTR_SPARSE_MMA_MASK
	.align		4
.L_1845:
        /*0038*/ 	.byte	0x03, 0x50
        /*003a*/ 	.short	0x0000


	//----- nvinfo : EIATTR_MAXREG_COUNT
	.align		4
        /*003c*/ 	.byte	0x03, 0x1b
        /*003e*/ 	.short	0x00ff


	//----- nvinfo : EIATTR_MERCURY_ISA_VERSION
	.align		4
        /*0040*/ 	.byte	0x03, 0x5f
        /*0042*/ 	.short	0x0101


	//----- nvinfo : EIATTR_VRC_CTA_INIT_COUNT
	.align		4
        /*0044*/ 	.byte	0x02, 0x4a
	.zero		1
	.zero		1


	//----- nvinfo : EIATTR_EXIT_INSTR_OFFSETS
	.align		4
        /*0048*/ 	.byte	0x04, 0x1c
        /*004a*/ 	.short	(.L_1847 - .L_1846)


	//   ....[0]....
.L_1846:
        /*004c*/ 	.word	0x00000800


	//   ....[1]....
        /*0050*/ 	.word	0x00000850


	//   ....[2]....
        /*0054*/ 	.word	0x00000980


	//----- nvinfo : EIATTR_MAX_THREADS
	.align		4
.L_1847:
        /*0058*/ 	.byte	0x04, 0x05
        /*005a*/ 	.short	(.L_1849 - .L_1848)
.L_1848:
        /*005c*/ 	.word	0x00000080
        /*0060*/ 	.word	0x00000001
        /*0064*/ 	.word	0x00000001


	//----- nvinfo : EIATTR_CRS_STACK_SIZE
	.align		4
.L_1849:
        /*0068*/ 	.byte	0x04, 0x1e
        /*006a*/ 	.short	(.L_1851 - .L_1850)
.L_1850:
        /*006c*/ 	.word	0x00000000


	//----- nvinfo : EIATTR_CBANK_PARAM_SIZE
	.align		4
.L_1851:
        /*0070*/ 	.byte	0x03, 0x19
        /*0072*/ 	.short	0x0020


	//----- nvinfo : EIATTR_PARAM_CBANK
	.align		4
        /*0074*/ 	.byte	0x04, 0x0a
        /*0076*/ 	.short	(.L_1853 - .L_1852)
	.align		4
.L_1852:
        /*0078*/ 	.word	index@(.nv.constant0._ZN2at6native29vectorized_elementwise_kernelILi8ENS0_13AUnaryFunctorIfffZZZNS0_20copysign_kernel_cudaERNS_18TensorIteratorBaseEENKUlvE_clEvENKUlvE0_clEvEUlffE_EESt5arrayIPcLm2EEEEviT0_T1_)
        /*007c*/ 	.short	0x0380
        /*007e*/ 	.short	0x0020


	//----- nvinfo : EIATTR_SW_WAR
	.align		4
.L_1853:
        /*0080*/ 	.byte	0x04, 0x36
        /*0082*/ 	.short	(.L_1855 - .L_1854)
.L_1854:
        /*0084*/ 	.word	0x00000008
.L_1855:


//--------------------- .nv.info._ZN2at6native18elementwise_kernelILi128ELi4EZNS0_15gpu_kernel_implINS0_13BinaryFunctorIdddZZZNS0_20copysign_kernel_cudaERNS_18TensorIteratorBaseEENKUlvE_clEvENKUlvE_clEvEUlddE_EEEEvS5_RKT_EUliE_EEviT1_ --------------------------
	.section	.nv.info._ZN2at6native18elementwise_kernelILi128ELi4EZNS0_15gpu_kernel_implINS0_13BinaryFunctorIdddZZZNS0_20copysign_kernel_cudaERNS_18TensorIteratorBaseEENKUlvE_clEvENKUlvE_clEvEUlddE_EEEEvS5_RKT_EUliE_EEviT1_,"",@"SHT_CUDA_INFO"
	.sectionflags	@""
	.align	4


	//----- nvinfo : EIATTR_CUDA_API_VERSION
	.align		4
        /*0000*/ 	.byte	0x04, 0x37
        /*0002*/ 	.short	(.L_1857 - .L_1856)
.L_1856:
        /*0004*/ 	.word	0x00000082


	//----- nvinfo : EIATTR_KPARAM_INFO
	.align		4
.L_1857:
        /*0008*/ 	.byte	0x04, 0x17
        /*000a*/ 	.short	(.L_1859 - .L_1858)
.L_1858:
        /*000c*/ 	.word	0x00000000
        /*0010*/ 	.short	0x0001
        /*0012*/ 	.short	0x0008
        /*0014*/ 	.byte	0x00, 0xf0, 0x21, 0x0a


	//----- nvinfo : EIATTR_KPARAM_INFO
	.align		4
.L_1859:
        /*0018*/ 	.byte	0x04, 0x17
        /*001a*/ 	.short	(.L_1861 - .L_1860)
.L_1860:
        /*001c*/ 	.word	0x00000000
        /*0020*/ 	.short	0x0000
        /*0022*/ 	.short	0x0000
        /*0024*/ 	.byte	0x00, 0xf0, 0x11, 0x00


	//----- nvinfo : EIATTR_SPARSE_MMA_MASK
	.align		4
.L_1861:
        /*0028*/ 	.byte	0x03, 0x50
        /*002a*/ 	.short	0x0000


	//----- nvinfo : EIATTR_MAXREG_COUNT
	.align		4
        /*002c*/ 	.byte	0x03, 0x1b
        /*002e*/ 	.short	0x0080


	//----- nvinfo : EIATTR_EXTERNS
	.align		4
        /*0030*/ 	.byte	0x04, 0x0f
        /*0032*/ 	.short	(.L_1863 - .L_1862)


	//   ....[0]....
	.align		4
.L_1862:
        /*0034*/ 	.word	index@(__assertfail)


	//----- nvinfo : EIATTR_MERCURY_ISA_VERSION
	.align		4
.L_1863:
        /*0038*/ 	.byte	0x03, 0x5f
        /*003a*/ 	.short	0x0101


	//----- nvinfo : EIATTR_VRC_CTA_INIT_COUNT
	.align		4
        /*003c*/ 	.byte	0x02, 0x4a
	.zero		1
	.zero		1


	//----- nvinfo : EIATTR_SYSCALL_OFFSETS
	.align		4
        /*0040*/ 	.byte	0x04, 0x46
        /*0042*/ 	.short	(.L_1865 - .L_1864)


	//   ....[0]....
.L_1864:
        /*0044*/ 	.word	0x000024c0


	//   ....[1]....
        /*0048*/ 	.word	0x00003460


	//   ....[2]....
        /*004c*/ 	.word	0x00004510


	//   ....[3]....
        /*0050*/ 	.word	0x00006b90


	//   ....[4]....
        /*0054*/ 	.word	0x00007b20


	//   ....[5]....
        /*0058*/ 	.word	0x00008960


	//   ....[6]....
        /*005c*/ 	.word	0x0000b190


	//   ....[7]....
        /*0060*/ 	.word	0x0000c120


	//   ....[8]....
        /*0064*/ 	.word	0x0000cf60


	//   ....[9]....
        /*0068*/ 	.word	0x0000f7b0


	//   ....[10]....
        /*006c*/ 	.word	0x00010740


	//   ....[11]....
        /*0070*/ 	.word	0x00011550


	//----- nvinfo : EIATTR_EXIT_INSTR_OFFSETS
	.align		4
.L_1865:
        /*0074*/ 	.byte	0x04, 0x1c
        /*0076*/ 	.short	(.L_1867 - .L_1866)


	//   ....[0]....
.L_1866:
        /*0078*/ 	.word	0x0000d300


	//   ....[1]....
        /*007c*/ 	.word	0x000108e0


	//   ....[2]....
        /*0080*/ 	.word	0x00010920


	//   ....[3]....
        /*0084*/ 	.word	0x000109b0


	//   ....[4]....
        /*0088*/ 	.word	0x000109e0


	//   ....[5]....
        /*008c*/ 	.word	0x00010a10


	//   ....[6]....
        /*0090*/ 	.word	0x00010ae0


	//   ....[7]....
        /*0094*/ 	.word	0x00010b60


	//   ....[8]....
        /*0098*/ 	.word	0x00010c40


	//   ....[9]....
        /*009c*/ 	.word	0x00010cd0


	//   ....[10]....
        /*00a0*/ 	.word	0x00010cf0


	//   ....[11]....
        /*00a4*/ 	.word	0x00010dc0


	//   ....[12]....
        /*00a8*/ 	.word	0x00010f70


	//   ....[13]....
        /*00ac*/ 	.word	0x00011120


	//   ....[14]....
        /*00b0*/ 	.word	0x000112c0


	//   ....[15]....
        /*00b4*/ 	.word	0x000112f0


	//   ....[16]....
        /*00b8*/ 	.word	0x00011320


	//   ....[17]....
        /*00bc*/ 	.word	0x000113c0


	//   ....[18]....
        /*00c0*/ 	.word	0x000113f0


	//   ....[19]....
        /*00c4*/ 	.word	0x00011560


	//   ....[20]....
        /*00c8*/ 	.word	0x000116b0


	//   ....[21]....
        /*00cc*/ 	.word	0x00011830


	//   ....[22]....
        /*00d0*/ 	.word	0x000118b0


	//----- nvinfo : EIATTR_MAX_THREADS
	.align		4
.L_1867:
        /*00d4*/ 	.byte	0x04, 0x05
        /*00d6*/ 	.short	(.L_1869 - .L_1868)
.L_1868:
        /*00d8*/ 	.word	0x00000080
        /*00dc*/ 	.word	0x00000001
        /*00e0*/ 	.word	0x00000001


	//----- nvinfo : EIATTR_CRS_STACK_SIZE
	.align		4
.L_1869:
        /*00e4*/ 	.byte	0x04, 0x1e
        /*00e6*/ 	.short	(.L_1871 - .L_1870)
.L_1870:
        /*00e8*/ 	.word	0x00000000


	//----- nvinfo : EIATTR_CBANK_PARAM_SIZE
	.align		4
.L_1871:
        /*00ec*/ 	.byte	0x03, 0x19
        /*00ee*/ 	.short	0x0290


	//----- nvinfo : EIATTR_PARAM_CBANK
	.align		4
        /*00f0*/ 	.byte	0x04, 0x0a
        /*00f2*/ 	.short	(.L_1873 - .L_1872)
	.align		4
.L_1872:
        /*00f4*/ 	.word	index@(.nv.constant0._ZN2at6native18elementwise_kernelILi128ELi4EZNS0_15gpu_kernel_implINS0_13BinaryFunctorIdddZZZNS0_20copysign_kernel_cudaERNS_18TensorIteratorBaseEENKUlvE_clEvENKUlvE_clEvEUlddE_EEEEvS5_RKT_EUliE_EEviT1_)
        /*00f8*/ 	.short	0x0380
        /*00fa*/ 	.short	0x0290


	//----- nvinfo : EIATTR_SW_WAR
	.align		4
.L_1873:
        /*00fc*/ 	.byte	0x04, 0x36
        /*00fe*/ 	.short	(.L_1875 - .L_1874)
.L_1874:
        /*0100*/ 	.word	0x00000008
.L_1875:


//--------------------- .nv.info._ZN2at6native27unrolled_elementwise_kernelINS0_13BinaryFunctorIdddZZZNS0_20copysign_kernel_cudaERNS_18TensorIteratorBaseEENKUlvE_clEvENKUlvE_clEvEUlddE_EESt5arrayIPcLm3EELi4E23TrivialOffsetCalculatorILi2EjESC_ILi1EjENS0_6memory12LoadWithCastILi2EEENSF_13StoreWithCastILi1EEEEEviT_T0_T2_T3_T4_T5_ --------------------------
	.section	.nv.info._ZN2at6native27unrolled_elementwise_kernelINS0_13BinaryFunctorIdddZZZNS0_20copysign_kernel_cudaERNS_18TensorIteratorBaseEENKUlvE_clEvENKUlvE_clEvEUlddE_EESt5arrayIPcLm3EELi4E23TrivialOffsetCalculatorILi2EjESC_ILi1EjENS0_6memory12LoadWithCastILi2EEENSF_13StoreWithCastILi1EEEEEviT_T0_T2_T3_T4_T5_,"",@"SHT_CUDA_INFO"
	.sectionflags	@""
	.align	4


	//----- nvinfo : EIATTR_CUDA_API_VERSION
	.align		4
        /*0000*/ 	.byte	0x04, 0x37
        /*0002*/ 	.short	(.L_1877 - .L_1876)
.L_1876:
        /*0004*/ 	.word	0x00000082


	//----- nvinfo : EIATTR_KPARAM_INFO
	.align		4
.L_1877:
        /*0008*/ 	.byte	0x04, 0x17
        /*000a*/ 	.short	(.L_1879 - .L_1878)
.L_1878:
        /*000c*/ 	.word	0x00000000
        /*0010*/ 	.short	0x0006
        /*0012*/ 	.short	0x0030
        /*0014*/ 	.byte	0x00, 0xf0, 0x21, 0x00


	//----- nvinfo : EIATTR_KPARAM_INFO
	.align		4
.L_1879:
        /*0018*/ 	.byte	0x04, 0x17
        /*001a*/ 	.short	(.L_1881 - .L_1880)
.L_1880:
        /*001c*/ 	.word	0x00000000
        /*0020*/ 	.short	0x0005
        /*0022*/ 	.short	0x0024
        /*0024*/ 	.byte	0x00, 0xf0, 0x31, 0x00


	//----- nvinfo : EIATTR_KPARAM_INFO
	.align		4
.L_1881:
        /*0028*/ 	.byte	0x04, 0x17
        /*002a*/ 	.short	(.L_1883 - .L_1882)
.L_1882:
        /*002c*/ 	.word	0x00000000
        /*0030*/ 	.short	0x0004
        /*0032*/ 	.short	0x0021
        /*0034*/ 	.byte	0x00, 0xf0, 0x05, 0x00


	//----- nvinfo : EIATTR_KPARAM_INFO
	.align		4
.L_1883:
        /*0038*/ 	.byte	0x04, 0x17
        /*003a*/ 	.short	(.L_1885 - .L_1884)
.L_1884:
        /*003c*/ 	.word	0x00000000
        /*0040*/ 	.short	0x0003
        /*0042*/ 	.short	0x0020
        /*0044*/ 	.byte	0x00, 0xf0, 0x05, 0x00


	//----- nvinfo : EIATTR_KPARAM_INFO
	.align		4
.L_1885:
        /*0048*/ 	.byte	0x04, 0x17
        /*004a*/ 	.short	(.L_1887 - .L_1886)
.L_1886:
        /*004c*/ 	.word	0x00000000
        /*0050*/ 	.short	0x0002
        /*0052*/ 	.short	0x0008
        /*0054*/ 	.byte	0x00, 0xf0, 0x61, 0x00


	//----- nvinfo : EIATTR_KPARAM_INFO
	.align		4
.L_1887:
        /*0058*/ 	.byte	0x04, 0x17
        /*005a*/ 	.short	(.L_1889 - .L_1888)
.L_1888:
        /*005c*/ 	.word	0x00000000
        /*0060*/ 	.short	0x0001
        /*0062*/ 	.short	0x0004
        /*0064*/ 	.byte	0x00, 0xf0, 0x05, 0x00


	//----- nvinfo : EIATTR_KPARAM_INFO
	.align		4
.L_1889:
        /*0068*/ 	.byte	0x04, 0x17
        /*006a*/ 	.short	(.L_1891 - .L_1890)
.L_1890:
        /*006c*/ 	.word	0x00000000
        /*0070*/ 	.short	0x0000
        /*0072*/ 	.short	0x0000
        /*0074*/ 	.byte	0x00, 0xf0, 0x11, 0x00


	//----- nvinfo : EIATTR_SPARSE_MMA_MASK
	.align		4
.L_1891:
        /*0078*/ 	.byte	0x03, 0x50
        /*007a*/ 	.short	0x0000


	//----- nvinfo : EIATTR_MAXREG_COUNT
	.align		4
        /*007c*/ 	.byte	0x03, 0x1b
        /*007e*/ 	.short	0x00ff


	//----- nvinfo : EIATTR_EXTERNS
	.align		4
        /*0080*/ 	.byte	0x04, 0x0f
        /*0082*/ 	.short	(.L_1893 - .L_1892)


	//   ....[0]....
	.align		4
.L_1892:
        /*0084*/ 	.word	index@(__assertfail)


	//----- nvinfo : EIATTR_MERCURY_ISA_VERSION
	.align		4
.L_1893:
        /*0088*/ 	.byte	0x03, 0x5f
        /*008a*/ 	.short	0x0101


	//----- nvinfo : EIATTR_VRC_CTA_INIT_COUNT
	.align		4
        /*008c*/ 	.byte	0x02, 0x4a
	.zero		1
	.zero		1


	//----- nvinfo : EIATTR_SYSCALL_OFFSETS
	.align		4
        /*0090*/ 	.byte	0x04, 0x46
        /*0092*/ 	.short	(.L_1895 - .L_1894)


	//   ....[0]....
.L_1894:
        /*0094*/ 	.word	0x00000ea0


	//   ....[1]....
        /*0098*/ 	.word	0x00001d70


	//   ....[2]....
        /*009c*/ 	.word	0x00002db0


	//   ....[3]....
        /*00a0*/ 	.word	0x00003c80


	//   ....[4]....
        /*00a4*/ 	.word	0x00004c10


	//   ....[5]....
        /*00a8*/ 	.word	0x00005ae0


	//   ....[6]....
        /*00ac*/ 	.word	0x00006a70


	//   ....[7]....
        /*00b0*/ 	.word	0x00007900


	//   ....[8]....
        /*00b4*/ 	.word	0x000089a0


	//   ....[9]....
        /*00b8*/ 	.word	0x00009930


	//   ....[10]....
        /*00bc*/ 	.word	0x0000aa90


	//   ....[11]....
        /*00c0*/ 	.word	0x0000bbd0


	//----- nvinfo : EIATTR_EXIT_INSTR_OFFSETS
	.align		4
.L_1895:
        /*00c4*/ 	.byte	0x04, 0x1c
        /*00c6*/ 	.short	(.L_1897 - .L_1896)


	//   ....[0]....
.L_1896:
        /*00c8*/ 	.word	0x0000ae20


	//   ....[1]....
        /*00cc*/ 	.word	0x0000af60


	//   ....[2]....
        /*00d0*/ 	.word	0x0000afa0


	//   ....[3]....
        /*00d4*/ 	.word	0x0000b030


	//   ....[4]....
        /*00d8*/ 	.word	0x0000b060


	//   ....[5]....
        /*00dc*/ 	.word	0x0000b090


	//   ....[6]....
        /*00e0*/ 	.word	0x0000b160


	//   ....[7]....
        /*00e4*/ 	.word	0x0000b1e0


	//   ....[8]....
        /*00e8*/ 	.word	0x0000b2c0


	//   ....[9]....
        /*00ec*/ 	.word	0x0000b350


	//   ....[10]....
        /*00f0*/ 	.word	0x0000b370


	//   ....[11]....
        /*00f4*/ 	.word	0x0000b440


	//   ....[12]....
        /*00f8*/ 	.word	0x0000b5f0


	//   ....[13]....
        /*00fc*/ 	.word	0x0000b7a0


	//   ....[14]....
        /*0100*/ 	.word	0x0000b940


	//   ....[15]....
        /*0104*/ 	.word	0x0000b970


	//   ....[16]....
        /*0108*/ 	.word	0x0000b9a0


	//   ....[17]....
        /*010c*/ 	.word	0x0000ba40


	//   ....[18]....
        /*0110*/ 	.word	0x0000ba70


	//   ....[19]....
        /*0114*/ 	.word	0x0000bbe0


	//   ....[20]....
        /*0118*/ 	.word	0x0000bd30


	//   ....[21]....
        /*011c*/ 	.word	0x0000beb0


	//   ....[22]....
        /*0120*/ 	.word	0x0000bf30


	//----- nvinfo : EIATTR_MAX_THREADS
	.align		4
.L_1897:
        /*0124*/ 	.byte	0x04, 0x05
        /*0126*/ 	.short	(.L_1899 - .L_1898)
.L_1898:
        /*0128*/ 	.word	0x00000080
        /*012c*/ 	.word	0x00000001
        /*0130*/ 	.word	0x00000001


	//----- nvinfo : EIATTR_CRS_STACK_SIZE
	.align		4
.L_1899:
        /*0134*/ 	.byte	0x04, 0x1e
        /*0136*/ 	.short	(.L_1901 - .L_1900)
.L_1900:
        /*0138*/ 	.word	0x00000000


	//----- nvinfo : EIATTR_CBANK_PARAM_SIZE
	.align		4
.L_1901:
        /*013c*/ 	.byte	0x03, 0x19
        /*013e*/ 	.short	0x0038


	//----- nvinfo : EIATTR_PARAM_CBANK
	.align		4
        /*0140*/ 	.byte	0x04, 0x0a
        /*0142*/ 	.short	(.L_1903 - .L_1902)
	.align		4
.L_1902:
        /*0144*/ 	.word	index@(.nv.constant0._ZN2at6native27unrolled_elementwise_kernelINS0_13BinaryFunctorIdddZZZNS0_20copysign_kernel_cudaERNS_18TensorIteratorBaseEENKUlvE_clEvENKUlvE_clEvEUlddE_EESt5arrayIPcLm3EELi4E23TrivialOffsetCalculatorILi2EjESC_ILi1EjENS0_6memory12LoadWithCastILi2EEENSF_13StoreWithCastILi1EEEEEviT_T0_T2_T3_T4_T5_)
        /*0148*/ 	.short	0x0380
        /*014a*/ 	.short	0x0038


	//----- nvinfo : EIATTR_SW_WAR
	.align		4
.L_1903:
        /*014c*/ 	.byte	0x04, 0x36
        /*014e*/ 	.short	(.L_1905 - .L_1904)
.L_1904:
        /*0150*/ 	.word	0x00000008
.L_1905:


//--------------------- .nv.info._ZN2at6native18elementwise_kernelILi128ELi2EZNS0_22gpu_kernel_impl_nocastINS0_13BinaryFunctorIdddZZZNS0_20copysign_kernel_cudaERNS_18TensorIteratorBaseEENKUlvE_clEvENKUlvE_clEvEUlddE_EEEEvS5_RKT_EUliE_EEviT1_ --------------------------
	.section	.nv.info._ZN2at6native18elementwise_kernelILi128ELi2EZNS0_22gpu_kernel_impl_nocastINS0_13BinaryFunctorIdddZZZNS0_20copysign_kernel_cudaERNS_18TensorIteratorBaseEENKUlvE_clEvENKUlvE_clEvEUlddE_EEEEvS5_RKT_EUliE_EEviT1_,"",@"SHT_CUDA_INFO"
	.sectionflags	@""
	.align	4


	//----- nvinfo : EIATTR_CUDA_API_VERSION
	.align		4
        /*0000*/ 	.byte	0x04, 0x37
        /*0002*/ 	.short	(.L_1907 - .L_1906)
.L_1906:
        /*0004*/ 	.word	0x00000082


	//----- nvinfo : EIATTR_KPARAM_INFO
	.align		4
.L_1907:
        /*0008*/ 	.byte	0x04, 0x17
        /*000a*/ 	.short	(.L_1909 - .L_1908)
.L_1908:
        /*000c*/ 	.word	0x00000000
        /*0010*/ 	.short	0x0001
        /*0012*/ 	.short	0x0008
        /*0014*/ 	.byte	0x00, 0xf0, 0x21, 0x0a


	//----- nvinfo : EIATTR_KPARAM_INFO
	.align		4
.L_1909:
        /*0018*/ 	.byte	0x04, 0x17
        /*001a*/ 	.short	(.L_1911 - .L_1910)
.L_1910:
        /*001c*/ 	.word	0x00000000
        /*0020*/ 	.short	0x0000
        /*0022*/ 	.short	0x0000
        /*0024*/ 	.byte	0x00, 0xf0, 0x11, 0x00


	//----- nvinfo : EIATTR_SPARSE_MMA_MASK
	.align		4
.L_1911:
        /*0028*/ 	.byte	0x03, 0x50
        /*002a*/ 	.short	0x0000


	//----- nvinfo : EIATTR_MAXREG_COUNT
	.align		4
        /*002c*/ 	.byte	0x03, 0x1b
        /*002e*/ 	.short	0x0080


	//----- nvinfo : EIATTR_MERCURY_ISA_VERSION
	.align		4
        /*0030*/ 	.byte	0x03, 0x5f
        /*0032*/ 	.short	0x0101


	//----- nvinfo : EIATTR_VRC_CTA_INIT_COUNT
	.align		4
        /*0034*/ 	.byte	0x02, 0x4a
	.zero		1
	.zero		1


	//----- nvinfo : EIATTR_EXIT_INSTR_OFFSETS
	.align		4
        /*0038*/ 	.byte	0x04, 0x1c
        /*003a*/ 	.short	(.L_1913 - .L_1912)


	//   ....[0]....
.L_1912:
        /*003c*/ 	.word	0x00000180


	//   ....[1]....
        /*0040*/ 	.word	0x00000200


	//   ....[2]....
        /*0044*/ 	.word	0x00001930


	//   ....[3]....
        /*0048*/ 	.word	0x00002fc0


	//----- nvinfo : EIATTR_MAX_THREADS
	.align		4
.L_1913:
        /*004c*/ 	.byte	0x04, 0x05
        /*004e*/ 	.short	(.L_1915 - .L_1914)
.L_1914:
        /*0050*/ 	.word	0x00000080
        /*0054*/ 	.word	0x00000001
        /*0058*/ 	.word	0x00000001


	//----- nvinfo : EIATTR_CRS_STACK_SIZE
	.align		4
.L_1915:
        /*005c*/ 	.byte	0x04, 0x1e
        /*005e*/ 	.short	(.L_1917 - .L_1916)
.L_1916:
        /*0060*/ 	.word	0x00000000


	//----- nvinfo : EIATTR_CBANK_PARAM_SIZE
	.align		4
.L_1917:
        /*0064*/ 	.byte	0x03, 0x19
        /*0066*/ 	.short	0x0290


	//----- nvinfo : EIATTR_PARAM_CBANK
	.align		4
        /*0068*/ 	.byte	0x04, 0x0a
        /*006a*/ 	.short	(.L_1919 - .L_1918)
	.align		4
.L_1918:
        /*006c*/ 	.word	index@(.nv.constant0._ZN2at6native18elementwise_kernelILi128ELi2EZNS0_22gpu_kernel_impl_nocastINS0_13BinaryFunctorIdddZZZNS0_20copysign_kernel_cudaERNS_18TensorIteratorBaseEENKUlvE_clEvENKUlvE_clEvEUlddE_EEEEvS5_RKT_EUliE_EEviT1_)
        /*0070*/ 	.short	0x0380
        /*0072*/ 	.short	0x0290


	//----- nvinfo : EIATTR_SW_WAR
	.align		4
.L_1919:
        /*0074*/ 	.byte	0x04, 0x36
        /*0076*/ 	.short	(.L_1921 - .L_1920)
.L_1920:
        /*0078*/ 	.word	0x00000008
.L_1921:


//--------------------- .nv.info._ZN2at6native27unrolled_elementwise_kernelINS0_13BinaryFunctorIdddZZZNS0_20copysign_kernel_cudaERNS_18TensorIteratorBaseEENKUlvE_clEvENKUlvE_clEvEUlddE_EESt5arrayIPcLm3EELi4E23TrivialOffsetCalculatorILi2EjESC_ILi1EjENS0_6memory15LoadWithoutCastENSF_16StoreWithoutCastEEEviT_T0_T2_T3_T4_T5_ --------------------------
	.section	.nv.info._ZN2at6native27unrolled_elementwise_kernelINS0_13BinaryFunctorIdddZZZNS0_20copysign_kernel_cudaERNS_18TensorIteratorBaseEENKUlvE_clEvENKUlvE_clEvEUlddE_EESt5arrayIPcLm3EELi4E23TrivialOffsetCalculatorILi2EjESC_ILi1EjENS0_6memory15LoadWithoutCastENSF_16StoreWithoutCastEEEviT_T0_T2_T3_T4_T5_,"",@"SHT_CUDA_INFO"
	.sectionflags	@""
	.align	4


	//----- nvinfo : EIATTR_CUDA_API_VERSION
	.align		4
        /*0000*/ 	.byte	0x04, 0x37
        /*0002*/ 	.short	(.L_1923 - .L_1922)
.L_1922:
        /*0004*/ 	.word	0x00000082


	//----- nvinfo : EIATTR_KPARAM_INFO
	.align		4
.L_1923:
        /*0008*/ 	.byte	0x04, 0x17
        /*000a*/ 	.short	(.L_1925 - .L_1924)
.L_1924:
        /*000c*/ 	.word	0x00000000
        /*0010*/ 	.short	0x0006
        /*0012*/ 	.short	0x0023
        /*0014*/ 	.byte	0x00, 0xf0, 0x05, 0x00


	//----- nvinfo : EIATTR_KPARAM_INFO
	.align		4
.L_1925:
        /*0018*/ 	.byte	0x04, 0x17
        /*001a*/ 	.short	(.L_1927 - .L_1926)
.L_1926:
        /*001c*/ 	.word	0x00000000
        /*0020*/ 	.short	0x0005
        /*0022*/ 	.short	0x0022
        /*0024*/ 	.byte	0x00, 0xf0, 0x05, 0x00


	//----- nvinfo : EIATTR_KPARAM_INFO
	.align		4
.L_1927:
        /*0028*/ 	.byte	0x04, 0x17
        /*002a*/ 	.short	(.L_1929 - .L_1928)
.L_1928:
        /*002c*/ 	.word	0x00000000
        /*0030*/ 	.short	0x0004
        /*0032*/ 	.short	0x0021
        /*0034*/ 	.byte	0x00, 0xf0, 0x05, 0x00


	//----- nvinfo : EIATTR_KPARAM_INFO
	.align		4
.L_1929:
        /*0038*/ 	.byte	0x04, 0x17
        /*003a*/ 	.short	(.L_1931 - .L_1930)
.L_1930:
        /*003c*/ 	.word	0x00000000
        /*0040*/ 	.short	0x0003
        /*0042*/ 	.short	0x0020
        /*0044*/ 	.byte	0x00, 0xf0, 0x05, 0x00


	//----- nvinfo : EIATTR_KPARAM_INFO
	.align		4
.L_1931:
        /*0048*/ 	.byte	0x04, 0x17
        /*004a*/ 	.short	(.L_1933 - .L_1932)
.L_1932:
        /*004c*/ 	.word	0x00000000
        /*0050*/ 	.short	0x0002
        /*0052*/ 	.short	0x0008
        /*0054*/ 	.byte	0x00, 0xf0, 0x61, 0x00


	//----- nvinfo : EIATTR_KPARAM_INFO
	.align		4
.L_1933:
        /*0058*/ 	.byte	0x04, 0x17
        /*005a*/ 	.short	(.L_1935 - .L_1934)
.L_1934:
        /*005c*/ 	.word	0x00000000
        /*0060*/ 	.short	0x0001
        /*0062*/ 	.short	0x0004
        /*0064*/ 	.byte	0x00, 0xf0, 0x05, 0x00


	//----- nvinfo : EIATTR_KPARAM_INFO
	.align		4
.L_1935:
        /*0068*/ 	.byte	0x04, 0x17
        /*006a*/ 	.short	(.L_1937 - .L_1936)
.L_1936:
        /*006c*/ 	.word	0x00000000
        /*0070*/ 	.short	0x0000
        /*0072*/ 	.short	0x0000
        /*0074*/ 	.byte	0x00, 0xf0, 0x11, 0x00


	//----- nvinfo : EIATTR_SPARSE_MMA_MASK
	.align		4
.L_1937:
        /*0078*/ 	.byte	0x03, 0x50
        /*007a*/ 	.short	0x0000


	//----- nvinfo : EIATTR_MAXREG_COUNT
	.align		4
        /*007c*/ 	.byte	0x03, 0x1b
        /*007e*/ 	.short	0x00ff


	//----- nvinfo : EIATTR_MERCURY_ISA_VERSION
	.align		4
        /*0080*/ 	.byte	0x03, 0x5f
        /*0082*/ 	.short	0x0101


	//----- nvinfo : EIATTR_VRC_CTA_INIT_COUNT
	.align		4
        /*0084*/ 	.byte	0x02, 0x4a
	.zero		1
	.zero		1


	//----- nvinfo : EIATTR_EXIT_INSTR_OFFSETS
	.align		4
        /*0088*/ 	.byte	0x04, 0x1c
        /*008a*/ 	.short	(.L_1939 - .L_1938)


	//   ....[0]....
.L_1938:
        /*008c*/ 	.word	0x00000510


	//   ....[1]....
        /*0090*/ 	.word	0x00000560


	//----- nvinfo : EIATTR_MAX_THREADS
	.align		4
.L_1939:
        /*0094*/ 	.byte	0x04, 0x05
        /*0096*/ 	.short	(.L_1941 - .L_1940)
.L_1940:
        /*0098*/ 	.word	0x00000080
        /*009c*/ 	.word	0x00000001
        /*00a0*/ 	.word	0x00000001


	//----- nvinfo : EIATTR_CRS_STACK_SIZE
	.align		4
.L_1941:
        /*00a4*/ 	.byte	0x04, 0x1e
        /*00a6*/ 	.short	(.L_1943 - .L_1942)
.L_1942:
        /*00a8*/ 	.word	0x00000000


	//----- nvinfo : EIATTR_CBANK_PARAM_SIZE
	.align		4
.L_1943:
        /*00ac*/ 	.byte	0x03, 0x19
        /*00ae*/ 	.short	0x0024


	//----- nvinfo : EIATTR_PARAM_CBANK
	.align		4
        /*00b0*/ 	.byte	0x04, 0x0a
        /*00b2*/ 	.short	(.L_1945 - .L_1944)
	.align		4
.L_1944:
        /*00b4*/ 	.word	index@(.nv.constant0._ZN2at6native27unrolled_elementwise_kernelINS0_13BinaryFunctorIdddZZZNS0_20copysign_kernel_cudaERNS_18TensorIteratorBaseEENKUlvE_clEvENKUlvE_clEvEUlddE_EESt5arrayIPcLm3EELi4E23TrivialOffsetCalculatorILi2EjESC_ILi1EjENS0_6memory15LoadWithoutCastENSF_16StoreWithoutCastEEEviT_T0_T2_T3_T4_T5_)
        /*00b8*/ 	.short	0x0380
        /*00ba*/ 	.short	0x0024


	//----- nvinfo : EIATTR_SW_WAR
	.align		4
.L_1945:
        /*00bc*/ 	.byte	0x04, 0x36
        /*00be*/ 	.short	(.L_1947 - .L_1946)
.L_1946:
        /*00c0*/ 	.word	0x00000008
.L_1947:


//--------------------- .nv.info._ZN2at6native29vectorized_elementwise_kernelILi2ENS0_13BinaryFunctorIdddZZZNS0_20copysign_kernel_cudaERNS_18TensorIteratorBaseEENKUlvE_clEvENKUlvE_clEvEUlddE_EESt5arrayIPcLm3EEEEviT0_T1_ --------------------------
	.section	.nv.info._ZN2at6native29vectorized_elementwise_kernelILi2ENS0_13BinaryFunctorIdddZZZNS0_20copysign_kernel_cudaERNS_18TensorIteratorBaseEENKUlvE_clEvENKUlvE_clEvEUlddE_EESt5arrayIPcLm3EEEEviT0_T1_,"",@"SHT_CUDA_INFO"
	.sectionflags	@""
	.align	4


	//----- nvinfo : EIATTR_CUDA_API_VERSION
	.align		4
        /*0000*/ 	.byte	0x04, 0x37
        /*0002*/ 	.short	(.L_1949 - .L_1948)
.L_1948:
        /*0004*/ 	.word	0x00000082


	//----- nvinfo : EIATTR_KPARAM_INFO
	.align		4
.L_1949:
        /*0008*/ 	.byte	0x04, 0x17
        /*000a*/ 	.short	(.L_1951 - .L_1950)
.L_1950:
        /*000c*/ 	.word	0x00000000
        /*0010*/ 	.short	0x0002
        /*0012*/ 	.short	0x0008
        /*0014*/ 	.byte	0x00, 0xf0, 0x61, 0x00


	//----- nvinfo : EIATTR_KPARAM_INFO
	.align		4
.L_1951:
        /*0018*/ 	.byte	0x04, 0x17
        /*001a*/ 	.short	(.L_1953 - .L_1952)
.L_1952:
        /*001c*/ 	.word	0x00000000
        /*0020*/ 	.short	0x0001
        /*0022*/ 	.short	0x0004
        /*0024*/ 	.byte	0x00, 0xf0, 0x05, 0x00


	//----- nvinfo : EIATTR_KPARAM_INFO
	.align		4
.L_1953:
        /*0028*/ 	.byte	0x04, 0x17
        /*002a*/ 	.short	(.L_1955 - .L_1954)
.L_1954:
        /*002c*/ 	.word	0x00000000
        /*0030*/ 	.short	0x0000
        /*0032*/ 	.short	0x0000
        /*0034*/ 	.byte	0x00, 0xf0, 0x11, 0x00


	//----- nvinfo : EIATTR_SPARSE_MMA_MASK
	.align		4
.L_1955:
        /*0038*/ 	.byte	0x03, 0x50
        /*003a*/ 	.short	0x0000


	//----- nvinfo : EIATTR_MAXREG_COUNT
	.align		4
        /*003c*/ 	.byte	0x03, 0x1b
        /*003e*/ 	.short	0x00ff


	//----- nvinfo : EIATTR_MERCURY_ISA_VERSION
	.align		4
        /*0040*/ 	.byte	0x03, 0x5f
        /*0042*/ 	.short	0x0101


	//----- nvinfo : EIATTR_VRC_CTA_INIT_COUNT
	.align		4
        /*0044*/ 	.byte	0x02, 0x4a
	.zero		1
	.zero		1


	//----- nvinfo : EIATTR_EXIT_INSTR_OFFSETS
	.align		4
        /*0048*/ 	.byte	0x04, 0x1c
        /*004a*/ 	.short	(.L_1957 - .L_1956)


	//   ....[0]....
.L_1956:
        /*004c*/ 	.word	0x000009e0


	//   ....[1]....
        /*0050*/ 	.word	0x00000a30


	//   ....[2]....
        /*0054*/ 	.word	0x00000c60


	//----- nvinfo : EIATTR_MAX_THREADS
	.align		4
.L_1957:
        /*0058*/ 	.byte	0x04, 0x05
        /*005a*/ 	.short	(.L_1959 - .L_1958)
.L_1958:
        /*005c*/ 	.word	0x00000080
        /*0060*/ 	.word	0x00000001
        /*0064*/ 	.word	0x00000001


	//----- nvinfo : EIATTR_CRS_STACK_SIZE
	.align		4
.L_1959:
        /*0068*/ 	.byte	0x04, 0x1e
        /*006a*/ 	.short	(.L_1961 - .L_1960)
.L_1960:
        /*006c*/ 	.word	0x00000000


	//----- nvinfo : EIATTR_CBANK_PARAM_SIZE
	.align		4
.L_1961:
        /*0070*/ 	.byte	0x03, 0x19
        /*0072*/ 	.short	0x0020


	//----- nvinfo : EIATTR_PARAM_CBANK
	.align		4
        /*0074*/ 	.byte	0x04, 0x0a
        /*0076*/ 	.short	(.L_1963 - .L_1962)
	.align		4
.L_1962:
        /*0078*/ 	.word	index@(.nv.constant0._ZN2at6native29vectorized_elementwise_kernelILi2ENS0_13BinaryFunctorIdddZZZNS0_20copysign_kernel_cudaERNS_18TensorIteratorBaseEENKUlvE_clEvENKUlvE_clEvEUlddE_EESt5arrayIPcLm3EEEEviT0_T1_)
        /*007c*/ 	.short	0x0380
        /*007e*/ 	.short	0x0020


	//----- nvinfo : EIATTR_SW_WAR
	.align		4
.L_1963:
        /*0080*/ 	.byte	0x04, 0x36
        /*0082*/ 	.short	(.L_1965 - .L_1964)
.L_1964:
        /*0084*/ 	.word	0x00000008
.L_1965:


//--------------------- .nv.info._ZN2at6native29vectorized_elementwise_kernelILi4ENS0_13BinaryFunctorIdddZZZNS0_20copysign_kernel_cudaERNS_18TensorIteratorBaseEENKUlvE_clEvENKUlvE_clEvEUlddE_EESt5arrayIPcLm3EEEEviT0_T1_ --------------------------
	.section	.nv.info._ZN2at6native29vectorized_elementwise_kernelILi4ENS0_13BinaryFunctorIdddZZZNS0_20copysign_kernel_cudaERNS_18TensorIteratorBaseEENKUlvE_clEvENKUlvE_clEvEUlddE_EESt5arrayIPcLm3EEEEviT0_T1_,"",@"SHT_CUDA_INFO"
	.sectionflags	@""
	.align	4


	//----- nvinfo : EIATTR_CUDA_API_VERSION
	.align		4
        /*0000*/ 	.byte	0x04, 0x37
        /*0002*/ 	.short	(.L_1967 - .L_1966)
.L_1966:
        /*0004*/ 	.word	0x00000082


	//----- nvinfo : EIATTR_KPARAM_INFO
	.align		4
.L_1967:
        /*0008*/ 	.byte	0x04, 0x17
        /*000a*/ 	.short	(.L_1969 - .L_1968)
.L_1968:
        /*000c*/ 	.word	0x00000000
        /*0010*/ 	.short	0x0002
        /*0012*/ 	.short	0x0008
        /*0014*/ 	.byte	0x00, 0xf0, 0x61, 0x00


	//----- nvinfo : EIATTR_KPARAM_INFO
	.align		4
.L_1969:
        /*0018*/ 	.byte	0x04, 0x17
        /*001a*/ 	.short	(.L_1971 - .L_1970)
.L_1970:
        /*001c*/ 	.word	0x00000000
        /*0020*/ 	.short	0x0001
        /*0022*/ 	.short	0x0004
        /*0024*/ 	.byte	0x00, 0xf0, 0x05, 0x00


	//----- nvinfo : EIATTR_KPARAM_INFO
	.align		4
.L_1971:
        /*0028*/ 	.byte	0x04, 0x17
        /*002a*/ 	.short	(.L_1973 - .L_1972)
.L_1972:
        /*002c*/ 	.word	0x00000000
        /*0030*/ 	.short	0x0000
        /*0032*/ 	.short	0x0000
        /*0034*/ 	.byte	0x00, 0xf0, 0x11, 0x00


	//----- nvinfo : EIATTR_SPARSE_MMA_MASK
	.align		4
.L_1973:
        /*0038*/ 	.byte	0x03, 0x50
        /*003a*/ 	.short	0x0000


	//----- nvinfo : EIATTR_MAXREG_COUNT
	.align		4
        /*003c*/ 	.byte	0x03, 0x1b
        /*003e*/ 	.short	0x00ff


	//----- nvinfo : EIATTR_MERCURY_ISA_VERSION
	.align		4
        /*0040*/ 	.byte	0x03, 0x5f
        /*0042*/ 	.short	0x0101


	//----- nvinfo : EIATTR_VRC_CTA_INIT_COUNT
	.align		4
        /*0044*/ 	.byte	0x02, 0x4a
	.zero		1
	.zero		1


	//----- nvinfo : EIATTR_EXIT_INSTR_OFFSETS
	.align		4
        /*0048*/ 	.byte	0x04, 0x1c
        /*004a*/ 	.short	(.L_1975 - .L_1974)


	//   ....[0]....
.L_1974:
        /*004c*/ 	.word	0x000009e0


	//   ....[1]....
        /*0050*/ 	.word	0x00000a30


	//   ....[2]....
        /*0054*/ 	.word	0x00000be0


	//----- nvinfo : EIATTR_MAX_THREADS
	.align		4
.L_1975:
        /*0058*/ 	.byte	0x04, 0x05
        /*005a*/ 	.short	(.L_1977 - .L_1976)
.L_1976:
        /*005c*/ 	.word	0x00000080
        /*0060*/ 	.word	0x00000001
        /*0064*/ 	.word	0x00000001


	//----- nvinfo : EIATTR_CRS_STACK_SIZE
	.align		4
.L_1977:
        /*0068*/ 	.byte	0x04, 0x1e
        /*006a*/ 	.short	(.L_1979 - .L_1978)
.L_1978:
        /*006c*/ 	.word	0x00000000


	//----- nvinfo : EIATTR_CBANK_PARAM_SIZE
	.align		4
.L_1979:
        /*0070*/ 	.byte	0x03, 0x19
        /*0072*/ 	.short	0x0020


	//----- nvinfo : EIATTR_PARAM_CBANK
	.align		4
        /*0074*/ 	.byte	0x04, 0x0a
        /*0076*/ 	.short	(.L_1981 - .L_1980)
	.align		4
.L_1980:
        /*0078*/ 	.word	index@(.nv.constant0._ZN2at6native29vectorized_elementwise_kernelILi4ENS0_13BinaryFunctorIdddZZZNS0_20copysign_kernel_cudaERNS_18TensorIteratorBaseEENKUlvE_clEvENKUlvE_clEvEUlddE_EESt5arrayIPcLm3EEEEviT0_T1_)
        /*007c*/ 	.short	0x0380
        /*007e*/ 	.short	0x0020


	//----- nvinfo : EIATTR_SW_WAR
	.align		4
.L_1981:
        /*0080*/ 	.byte	0x04, 0x36
        /*0082*/ 	.short	(.L_1983 - .L_1982)
.L_1982:
        /*0084*/ 	.word	0x00000008
.L_1983:


//--------------------- .nv.info._ZN2at6native29vectorized_elementwise_kernelILi8ENS0_13BinaryFunctorIdddZZZNS0_20copysign_kernel_cudaERNS_18TensorIteratorBaseEENKUlvE_clEvENKUlvE_clEvEUlddE_EESt5arrayIPcLm3EEEEviT0_T1_ --------------------------
	.section	.nv.info._ZN2at6native29vectorized_elementwise_kernelILi8ENS0_13BinaryFunctorIdddZZZNS0_20copysign_kernel_cudaERNS_18TensorIteratorBaseEENKUlvE_clEvENKUlvE_clEvEUlddE_EESt5arrayIPcLm3EEEEviT0_T1_,"",@"SHT_CUDA_INFO"
	.sectionflags	@""
	.align	4


	//----- nvinfo : EIATTR_CUDA_API_VERSION
	.align		4
        /*0000*/ 	.byte	0x04, 0x37
        /*0002*/ 	.short	(.L_1985 - .L_1984)
.L_1984:
        /*0004*/ 	.word	0x00000082


	//----- nvinfo : EIATTR_KPARAM_INFO
	.align		4
.L_1985:
        /*0008*/ 	.byte	0x04, 0x17
        /*000a*/ 	.short	(.L_1987 - .L_1986)
.L_1986:
        /*000c*/ 	.word	0x00000000
        /*0010*/ 	.short	0x0002
        /*0012*/ 	.short	0x0008
        /*0014*/ 	.byte	0x00, 0xf0, 0x61, 0x00


	//----- nvinfo : EIATTR_KPARAM_INFO
	.align		4
.L_1987:
        /*0018*/ 	.byte	0x04, 0x17
        /*001a*/ 	.short	(.L_1989 - .L_1988)
.L_1988:
        /*001c*/ 	.word	0x00000000
        /*0020*/ 	.short	0x0001
        /*0022*/ 	.short	0x0004
        /*0024*/ 	.byte	0x00, 0xf0, 0x05, 0x00


	//----- nvinfo : EIATTR_KPARAM_INFO
	.align		4
.L_1989:
        /*0028*/ 	.byte	0x04, 0x17
        /*002a*/ 	.short	(.L_1991 - .L_1990)
.L_1990:
        /*002c*/ 	.word	0x00000000
        /*0030*/ 	.short	0x0000
        /*0032*/ 	.short	0x0000
        /*0034*/ 	.byte	0x00, 0xf0, 0x11, 0x00


	//----- nvinfo : EIATTR_SPARSE_MMA_MASK
	.align		4
.L_1991:
        /*0038*/ 	.byte	0x03, 0x50
        /*003a*/ 	.short	0x0000


	//----- nvinfo : EIATTR_MAXREG_COUNT
	.align		4
        /*003c*/ 	.byte	0x03, 0x1b
        /*003e*/ 	.short	0x00ff


	//----- nvinfo : EIATTR_MERCURY_ISA_VERSION
	.align		4
        /*0040*/ 	.byte	0x03, 0x5f
        /*0042*/ 	.short	0x0101


	//----- nvinfo : EIATTR_VRC_CTA_INIT_COUNT
	.align		4
        /*0044*/ 	.byte	0x02, 0x4a
	.zero		1
	.zero		1


	//----- nvinfo : EIATTR_EXIT_INSTR_OFFSETS
	.align		4
        /*0048*/ 	.byte	0x04, 0x1c
        /*004a*/ 	.short	(.L_1993 - .L_1992)


	//   ....[0]....
.L_1992:
        /*004c*/ 	.word	0x000009e0


	//   ....[1]....
        /*0050*/ 	.word	0x00000a30


	//   ....[2]....
        /*0054*/ 	.word	0x00000be0


	//----- nvinfo : EIATTR_MAX_THREADS
	.align		4
.L_1993:
        /*0058*/ 	.byte	0x04, 0x05
        /*005a*/ 	.short	(.L_1995 - .L_1994)
.L_1994:
        /*005c*/ 	.word	0x00000080
        /*0060*/ 	.word	0x00000001
        /*0064*/ 	.word	0x00000001


	//----- nvinfo : EIATTR_CRS_STACK_SIZE
	.align		4
.L_1995:
        /*0068*/ 	.byte	0x04, 0x1e
        /*006a*/ 	.short	(.L_1997 - .L_1996)
.L_1996:
        /*006c*/ 	.word	0x00000000


	//----- nvinfo : EIATTR_CBANK_PARAM_SIZE
	.align		4
.L_1997:
        /*0070*/ 	.byte	0x03, 0x19
        /*0072*/ 	.short	0x0020


	//----- nvinfo : EIATTR_PARAM_CBANK
	.align		4
        /*0074*/ 	.byte	0x04, 0x0a
        /*0076*/ 	.short	(.L_1999 - .L_1998)
	.align		4
.L_1998:
        /*0078*/ 	.word	index@(.nv.constant0._ZN2at6native29vectorized_elementwise_kernelILi8ENS0_13BinaryFunctorIdddZZZNS0_20copysign_kernel_cudaERNS_18TensorIteratorBaseEENKUlvE_clEvENKUlvE_clEvEUlddE_EESt5arrayIPcLm3EEEEviT0_T1_)
        /*007c*/ 	.short	0x0380
        /*007e*/ 	.short	0x0020


	//----- nvinfo : EIATTR_SW_WAR
	.align		4
.L_1999:
        /*0080*/ 	.byte	0x04, 0x36
        /*0082*/ 	.short	(.L_2001 - .L_2000)
.L_2000:
        /*0084*/ 	.word	0x00000008
.L_2001:


//--------------------- .nv.info._ZN2at6native18elementwise_kernelILi128ELi4EZNS0_15gpu_kernel_implINS0_13BUnaryFunctorIdddZZZNS0_20copysign_kernel_cudaERNS_18TensorIteratorBaseEENKUlvE_clEvENKUlvE_clEvEUlddE_EEEEvS5_RKT_EUliE_EEviT1_ --------------------------
	.section	.nv.info._ZN2at6native18elementwise_kernelILi128ELi4EZNS0_15gpu_kernel_implINS0_13BUnaryFunctorIdddZZZNS0_20copysign_kernel_cudaERNS_18TensorIteratorBaseEENKUlvE_clEvENKUlvE_clEvEUlddE_EEEEvS5_RKT_EUliE_EEviT1_,"",@"SHT_CUDA_INFO"
	.sectionflags	@""
	.align	4


	//----- nvinfo : EIATTR_CUDA_API_VERSION
	.align		4
        /*0000*/ 	.byte	0x04, 0x37
        /*0002*/ 	.short	(.L_2003 - .L_2002)
.L_2002:
        /*0004*/ 	.word	0x00000082


	//----- nvinfo : EIATTR_KPARAM_INFO
	.align		4
.L_2003:
        /*0008*/ 	.byte	0x04, 0x17
        /*000a*/ 	.short	(.L_2005 - .L_2004)
.L_2004:
        /*000c*/ 	.word	0x00000000
        /*0010*/ 	.short	0x0001
        /*0012*/ 	.short	0x0008
        /*0014*/ 	.byte	0x00, 0xf0, 0xa1, 0x08


	//----- nvinfo : EIATTR_KPARAM_INFO
	.align		4
.L_2005:
        /*0018*/ 	.byte	0x04, 0x17
        /*001a*/ 	.short	(.L_2007 - .L_2006)
.L_2006:
        /*001c*/ 	.word	0x00000000
        /*0020*/ 	.short	0x0000
        /*0022*/ 	.short	0x0000
        /*0024*/ 	.byte	0x00, 0xf0, 0x11, 0x00


	//----- nvinfo : EIATTR_SPARSE_MMA_MASK
	.align		4
.L_2007:
        /*0028*/ 	.byte	0x03, 0x50
        /*002a*/ 	.short	0x0000


	//----- nvinfo : EIATTR_MAXREG_COUNT
	.align		4
        /*002c*/ 	.byte	0x03, 0x1b
        /*002e*/ 	.short	0x0080


	//----- nvinfo : EIATTR_EXTERNS
	.align		4
        /*0030*/ 	.byte	0x04, 0x0f
        /*0032*/ 	.short	(.L_2009 - .L_2008)


	//   ....[0]....
	.align		4
.L_2008:
        /*0034*/ 	.word	index@(__assertfail)


	//----- nvinfo : EIATTR_MERCURY_ISA_VERSION
	.align		4
.L_2009:
        /*0038*/ 	.byte	0x03, 0x5f
        /*003a*/ 	.short	0x0101


	//----- nvinfo : EIATTR_VRC_CTA_INIT_COUNT
	.align		4
        /*003c*/ 	.byte	0x02, 0x4a
	.zero		1
	.zero		1


	//----- nvinfo : EIATTR_SYSCALL_OFFSETS
	.align		4
        /*0040*/ 	.byte	0x04, 0x46
        /*0042*/ 	.short	(.L_2011 - .L_2010)


	//   ....[0]....
.L_2010:
        /*0044*/ 	.word	0x00002180


	//   ....[1]....
        /*0048*/ 	.word	0x00003220


	//   ....[2]....
        /*004c*/ 	.word	0x00005570


	//   ....[3]....
        /*0050*/ 	.word	0x00006390


	//   ....[4]....
        /*0054*/ 	.word	0x00008890


	//   ....[5]....
        /*0058*/ 	.word	0x000096b0


	//   ....[6]....
        /*005c*/ 	.word	0x0000bbc0


	//   ....[7]....
        /*0060*/ 	.word	0x0000c9b0


	//----- nvinfo : EIATTR_EXIT_INSTR_OFFSETS
	.align		4
.L_2011:
        /*0064*/ 	.byte	0x04, 0x1c
        /*0066*/ 	.short	(.L_2013 - .L_2012)


	//   ....[0]....
.L_2012:
        /*0068*/ 	.word	0x00009a50


	//   ....[1]....
        /*006c*/ 	.word	0x0000bd40


	//   ....[2]....
        /*0070*/ 	.word	0x0000bd80


	//   ....[3]....
        /*0074*/ 	.word	0x0000be10


	//   ....[4]....
        /*0078*/ 	.word	0x0000be40


	//   ....[5]....
        /*007c*/ 	.word	0x0000be70


	//   ....[6]....
        /*0080*/ 	.word	0x0000bf40


	//   ....[7]....
        /*0084*/ 	.word	0x0000bfc0


	//   ....[8]....
        /*0088*/ 	.word	0x0000c0a0


	//   ....[9]....
        /*008c*/ 	.word	0x0000c130


	//   ....[10]....
        /*0090*/ 	.word	0x0000c150


	//   ....[11]....
        /*0094*/ 	.word	0x0000c220


	//   ....[12]....
        /*0098*/ 	.word	0x0000c3d0


	//   ....[13]....
        /*009c*/ 	.word	0x0000c580


	//   ....[14]....
        /*00a0*/ 	.word	0x0000c720


	//   ....[15]....
        /*00a4*/ 	.word	0x0000c750


	//   ....[16]....
        /*00a8*/ 	.word	0x0000c780


	//   ....[17]....
        /*00ac*/ 	.word	0x0000c820


	//   ....[18]....
        /*00b0*/ 	.word	0x0000c850


	//   ....[19]....
        /*00b4*/ 	.word	0x0000c9c0


	//   ....[20]....
        /*00b8*/ 	.word	0x0000cb10


	//   ....[21]....
        /*00bc*/ 	.word	0x0000cc90


	//   ....[22]....
        /*00c0*/ 	.word	0x0000cd10


	//----- nvinfo : EIATTR_MAX_THREADS
	.align		4
.L_2013:
        /*00c4*/ 	.byte	0x04, 0x05
        /*00c6*/ 	.short	(.L_2015 - .L_2014)
.L_2014:
        /*00c8*/ 	.word	0x00000080
        /*00cc*/ 	.word	0x00000001
        /*00d0*/ 	.word	0x00000001


	//----- nvinfo : EIATTR_CRS_STACK_SIZE
	.align		4
.L_2015:
        /*00d4*/ 	.byte	0x04, 0x1e
        /*00d6*/ 	.short	(.L_2017 - .L_2016)
.L_2016:
        /*00d8*/ 	.word	0x00000000


	//----- nvinfo : EIATTR_CBANK_PARAM_SIZE
	.align		4
.L_2017:
        /*00dc*/ 	.byte	0x03, 0x19
        /*00de*/ 	.short	0x0230


	//----- nvinfo : EIATTR_PARAM_CBANK
	.align		4
        /*00e0*/ 	.byte	0x04, 0x0a
        /*00e2*/ 	.short	(.L_2019 - .L_2018)
	.align		4
.L_2018:
        /*00e4*/ 	.word	index@(.nv.constant0._ZN2at6native18elementwise_kernelILi128ELi4EZNS0_15gpu_kernel_implINS0_13BUnaryFunctorIdddZZZNS0_20copysign_kernel_cudaERNS_18TensorIteratorBaseEENKUlvE_clEvENKUlvE_clEvEUlddE_EEEEvS5_RKT_EUliE_EEviT1_)
        /*00e8*/ 	.short	0x0380
        /*00ea*/ 	.short	0x0230


	//----- nvinfo : EIATTR_SW_WAR
	.align		4
.L_2019:
        /*00ec*/ 	.byte	0x04, 0x36
        /*00ee*/ 	.short	(.L_2021 - .L_2020)
.L_2020:
        /*00f0*/ 	.word	0x00000008
.L_2021:


//--------------------- .nv.info._ZN2at6native27unrolled_elementwise_kernelINS0_13BUnaryFunctorIdddZZZNS0_20copysign_kernel_cudaERNS_18TensorIteratorBaseEENKUlvE_clEvENKUlvE_clEvEUlddE_EESt5arrayIPcLm2EELi4E23TrivialOffsetCalculatorILi1EjESD_NS0_6memory12LoadWithCastILi1EEENSE_13StoreWithCastILi1EEEEEviT_T0_T2_T3_T4_T5_ --------------------------
	.section	.nv.info._ZN2at6native27unrolled_elementwise_kernelINS0_13BUnaryFunctorIdddZZZNS0_20copysign_kernel_cudaERNS_18TensorIteratorBaseEENKUlvE_clEvENKUlvE_clEvEUlddE_EESt5arrayIPcLm2EELi4E23TrivialOffsetCalculatorILi1EjESD_NS0_6memory12LoadWithCastILi1EEENSE_13StoreWithCastILi1EEEEEviT_T0_T2_T3_T4_T5_,"",@"SHT_CUDA_INFO"
	.sectionflags	@""
	.align	4


	//----- nvinfo : EIATTR_CUDA_API_VERSION
	.align		4
        /*0000*/ 	.byte	0x04, 0x37
        /*0002*/ 	.short	(.L_2023 - .L_2022)
.L_2022:
        /*0004*/ 	.word	0x00000082


	//----- nvinfo : EIATTR_KPARAM_INFO
	.align		4
.L_2023:
        /*0008*/ 	.byte	0x04, 0x17
        /*000a*/ 	.short	(.L_2025 - .L_2024)
.L_2024:
        /*000c*/ 	.word	0x00000000
        /*0010*/ 	.short	0x0006
        /*0012*/ 	.short	0x0034
        /*0014*/ 	.byte	0x00, 0xf0, 0x21, 0x00


	//----- nvinfo : EIATTR_KPARAM_INFO
	.align		4
.L_2025:
        /*0018*/ 	.byte	0x04, 0x17
        /*001a*/ 	.short	(.L_2027 - .L_2026)
.L_2026:
        /*001c*/ 	.word	0x00000000
        /*0020*/ 	.short	0x0005
        /*0022*/ 	.short	0x002c
        /*0024*/ 	.byte	0x00, 0xf0, 0x21, 0x00


	//----- nvinfo : EIATTR_KPARAM_INFO
	.align		4
.L_2027:
        /*0028*/ 	.byte	0x04, 0x17
        /*002a*/ 	.short	(.L_2029 - .L_2028)
.L_2028:
        /*002c*/ 	.word	0x00000000
        /*0030*/ 	.short	0x0004
        /*0032*/ 	.short	0x0029
        /*0034*/ 	.byte	0x00, 0xf0, 0x05, 0x00


	//----- nvinfo : EIATTR_KPARAM_INFO
	.align		4
.L_2029:
        /*0038*/ 	.byte	0x04, 0x17
        /*003a*/ 	.short	(.L_2031 - .L_2030)
.L_2030:
        /*003c*/ 	.word	0x00000000
        /*0040*/ 	.short	0x0003
        /*0042*/ 	.short	0x0028
        /*0044*/ 	.byte	0x00, 0xf0, 0x05, 0x00


	//----- nvinfo : EIATTR_KPARAM_INFO
	.align		4
.L_2031:
        /*0048*/ 	.byte	0x04, 0x17
        /*004a*/ 	.short	(.L_2033 - .L_2032)
.L_2032:
        /*004c*/ 	.word	0x00000000
        /*0050*/ 	.short	0x0002
        /*0052*/ 	.short	0x0018
        /*0054*/ 	.byte	0x00, 0xf0, 0x41, 0x00


	//----- nvinfo : EIATTR_KPARAM_INFO
	.align		4
.L_2033:
        /*0058*/ 	.byte	0x04, 0x17
        /*005a*/ 	.short	(.L_2035 - .L_2034)
.L_2034:
        /*005c*/ 	.word	0x00000000
        /*0060*/ 	.short	0x0001
        /*0062*/ 	.short	0x0008
        /*0064*/ 	.byte	0x00, 0xf0, 0x41, 0x00


	//----- nvinfo : EIATTR_KPARAM_INFO
	.align		4
.L_2035:
        /*0068*/ 	.byte	0x04, 0x17
        /*006a*/ 	.short	(.L_2037 - .L_2036)
.L_2036:
        /*006c*/ 	.word	0x00000000
        /*0070*/ 	.short	0x0000
        /*0072*/ 	.short	0x0000
        /*0074*/ 	.byte	0x00, 0xf0, 0x11, 0x00


	//----- nvinfo : EIATTR_SPARSE_MMA_MASK
	.align		4
.L_2037:
        /*0078*/ 	.byte	0x03, 0x50
        /*007a*/ 	.short	0x0000


	//----- nvinfo : EIATTR_MAXREG_COUNT
	.align		4
        /*007c*/ 	.byte	0x03, 0x1b
        /*007e*/ 	.short	0x00ff


	//----- nvinfo : EIATTR_EXTERNS
	.align		4
        /*0080*/ 	.byte	0x04, 0x0f
        /*0082*/ 	.short	(.L_2039 - .L_2038)


	//   ....[0]....
	.align		4
.L_2038:
        /*0084*/ 	.word	index@(__assertfail)


	//----- nvinfo : EIATTR_MERCURY_ISA_VERSION
	.align		4
.L_2039:
        /*0088*/ 	.byte	0x03, 0x5f
        /*008a*/ 	.short	0x0101


	//----- nvinfo : EIATTR_VRC_CTA_INIT_COUNT
	.align		4
        /*008c*/ 	.byte	0x02, 0x4a
	.zero		1
	.zero		1


	//----- nvinfo : EIATTR_SYSCALL_OFFSETS
	.align		4
        /*0090*/ 	.byte	0x04, 0x46
        /*0092*/ 	.short	(.L_2041 - .L_2040)


	//   ....[0]....
.L_2040:
        /*0094*/ 	.word	0x00000e80


	//   ....[1]....
        /*0098*/ 	.word	0x00001ec0


	//   ....[2]....
        /*009c*/ 	.word	0x00002e40


	//   ....[3]....
        /*00a0*/ 	.word	0x00003d80


	//   ....[4]....
        /*00a4*/ 	.word	0x00004e10


	//   ....[5]....
        /*00a8*/ 	.word	0x00005da0


	//   ....[6]....
        /*00ac*/ 	.word	0x00006f00


	//   ....[7]....
        /*00b0*/ 	.word	0x00008040


	//----- nvinfo : EIATTR_EXIT_INSTR_OFFSETS
	.align		4
.L_2041:
        /*00b4*/ 	.byte	0x04, 0x1c
        /*00b6*/ 	.short	(.L_2043 - .L_2042)


	//   ....[0]....
.L_2042:
        /*00b8*/ 	.word	0x00007290


	//   ....[1]....
        /*00bc*/ 	.word	0x000073d0


	//   ....[2]....
        /*00c0*/ 	.word	0x00007410


	//   ....[3]....
        /*00c4*/ 	.word	0x000074a0


	//   ....[4]....
        /*00c8*/ 	.word	0x000074d0


	//   ....[5]....
        /*00cc*/ 	.word	0x00007500


	//   ....[6]....
        /*00d0*/ 	.word	0x000075d0


	//   ....[7]....
        /*00d4*/ 	.word	0x00007650


	//   ....[8]....
        /*00d8*/ 	.word	0x00007730


	//   ....[9]....
        /*00dc*/ 	.word	0x000077c0


	//   ....[10]....
        /*00e0*/ 	.word	0x000077e0


	//   ....[11]....
        /*00e4*/ 	.word	0x000078b0


	//   ....[12]....
        /*00e8*/ 	.word	0x00007a60


	//   ....[13]....
        /*00ec*/ 	.word	0x00007c10


	//   ....[14]....
        /*00f0*/ 	.word	0x00007db0


	//   ....[15]....
        /*00f4*/ 	.word	0x00007de0


	//   ....[16]....
        /*00f8*/ 	.word	0x00007e10


	//   ....[17]....
        /*00fc*/ 	.word	0x00007eb0


	//   ....[18]....
        /*0100*/ 	.word	0x00007ee0


	//   ....[19]....
        /*0104*/ 	.word	0x00008050


	//   ....[20]....
        /*0108*/ 	.word	0x000081a0


	//   ....[21]....
        /*010c*/ 	.word	0x00008320


	//   ....[22]....
        /*0110*/ 	.word	0x000083a0


	//----- nvinfo : EIATTR_MAX_THREADS
	.align		4
.L_2043:
        /*0114*/ 	.byte	0x04, 0x05
        /*0116*/ 	.short	(.L_2045 - .L_2044)
.L_2044:
        /*0118*/ 	.word	0x00000080
        /*011c*/ 	.word	0x00000001
        /*0120*/ 	.word	0x00000001


	//----- nvinfo : EIATTR_CRS_STACK_SIZE
	.align		4
.L_2045:
        /*0124*/ 	.byte	0x04, 0x1e
        /*0126*/ 	.short	(.L_2047 - .L_2046)
.L_2046:
        /*0128*/ 	.word	0x00000000


	//----- nvinfo : EIATTR_CBANK_PARAM_SIZE
	.align		4
.L_2047:
        /*012c*/ 	.byte	0x03, 0x19
        /*012e*/ 	.short	0x003c


	//----- nvinfo : EIATTR_PARAM_CBANK
	.align		4
        /*0130*/ 	.byte	0x04, 0x0a
        /*0132*/ 	.short	(.L_2049 - .L_2048)
	.align		4
.L_2048:
        /*0134*/ 	.word	index@(.nv.constant0._ZN2at6native27unrolled_elementwise_kernelINS0_13BUnaryFunctorIdddZZZNS0_20copysign_kernel_cudaERNS_18TensorIteratorBaseEENKUlvE_clEvENKUlvE_clEvEUlddE_EESt5arrayIPcLm2EELi4E23TrivialOffsetCalculatorILi1EjESD_NS0_6memory12LoadWithCastILi1EEENSE_13StoreWithCastILi1EEEEEviT_T0_T2_T3_T4_T5_)
        /*0138*/ 	.short	0x0380
        /*013a*/ 	.short	0x003c


	//----- nvinfo : EIATTR_SW_WAR
	.align		4
.L_2049:
        /*013c*/ 	.byte	0x04, 0x36
        /*013e*/ 	.short	(.L_2051 - .L_2050)
.L_2050:
        /*0140*/ 	.word	0x00000008
.L_2051:


//--------------------- .nv.info._ZN2at6native18elementwise_kernelILi128ELi2EZNS0_22gpu_kernel_impl_nocastINS0_13BUnaryFunctorIdddZZZNS0_20copysign_kernel_cudaERNS_18TensorIteratorBaseEENKUlvE_clEvENKUlvE_clEvEUlddE_EEEEvS5_RKT_EUliE_EEviT1_ --------------------------
	.section	.nv.info._ZN2at6native18elementwise_kernelILi128ELi2EZNS0_22gpu_kernel_impl_nocastINS0_13BUnaryFunctorIdddZZZNS0_20copysign_kernel_cudaERNS_18TensorIteratorBaseEENKUlvE_clEvENKUlvE_clEvEUlddE_EEEEvS5_RKT_EUliE_EEviT1_,"",@"SHT_CUDA_INFO"
	.sectionflags	@""
	.align	4


	//----- nvinfo : EIATTR_CUDA_API_VERSION
	.align		4
        /*0000*/ 	.byte	0x04, 0x37
        /*0002*/ 	.short	(.L_2053 - .L_2052)
.L_2052:
        /*0004*/ 	.word	0x00000082


	//----- nvinfo : EIATTR_KPARAM_INFO
	.align		4
.L_2053:
        /*0008*/ 	.byte	0x04, 0x17
        /*000a*/ 	.short	(.L_2055 - .L_2054)
.L_2054:
        /*000c*/ 	.word	0x00000000
        /*0010*/ 	.short	0x0001
        /*0012*/ 	.short	0x0008
        /*0014*/ 	.byte	0x00, 0xf0, 0x81, 0x08


	//----- nvinfo : EIATTR_KPARAM_INFO
	.align		4
.L_2055:
        /*0018*/ 	.byte	0x04, 0x17
        /*001a*/ 	.short	(.L_2057 - .L_2056)
.L_2056:
        /*001c*/ 	.word	0x00000000
        /*0020*/ 	.short	0x0000
        /*0022*/ 	.short	0x0000
        /*0024*/ 	.byte	0x00, 0xf0, 0x11, 0x00


	//----- nvinfo : EIATTR_SPARSE_MMA_MASK
	.align		4
.L_2057:
        /*0028*/ 	.byte	0x03, 0x50
        /*002a*/ 	.short	0x0000


	//----- nvinfo : EIATTR_MAXREG_COUNT
	.align		4
        /*002c*/ 	.byte	0x03, 0x1b
        /*002e*/ 	.short	0x0080


	//----- nvinfo : EIATTR_MERCURY_ISA_VERSION
	.align		4
        /*0030*/ 	.byte	0x03, 0x5f
        /*0032*/ 	.short	0x0101


	//----- nvinfo : EIATTR_VRC_CTA_INIT_COUNT
	.align		4
        /*0034*/ 	.byte	0x02, 0x4a
	.zero		1
	.zero		1


	//----- nvinfo : EIATTR_EXIT_INSTR_OFFSETS
	.align		4
        /*0038*/ 	.byte	0x04, 0x1c
        /*003a*/ 	.short	(.L_2059 - .L_2058)


	//   ....[0]....
.L_2058:
        /*003c*/ 	.word	0x00000170


	//   ....[1]....
        /*0040*/ 	.word	0x000001e0


	//   ....[2]....
        /*0044*/ 	.word	0x000015c0


	//   ....[3]....
        /*0048*/ 	.word	0x00002900


	//----- nvinfo : EIATTR_MAX_THREADS
	.align		4
.L_2059:
        /*004c*/ 	.byte	0x04, 0x05
        /*004e*/ 	.short	(.L_2061 - .L_2060)
.L_2060:
        /*0050*/ 	.word	0x00000080
        /*0054*/ 	.word	0x00000001
        /*0058*/ 	.word	0x00000001


	//----- nvinfo : EIATTR_CRS_STACK_SIZE
	.align		4
.L_2061:
        /*005c*/ 	.byte	0x04, 0x1e
        /*005e*/ 	.short	(.L_2063 - .L_2062)
.L_2062:
        /*0060*/ 	.word	0x00000000


	//----- nvinfo : EIATTR_CBANK_PARAM_SIZE
	.align		4
.L_2063:
        /*0064*/ 	.byte	0x03, 0x19
        /*0066*/ 	.short	0x0228


	//----- nvinfo : EIATTR_PARAM_CBANK
	.align		4
        /*0068*/ 	.byte	0x04, 0x0a
        /*006a*/ 	.short	(.L_2065 - .L_2064)
	.align		4
.L_2064:
        /*006c*/ 	.word	index@(.nv.constant0._ZN2at6native18elementwise_kernelILi128ELi2EZNS0_22gpu_kernel_impl_nocastINS0_13BUnaryFunctorIdddZZZNS0_20copysign_kernel_cudaERNS_18TensorIteratorBaseEENKUlvE_clEvENKUlvE_clEvEUlddE_EEEEvS5_RKT_EUliE_EEviT1_)
        /*0070*/ 	.short	0x0380
        /*0072*/ 	.short	0x0228


	//----- nvinfo : EIATTR_SW_WAR
	.align		4
.L_2065:
        /*0074*/ 	.byte	0x04, 0x36
        /*0076*/ 	.short	(.L_2067 - .L_2066)
.L_2066:
        /*0078*/ 	.word	0x00000008
.L_2067:


//--------------------- .nv.info._ZN2at6native27unrolled_elementwise_kernelINS0_13BUnaryFunctorIdddZZZNS0_20copysign_kernel_cudaERNS_18TensorIteratorBaseEENKUlvE_clEvENKUlvE_clEvEUlddE_EESt5arrayIPcLm2EELi4E23TrivialOffsetCalculatorILi1EjESD_NS0_6memory15LoadWithoutCastENSE_16StoreWithoutCastEEEviT_T0_T2_T3_T4_T5_ --------------------------
	.section	.nv.info._ZN2at6native27unrolled_elementwise_kernelINS0_13BUnaryFunctorIdddZZZNS0_20copysign_kernel_cudaERNS_18TensorIteratorBaseEENKUlvE_clEvENKUlvE_clEvEUlddE_EESt5arrayIPcLm2EELi4E23TrivialOffsetCalculatorILi1EjESD_NS0_6memory15LoadWithoutCastENSE_16StoreWithoutCastEEEviT_T0_T2_T3_T4_T5_,"",@"SHT_CUDA_INFO"
	.sectionflags	@""
	.align	4


	//----- nvinfo : EIATTR_CUDA_API_VERSION
	.align		4
        /*0000*/ 	.byte	0x04, 0x37
        /*0002*/ 	.short	(.L_2069 - .L_2068)
.L_2068:
        /*0004*/ 	.word	0x00000082


	//----- nvinfo : EIATTR_KPARAM_INFO
	.align		4
.L_2069:
        /*0008*/ 	.byte	0x04, 0x17
        /*000a*/ 	.short	(.L_2071 - .L_2070)
.L_2070:
        /*000c*/ 	.word	0x00000000
        /*0010*/ 	.short	0x0006
        /*0012*/ 	.short	0x002b
        /*0014*/ 	.byte	0x00, 0xf0, 0x05, 0x00


	//----- nvinfo : EIATTR_KPARAM_INFO
	.align		4
.L_2071:
        /*0018*/ 	.byte	0x04, 0x17
        /*001a*/ 	.short	(.L_2073 - .L_2072)
.L_2072:
        /*001c*/ 	.word	0x00000000
        /*0020*/ 	.short	0x0005
        /*0022*/ 	.short	0x002a
        /*0024*/ 	.byte	0x00, 0xf0, 0x05, 0x00


	//----- nvinfo : EIATTR_KPARAM_INFO
	.align		4
.L_2073:
        /*0028*/ 	.byte	0x04, 0x17
        /*002a*/ 	.short	(.L_2075 - .L_2074)
.L_2074:
        /*002c*/ 	.word	0x00000000
        /*0030*/ 	.short	0x0004
        /*0032*/ 	.short	0x0029
        /*0034*/ 	.byte	0x00, 0xf0, 0x05, 0x00


	//----- nvinfo : EIATTR_KPARAM_INFO
	.align		4
.L_2075:
        /*0038*/ 	.byte	0x04, 0x17
        /*003a*/ 	.short	(.L_2077 - .L_2076)
.L_2076:
        /*003c*/ 	.word	0x00000000
        /*0040*/ 	.short	0x0003
        /*0042*/ 	.short	0x0028
        /*0044*/ 	.byte	0x00, 0xf0, 0x05, 0x00


	//----- nvinfo : EIATTR_KPARAM_INFO
	.align		4
.L_2077:
        /*0048*/ 	.byte	0x04, 0x17
        /*004a*/ 	.short	(.L_2079 - .L_2078)
.L_2078:
        /*004c*/ 	.word	0x00000000
        /*0050*/ 	.short	0x0002
        /*0052*/ 	.short	0x0018
        /*0054*/ 	.byte	0x00, 0xf0, 0x41, 0x00


	//----- nvinfo : EIATTR_KPARAM_INFO
	.align		4
.L_2079:
        /*0058*/ 	.byte	0x04, 0x17
        /*005a*/ 	.short	(.L_2081 - .L_2080)
.L_2080:
        /*005c*/ 	.word	0x00000000
        /*0060*/ 	.short	0x0001
        /*0062*/ 	.short	0x0008
        /*0064*/ 	.byte	0x00, 0xf0, 0x41, 0x00


	//----- nvinfo : EIATTR_KPARAM_INFO
	.align		4
.L_2081:
        /*0068*/ 	.byte	0x04, 0x17
        /*006a*/ 	.short	(.L_2083 - .L_2082)
.L_2082:
        /*006c*/ 	.word	0x00000000
        /*0070*/ 	.short	0x0000
        /*0072*/ 	.short	0x0000
        /*0074*/ 	.byte	0x00, 0xf0, 0x11, 0x00


	//----- nvinfo : EIATTR_SPARSE_MMA_MASK
	.align		4
.L_2083:
        /*0078*/ 	.byte	0x03, 0x50
        /*007a*/ 	.short	0x0000


	//----- nvinfo : EIATTR_MAXREG_COUNT
	.align		4
        /*007c*/ 	.byte	0x03, 0x1b
        /*007e*/ 	.short	0x00ff


	//----- nvinfo : EIATTR_MERCURY_ISA_VERSION
	.align		4
        /*0080*/ 	.byte	0x03, 0x5f
        /*0082*/ 	.short	0x0101


	//----- nvinfo : EIATTR_VRC_CTA_INIT_COUNT
	.align		4
        /*0084*/ 	.byte	0x02, 0x4a
	.zero		1
	.zero		1


	//----- nvinfo : EIATTR_EXIT_INSTR_OFFSETS
	.align		4
        /*0088*/ 	.byte	0x04, 0x1c
        /*008a*/ 	.short	(.L_2085 - .L_2084)


	//   ....[0]....
.L_2084:
        /*008c*/ 	.word	0x00000440


	//   ....[1]....
        /*0090*/ 	.word	0x00000490


	//----- nvinfo : EIATTR_MAX_THREADS
	.align		4
.L_2085:
        /*0094*/ 	.byte	0x04, 0x05
        /*0096*/ 	.short	(.L_2087 - .L_2086)
.L_2086:
        /*0098*/ 	.word	0x00000080
        /*009c*/ 	.word	0x00000001
        /*00a0*/ 	.word	0x00000001


	//----- nvinfo : EIATTR_CRS_STACK_SIZE
	.align		4
.L_2087:
        /*00a4*/ 	.byte	0x04, 0x1e
        /*00a6*/ 	.short	(.L_2089 - .L_2088)
.L_2088:
        /*00a8*/ 	.word	0x00000000


	//----- nvinfo : EIATTR_CBANK_PARAM_SIZE
	.align		4
.L_2089:
        /*00ac*/ 	.byte	0x03, 0x19
        /*00ae*/ 	.short	0x002c


	//----- nvinfo : EIATTR_PARAM_CBANK
	.align		4
        /*00b0*/ 	.byte	0x04, 0x0a
        /*00b2*/ 	.short	(.L_2091 - .L_2090)
	.align		4
.L_2090:
        /*00b4*/ 	.word	index@(.nv.constant0._ZN2at6native27unrolled_elementwise_kernelINS0_13BUnaryFunctorIdddZZZNS0_20copysign_kernel_cudaERNS_18TensorIteratorBaseEENKUlvE_clEvENKUlvE_clEvEUlddE_EESt5arrayIPcLm2EELi4E23TrivialOffsetCalculatorILi1EjESD_NS0_6memory15LoadWithoutCastENSE_16StoreWithoutCastEEEviT_T0_T2_T3_T4_T5_)
        /*00b8*/ 	.short	0x0380
        /*00ba*/ 	.short	0x002c


	//----- nvinfo : EIATTR_SW_WAR
	.align		4
.L_2091:
        /*00bc*/ 	.byte	0x04, 0x36
        /*00be*/ 	.short	(.L_2093 - .L_2092)
.L_2092:
        /*00c0*/ 	.word	0x00000008
.L_2093:


//--------------------- .nv.info._ZN2at6native29vectorized_elementwise_kernelILi2ENS0_13BUnaryFunctorIdddZZZNS0_20copysign_kernel_cudaERNS_18TensorIteratorBaseEENKUlvE_clEvENKUlvE_clEvEUlddE_EESt5arrayIPcLm2EEEEviT0_T1_ --------------------------
	.section	.nv.info._ZN2at6native29vectorized_elementwise_kernelILi2ENS0_13BUnaryFunctorIdddZZZNS0_20copysign_kernel_cudaERNS_18TensorIteratorBaseEENKUlvE_clEvENKUlvE_clEvEUlddE_EESt5arrayIPcLm2EEEEviT0_T1_,"",@"SHT_CUDA_INFO"
	.sectionflags	@""
	.align	4


	//----- nvinfo : EIATTR_CUDA_API_VERSION
	.align		4
        /*0000*/ 	.byte	0x04, 0x37
        /*0002*/ 	.short	(.L_2095 - .L_2094)
.L_2094:
        /*0004*/ 	.word	0x00000082


	//----- nvinfo : EIATTR_KPARAM_INFO
	.align		4
.L_2095:
        /*0008*/ 	.byte	0x04, 0x17
        /*000a*/ 	.short	(.L_2097 - .L_2096)
.L_2096:
        /*000c*/ 	.word	0x00000000
        /*0010*/ 	.short	0x0002
        /*0012*/ 	.short	0x0018
        /*0014*/ 	.byte	0x00, 0xf0, 0x41, 0x00


	//----- nvinfo : EIATTR_KPARAM_INFO
	.align		4
.L_2097:
        /*0018*/ 	.byte	0x04, 0x17
        /*001a*/ 	.short	(.L_2099 - .L_2098)
.L_2098:
        /*001c*/ 	.word	0x00000000
        /*0020*/ 	.short	0x0001
        /*0022*/ 	.short	0x0008
        /*0024*/ 	.byte	0x00, 0xf0, 0x41, 0x00


	//----- nvinfo : EIATTR_KPARAM_INFO
	.align		4
.L_2099:
        /*0028*/ 	.byte	0x04, 0x17
        /*002a*/ 	.short	(.L_2101 - .L_2100)
.L_2100:
        /*002c*/ 	.word	0x00000000
        /*0030*/ 	.short	0x0000
        /*0032*/ 	.short	0x0000
        /*0034*/ 	.byte	0x00, 0xf0, 0x11, 0x00


	//----- nvinfo : EIATTR_SPARSE_MMA_MASK
	.align		4
.L_2101:
        /*0038*/ 	.byte	0x03, 0x50
        /*003a*/ 	.short	0x0000


	//----- nvinfo : EIATTR_MAXREG_COUNT
	.align		4
        /*003c*/ 	.byte	0x03, 0x1b
        /*003e*/ 	.short	0x00ff


	//----- nvinfo : EIATTR_MERCURY_ISA_VERSION
	.align		4
        /*0040*/ 	.byte	0x03, 0x5f
        /*0042*/ 	.short	0x0101


	//----- nvinfo : EIATTR_VRC_CTA_INIT_COUNT
	.align		4
        /*0044*/ 	.byte	0x02, 0x4a
	.zero		1
	.zero		1


	//----- nvinfo : EIATTR_EXIT_INSTR_OFFSETS
	.align		4
        /*0048*/ 	.byte	0x04, 0x1c
        /*004a*/ 	.short	(.L_2103 - .L_2102)


	//   ....[0]....
.L_2102:
        /*004c*/ 	.word	0x00000810


	//   ....[1]....
        /*0050*/ 	.word	0x00000860


	//   ....[2]....
        /*0054*/ 	.word	0x00000a00


	//----- nvinfo : EIATTR_MAX_THREADS
	.align		4
.L_2103:
        /*0058*/ 	.byte	0x04, 0x05
        /*005a*/ 	.short	(.L_2105 - .L_2104)
.L_2104:
        /*005c*/ 	.word	0x00000080
        /*0060*/ 	.word	0x00000001
        /*0064*/ 	.word	0x00000001


	//----- nvinfo : EIATTR_CRS_STACK_SIZE
	.align		4
.L_2105:
        /*0068*/ 	.byte	0x04, 0x1e
        /*006a*/ 	.short	(.L_2107 - .L_2106)
.L_2106:
        /*006c*/ 	.word	0x00000000


	//----- nvinfo : EIATTR_CBANK_PARAM_SIZE
	.align		4
.L_2107:
        /*0070*/ 	.byte	0x03, 0x19
        /*0072*/ 	.short	0x0028


	//----- nvinfo : EIATTR_PARAM_CBANK
	.align		4
        /*0074*/ 	.byte	0x04, 0x0a
        /*0076*/ 	.short	(.L_2109 - .L_2108)
	.align		4
.L_2108:
        /*0078*/ 	.word	index@(.nv.constant0._ZN2at6native29vectorized_elementwise_kernelILi2ENS0_13BUnaryFunctorIdddZZZNS0_20copysign_kernel_cudaERNS_18TensorIteratorBaseEENKUlvE_clEvENKUlvE_clEvEUlddE_EESt5arrayIPcLm2EEEEviT0_T1_)
        /*007c*/ 	.short	0x0380
        /*007e*/ 	.short	0x0028


	//----- nvinfo : EIATTR_SW_WAR
	.align		4
.L_2109:
        /*0080*/ 	.byte	0x04, 0x36
        /*0082*/ 	.short	(.L_2111 - .L_2110)
.L_2110:
        /*0084*/ 	.word	0x00000008
.L_2111:


//--------------------- .nv.info._ZN2at6native29vectorized_elementwise_kernelILi4ENS0_13BUnaryFunctorIdddZZZNS0_20copysign_kernel_cudaERNS_18TensorIteratorBaseEENKUlvE_clEvENKUlvE_clEvEUlddE_EESt5arrayIPcLm2EEEEviT0_T1_ --------------------------
	.section	.nv.info._ZN2at6native29vectorized_elementwise_kernelILi4ENS0_13BUnaryFunctorIdddZZZNS0_20copysign_kernel_cudaERNS_18TensorIteratorBaseEENKUlvE_clEvENKUlvE_clEvEUlddE_EESt5arrayIPcLm2EEEEviT0_T1_,"",@"SHT_CUDA_INFO"
	.sectionflags	@""
	.align	4


	//----- nvinfo : EIATTR_CUDA_API_VERSION
	.align		4
        /*0000*/ 	.byte	0x04, 0x37
        /*0002*/ 	.short	(.L_2113 - .L_2112)
.L_2112:
        /*0004*/ 	.word	0x00000082


	//----- nvinfo : EIATTR_KPARAM_INFO
	.align		4
.L_2113:
        /*0008*/ 	.byte	0x04, 0x17
        /*000a*/ 	.short	(.L_2115 - .L_2114)
.L_2114:
        /*000c*/ 	.word	0x00000000
        /*0010*/ 	.short	0x0002
        /*0012*/ 	.short	0x0018
        /*0014*/ 	.byte	0x00, 0xf0, 0x41, 0x00


	//----- nvinfo : EIATTR_KPARAM_INFO
	.align		4
.L_2115:
        /*0018*/ 	.byte	0x04, 0x17
        /*001a*/ 	.short	(.L_2117 - .L_2116)
.L_2116:
        /*001c*/ 	.word	0x00000000
        /*0020*/ 	.short	0x0001
        /*0022*/ 	.short	0x0008
        /*0024*/ 	.byte	0x00, 0xf0, 0x41, 0x00


	//----- nvinfo : EIATTR_KPARAM_INFO
	.align		4
.L_2117:
        /*0028*/ 	.byte	0x04, 0x17
        /*002a*/ 	.short	(.L_2119 - .L_2118)
.L_2118:
        /*002c*/ 	.word	0x00000000
        /*0030*/ 	.short	0x0000
        /*0032*/ 	.short	0x0000
        /*0034*/ 	.byte	0x00, 0xf0, 0x11, 0x00


	//----- nvinfo : EIATTR_SPARSE_MMA_MASK
	.align		4
.L_2119:
        /*0038*/ 	.byte	0x03, 0x50
        /*003a*/ 	.short	0x0000


	//----- nvinfo : EIATTR_MAXREG_COUNT
	.align		4
        /*003c*/ 	.byte	0x03, 0x1b
        /*003e*/ 	.short	0x00ff


	//----- nvinfo : EIATTR_MERCURY_ISA_VERSION
	.align		4
        /*0040*/ 	.byte	0x03, 0x5f
        /*0042*/ 	.short	0x0101


	//----- nvinfo : EIATTR_VRC_CTA_INIT_COUNT
	.align		4
        /*0044*/ 	.byte	0x02, 0x4a
	.zero		1
	.zero		1


	//----- nvinfo : EIATTR_EXIT_INSTR_OFFSETS
	.align		4
        /*0048*/ 	.byte	0x04, 0x1c
        /*004a*/ 	.short	(.L_2121 - .L_2120)


	//   ....[0]....
.L_2120:
        /*004c*/ 	.word	0x00000810


	//   ....[1]....
        /*0050*/ 	.word	0x00000860


	//   ....[2]....
        /*0054*/ 	.word	0x000009c0


	//----- nvinfo : EIATTR_MAX_THREADS
	.align		4
.L_2121:
        /*0058*/ 	.byte	0x04, 0x05
        /*005a*/ 	.short	(.L_2123 - .L_2122)
.L_2122:
        /*005c*/ 	.word	0x00000080
        /*0060*/ 	.word	0x00000001
        /*0064*/ 	.word	0x00000001


	//----- nvinfo : EIATTR_CRS_STACK_SIZE
	.align		4
.L_2123:
        /*0068*/ 	.byte	0x04, 0x1e
        /*006a*/ 	.short	(.L_2125 - .L_2124)
.L_2124:
        /*006c*/ 	.word	0x00000000


	//----- nvinfo : EIATTR_CBANK_PARAM_SIZE
	.align		4
.L_2125:
        /*0070*/ 	.byte	0x03, 0x19
        /*0072*/ 	.short	0x0028


	//----- nvinfo : EIATTR_PARAM_CBANK
	.align		4
        /*0074*/ 	.byte	0x04, 0x0a
        /*0076*/ 	.short	(.L_2127 - .L_2126)
	.align		4
.L_2126:
        /*0078*/ 	.word	index@(.nv.constant0._ZN2at6native29vectorized_elementwise_kernelILi4ENS0_13BUnaryFunctorIdddZZZNS0_20copysign_kernel_cudaERNS_18TensorIteratorBaseEENKUlvE_clEvENKUlvE_clEvEUlddE_EESt5arrayIPcLm2EEEEviT0_T1_)
        /*007c*/ 	.short	0x0380
        /*007e*/ 	.short	0x0028


	//----- nvinfo : EIATTR_SW_WAR
	.align		4
.L_2127:
        /*0080*/ 	.byte	0x04, 0x36
        /*0082*/ 	.short	(.L_2129 - .L_2128)
.L_2128:
        /*0084*/ 	.word	0x00000008
.L_2129:


//--------------------- .nv.info._ZN2at6native29vectorized_elementwise_kernelILi8ENS0_13BUnaryFunctorIdddZZZNS0_20copysign_kernel_cudaERNS_18TensorIteratorBaseEENKUlvE_clEvENKUlvE_clEvEUlddE_EESt5arrayIPcLm2EEEEviT0_T1_ --------------------------
	.section	.nv.info._ZN2at6native29vectorized_elementwise_kernelILi8ENS0_13BUnaryFunctorIdddZZZNS0_20copysign_kernel_cudaERNS_18TensorIteratorBaseEENKUlvE_clEvENKUlvE_clEvEUlddE_EESt5arrayIPcLm2EEEEviT0_T1_,"",@"SHT_CUDA_INFO"
	.sectionflags	@""
	.align	4


	//----- nvinfo : EIATTR_CUDA_API_VERSION
	.align		4
        /*0000*/ 	.byte	0x04, 0x37
        /*0002*/ 	.short	(.L_2131 - .L_2130)
.L_2130:
        /*0004*/ 	.word	0x00000082


	//----- nvinfo : EIATTR_KPARAM_INFO
	.align		4
.L_2131:
        /*0008*/ 	.byte	0x04, 0x17
        /*000a*/ 	.short	(.L_2133 - .L_2132)
.L_2132:
        /*000c*/ 	.word	0x00000000
        /*0010*/ 	.short	0x0002
        /*0012*/ 	.short	0x0018
        /*0014*/ 	.byte	0x00, 0xf0, 0x41, 0x00


	//----- nvinfo : EIATTR_KPARAM_INFO
	.align		4
.L_2133:
        /*0018*/ 	.byte	0x04, 0x17
        /*001a*/ 	.short	(.L_2135 - .L_2134)
.L_2134:
        /*001c*/ 	.word	0x00000000
        /*0020*/ 	.short	0x0001
        /*0022*/ 	.short	0x0008
        /*0024*/ 	.byte	0x00, 0xf0, 0x41, 0x00


	//----- nvinfo : EIATTR_KPARAM_INFO
	.align		4
.L_2135:
        /*0028*/ 	.byte	0x04, 0x17
        /*002a*/ 	.short	(.L_2137 - .L_2136)
.L_2136:
        /*002c*/ 	.word	0x00000000
        /*0030*/ 	.short	0x0000
        /*0032*/ 	.short	0x0000
        /*0034*/ 	.byte	0x00, 0xf0, 0x11, 0x00


	//----- nvinfo : EIATTR_SPARSE_MMA_MASK
	.align		4
.L_2137:
        /*0038*/ 	.byte	0x03, 0x50
        /*003a*/ 	.short	0x0000


	//----- nvinfo : EIATTR_MAXREG_COUNT
	.align		4
        /*003c*/ 	.byte	0x03, 0x1b
        /*003e*/ 	.short	0x00ff


	//----- nvinfo : EIATTR_MERCURY_ISA_VERSION
	.align		4
        /*0040*/ 	.byte	0x03, 0x5f
        /*0042*/ 	.short	0x0101


	//----- nvinfo : EIATTR_VRC_CTA_INIT_COUNT
	.align		4
        /*0044*/ 	.byte	0x02, 0x4a
	.zero		1
	.zero		1


	//----- nvinfo : EIATTR_EXIT_INSTR_OFFSETS
	.align		4
        /*0048*/ 	.byte	0x04, 0x1c
        /*004a*/ 	.short	(.L_2139 - .L_2138)


	//   ....[0]....
.L_2138:
        /*004c*/ 	.word	0x00000810


	//   ....[1]....
        /*0050*/ 	.word	0x00000860


	//   ....[2]....
        /*0054*/ 	.word	0x000009c0


	//----- nvinfo : EIATTR_MAX_THREADS
	.align		4
.L_2139:
        /*0058*/ 	.byte	0x04, 0x05
        /*005a*/ 	.short	(.L_2141 - .L_2140)
.L_2140:
        /*005c*/ 	.word	0x00000080
        /*0060*/ 	.word	0x00000001
        /*0064*/ 	.word	0x00000001


	//----- nvinfo : EIATTR_CRS_STACK_SIZE
	.align		4
.L_2141:
        /*0068*/ 	.byte	0x04, 0x1e
        /*006a*/ 	.short	(.L_2143 - .L_2142)
.L_2142:
        /*006c*/ 	.word	0x00000000


	//----- nvinfo : EIATTR_CBANK_PARAM_SIZE
	.align		4
.L_2143:
        /*0070*/ 	.byte	0x03, 0x19
        /*0072*/ 	.short	0x0028


	//----- nvinfo : EIATTR_PARAM_CBANK
	.align		4
        /*0074*/ 	.byte	0x04, 0x0a
        /*0076*/ 	.short	(.L_2145 - .L_2144)
	.align		4
.L_2144:
        /*0078*/ 	.word	index@(.nv.constant0._ZN2at6native29vectorized_elementwise_kernelILi8ENS0_13BUnaryFunctorIdddZZZNS0_20copysign_kernel_cudaERNS_18TensorIteratorBaseEENKUlvE_clEvENKUlvE_clEvEUlddE_EESt5arrayIPcLm2EEEEviT0_T1_)
        /*007c*/ 	.short	0x0380
        /*007e*/ 	.short	0x0028


	//----- nvinfo : EIATTR_SW_WAR
	.align		4
.L_2145:
        /*0080*/ 	.byte	0x04, 0x36
        /*0082*/ 	.short	(.L_2147 - .L_2146)
.L_2146:
        /*0084*/ 	.word	0x00000008
.L_2147:


//--------------------- .nv.info._ZN2at6native18elementwise_kernelILi128ELi4EZNS0_15gpu_kernel_implINS0_13AUnaryFunctorIdddZZZNS0_20copysign_kernel_cudaERNS_18TensorIteratorBaseEENKUlvE_clEvENKUlvE_clEvEUlddE_EEEEvS5_RKT_EUliE_EEviT1_ --------------------------
	.section	.nv.info._ZN2at6native18elementwise_kernelILi128ELi4EZNS0_15gpu_kernel_implINS0_13AUnaryFunctorIdddZZZNS0_20copysign_kernel_cudaERNS_18TensorIteratorBaseEENKUlvE_clEvENKUlvE_clEvEUlddE_EEEEvS5_RKT_EUliE_EEviT1_,"",@"SHT_CUDA_INFO"
	.sectionflags	@""
	.align	4


	//----- nvinfo : EIATTR_CUDA_API_VERSION
	.align		4
        /*0000*/ 	.byte	0x04, 0x37
        /*0002*/ 	.short	(.L_2149 - .L_2148)
.L_2148:
        /*0004*/ 	.word	0x00000082


	//----- nvinfo : EIATTR_KPARAM_INFO
	.align		4
.L_2149:
        /*0008*/ 	.byte	0x04, 0x17
        /*000a*/ 	.short	(.L_2151 - .L_2150)
.L_2150:
        /*000c*/ 	.word	0x00000000
        /*0010*/ 	.short	0x0001
        /*0012*/ 	.short	0x0008
        /*0014*/ 	.byte	0x00, 0xf0, 0xa1, 0x08


	//----- nvinfo : EIATTR_KPARAM_INFO
	.align		4
.L_2151:
        /*0018*/ 	.byte	0x04, 0x17
        /*001a*/ 	.short	(.L_2153 - .L_2152)
.L_2152:
        /*001c*/ 	.word	0x00000000
        /*0020*/ 	.short	0x0000
        /*0022*/ 	.short	0x0000
        /*0024*/ 	.byte	0x00, 0xf0, 0x11, 0x00


	//----- nvinfo : EIATTR_SPARSE_MMA_MASK
	.align		4
.L_2153:
        /*0028*/ 	.byte	0x03, 0x50
        /*002a*/ 	.short	0x0000


	//----- nvinfo : EIATTR_MAXREG_COUNT
	.align		4
        /*002c*/ 	.byte	0x03, 0x1b
        /*002e*/ 	.short	0x0080


	//----- nvinfo : EIATTR_EXTERNS
	.align		4
        /*0030*/ 	.byte	0x04, 0x0f
        /*0032*/ 	.short	(.L_2155 - .L_2154)


	//   ....[0]....
	.align		4
.L_2154:
        /*0034*/ 	.word	index@(__assertfail)


	//----- nvinfo : EIATTR_MERCURY_ISA_VERSION
	.align		4
.L_2155:
        /*0038*/ 	.byte	0x03, 0x5f
        /*003a*/ 	.short	0x0101


	//----- nvinfo : EIATTR_VRC_CTA_INIT_COUNT
	.align		4
        /*003c*/ 	.byte	0x02, 0x4a
	.zero		1
	.zero		1


	//----- nvinfo : EIATTR_SYSCALL_OFFSETS
	.align		4
        /*0040*/ 	.byte	0x04, 0x46
        /*0042*/ 	.short	(.L_2157 - .L_2156)


	//   ....[0]....
.L_2156:
        /*0044*/ 	.word	0x00002240


	//   ....[1]....
        /*0048*/ 	.word	0x000032f0


	//   ....[2]....
        /*004c*/ 	.word	0x000056f0


	//   ....[3]....
        /*0050*/ 	.word	0x00006530


	//   ....[4]....
        /*0054*/ 	.word	0x00008ae0


	//   ....[5]....
        /*0058*/ 	.word	0x00009920


	//   ....[6]....
        /*005c*/ 	.word	0x0000bee0


	//   ....[7]....
        /*0060*/ 	.word	0x0000ccf0


	//----- nvinfo : EIATTR_EXIT_INSTR_OFFSETS
	.align		4
.L_2157:
        /*0064*/ 	.byte	0x04, 0x1c
        /*0066*/ 	.short	(.L_2159 - .L_2158)


	//   ....[0]....
.L_2158:
        /*0068*/ 	.word	0x00009cc0


	//   ....[1]....
        /*006c*/ 	.word	0x0000c080


	//   ....[2]....
        /*0070*/ 	.word	0x0000c0c0


	//   ....[3]....
        /*0074*/ 	.word	0x0000c150


	//   ....[4]....
        /*0078*/ 	.word	0x0000c180


	//   ....[5]....
        /*007c*/ 	.word	0x0000c1b0


	//   ....[6]....
        /*0080*/ 	.word	0x0000c280


	//   ....[7]....
        /*0084*/ 	.word	0x0000c300


	//   ....[8]....
        /*0088*/ 	.word	0x0000c3e0


	//   ....[9]....
        /*008c*/ 	.word	0x0000c470


	//   ....[10]....
        /*0090*/ 	.word	0x0000c490


	//   ....[11]....
        /*0094*/ 	.word	0x0000c560


	//   ....[12]....
        /*0098*/ 	.word	0x0000c710


	//   ....[13]....
        /*009c*/ 	.word	0x0000c8c0


	//   ....[14]....
        /*00a0*/ 	.word	0x0000ca60


	//   ....[15]....
        /*00a4*/ 	.word	0x0000ca90


	//   ....[16]....
        /*00a8*/ 	.word	0x0000cac0


	//   ....[17]....
        /*00ac*/ 	.word	0x0000cb60


	//   ....[18]....
        /*00b0*/ 	.word	0x0000cb90


	//   ....[19]....
        /*00b4*/ 	.word	0x0000cd00


	//   ....[20]....
        /*00b8*/ 	.word	0x0000ce50


	//   ....[21]....
        /*00bc*/ 	.word	0x0000cfd0


	//   ....[22]....
        /*00c0*/ 	.word	0x0000d050


	//----- nvinfo : EIATTR_MAX_THREADS
	.align		4
.L_2159:
        /*00c4*/ 	.byte	0x04, 0x05
        /*00c6*/ 	.short	(.L_2161 - .L_2160)
.L_2160:
        /*00c8*/ 	.word	0x00000080
        /*00cc*/ 	.word	0x00000001
        /*00d0*/ 	.word	0x00000001


	//----- nvinfo : EIATTR_CRS_STACK_SIZE
	.align		4
.L_2161:
        /*00d4*/ 	.byte	0x04, 0x1e
        /*00d6*/ 	.short	(.L_2163 - .L_2162)
.L_2162:
        /*00d8*/ 	.word	0x00000000


	//----- nvinfo : EIATTR_CBANK_PARAM_SIZE
	.align		4
.L_2163:
        /*00dc*/ 	.byte	0x03, 0x19
        /*00de*/ 	.short	0x0230


	//----- nvinfo : EIATTR_PARAM_CBANK
	.align		4
        /*00e0*/ 	.byte	0x04, 0x0a
        /*00e2*/ 	.short	(.L_2165 - .L_2164)
	.align		4
.L_2164:
        /*00e4*/ 	.word	index@(.nv.constant0._ZN2at6native18elementwise_kernelILi128ELi4EZNS0_15gpu_kernel_implINS0_13AUnaryFunctorIdddZZZNS0_20copysign_kernel_cudaERNS_18TensorIteratorBaseEENKUlvE_clEvENKUlvE_clEvEUlddE_EEEEvS5_RKT_EUliE_EEviT1_)
        /*00e8*/ 	.short	0x0380
        /*00ea*/ 	.short	0x0230


	//----- nvinfo : EIATTR_SW_WAR
	.align		4
.L_2165:
        /*00ec*/ 	.byte	0x04, 0x36
        /*00ee*/ 	.short	(.L_2167 - .L_2166)
.L_2166:
        /*00f0*/ 	.word	0x00000008
.L_2167:


//--------------------- .nv.info._ZN2at6native27unrolled_elementwise_kernelINS0_13AUnaryFunctorIdddZZZNS0_20copysign_kernel_cudaERNS_18TensorIteratorBaseEENKUlvE_clEvENKUlvE_clEvEUlddE_EESt5arrayIPcLm2EELi4E23TrivialOffsetCalculatorILi1EjESD_NS0_6memory12LoadWithCastILi1EEENSE_13StoreWithCastILi1EEEEEviT_T0_T2_T3_T4_T5_ --------------------------
	.section	.nv.info._ZN2at6native27unrolled_elementwise_kernelINS0_13AUnaryFunctorIdddZZZNS0_20copysign_kernel_cudaERNS_18TensorIteratorBaseEENKUlvE_clEvENKUlvE_clEvEUlddE_EESt5arrayIPcLm2EELi4E23TrivialOffsetCalculatorILi1EjESD_NS0_6memory12LoadWithCastILi1EEENSE_13StoreWithCastILi1EEEEEviT_T0_T2_T3_T4_T5_,"",@"SHT_CUDA_INFO"
	.sectionflags	@""
	.align	4


	//----- nvinfo : EIATTR_CUDA_API_VERSION
	.align		4
        /*0000*/ 	.byte	0x04, 0x37
        /*0002*/ 	.short	(.L_2169 - .L_2168)
.L_2168:
        /*0004*/ 	.word	0x00000082


	//----- nvinfo : EIATTR_KPARAM_INFO
	.align		4
.L_2169:
        /*0008*/ 	.byte	0x04, 0x17
        /*000a*/ 	.short	(.L_2171 - .L_2170)
.L_2170:
        /*000c*/ 	.word	0x00000000
        /*0010*/ 	.short	0x0006
        /*0012*/ 	.short	0x0034
        /*0014*/ 	.byte	0x00, 0xf0, 0x21, 0x00


	//----- nvinfo : EIATTR_KPARAM_INFO
	.align		4
.L_2171:
        /*0018*/ 	.byte	0x04, 0x17
        /*001a*/ 	.short	(.L_2173 - .L_2172)
.L_2172:
        /*001c*/ 	.word	0x00000000
        /*0020*/ 	.short	0x0005
        /*0022*/ 	.short	0x002c
        /*0024*/ 	.byte	0x00, 0xf0, 0x21, 0x00


	//----- nvinfo : EIATTR_KPARAM_INFO
	.align		4
.L_2173:
        /*0028*/ 	.byte	0x04, 0x17
        /*002a*/ 	.short	(.L_2175 - .L_2174)
.L_2174:
        /*002c*/ 	.word	0x00000000
        /*0030*/ 	.short	0x0004
        /*0032*/ 	.short	0x0029
        /*0034*/ 	.byte	0x00, 0xf0, 0x05, 0x00


	//----- nvinfo : EIATTR_KPARAM_INFO
	.align		4
.L_2175:
        /*0038*/ 	.byte	0x04, 0x17
        /*003a*/ 	.short	(.L_2177 - .L_2176)
.L_2176:
        /*003c*/ 	.word	0x00000000
        /*0040*/ 	.short	0x0003
        /*0042*/ 	.short	0x0028
        /*0044*/ 	.byte	0x00, 0xf0, 0x05, 0x00


	//----- nvinfo : EIATTR_KPARAM_INFO
	.align		4
.L_2177:
        /*0048*/ 	.byte	0x04, 0x17
        /*004a*/ 	.short	(.L_2179 - .L_2178)
.L_2178:
        /*004c*/ 	.word	0x00000000
        /*0050*/ 	.short	0x0002
        /*0052*/ 	.short	0x0018
        /*0054*/ 	.byte	0x00, 0xf0, 0x41, 0x00


	//----- nvinfo : EIATTR_KPARAM_INFO
	.align		4
.L_2179:
        /*0058*/ 	.byte	0x04, 0x17
        /*005a*/ 	.short	(.L_2181 - .L_2180)
.L_2180:
        /*005c*/ 	.word	0x00000000
        /*0060*/ 	.short	0x0001
        /*0062*/ 	.short	0x0008
        /*0064*/ 	.byte	0x00, 0xf0, 0x41, 0x00


	//----- nvinfo : EIATTR_KPARAM_INFO
	.align		4
.L_2181:
        /*0068*/ 	.byte	0x04, 0x17
        /*006a*/ 	.short	(.L_2183 - .L_2182)
.L_2182:
        /*006c*/ 	.word	0x00000000
        /*0070*/ 	.short	0x0000
        /*0072*/ 	.short	0x0000
        /*0074*/ 	.byte	0x00, 0xf0, 0x11, 0x00


	//----- nvinfo : EIATTR_SPARSE_MMA_MASK
	.align		4
.L_2183:
        /*0078*/ 	.byte	0x03, 0x50
        /*007a*/ 	.short	0x0000


	//----- nvinfo : EIATTR_MAXREG_COUNT
	.align		4
        /*007c*/ 	.byte	0x03, 0x1b
        /*007e*/ 	.short	0x00ff


	//----- nvinfo : EIATTR_EXTERNS
	.align		4
        /*0080*/ 	.byte	0x04, 0x0f
        /*0082*/ 	.short	(.L_2185 - .L_2184)


	//   ....[0]....
	.align		4
.L_2184:
        /*0084*/ 	.word	index@(__assertfail)


	//----- nvinfo : EIATTR_MERCURY_ISA_VERSION
	.align		4
.L_2185:
        /*0088*/ 	.byte	0x03, 0x5f
        /*008a*/ 	.short	0x0101


	//----- nvinfo : EIATTR_VRC_CTA_INIT_COUNT
	.align		4
        /*008c*/ 	.byte	0x02, 0x4a
	.zero		1
	.zero		1


	//----- nvinfo : EIATTR_SYSCALL_OFFSETS
	.align		4
        /*0090*/ 	.byte	0x04, 0x46
        /*0092*/ 	.short	(.L_2187 - .L_2186)


	//   ....[0]....
.L_2186:
        /*0094*/ 	.word	0x00000e50


	//   ....[1]....
        /*0098*/ 	.word	0x00001e30


	//   ....[2]....
        /*009c*/ 	.word	0x00002d60


	//   ....[3]....
        /*00a0*/ 	.word	0x00003c60


	//   ....[4]....
        /*00a4*/ 	.word	0x00004d50


	//   ....[5]....
        /*00a8*/ 	.word	0x00005ce0


	//   ....[6]....
        /*00ac*/ 	.word	0x00006e40


	//   ....[7]....
        /*00b0*/ 	.word	0x00007f80


	//----- nvinfo : EIATTR_EXIT_INSTR_OFFSETS
	.align		4
.L_2187:
        /*00b4*/ 	.byte	0x04, 0x1c
        /*00b6*/ 	.short	(.L_2189 - .L_2188)


	//   ....[0]....
.L_2188:
        /*00b8*/ 	.word	0x000071d0


	//   ....[1]....
        /*00bc*/ 	.word	0x00007310


	//   ....[2]....
        /*00c0*/ 	.word	0x00007350


	//   ....[3]....
        /*00c4*/ 	.word	0x000073e0


	//   ....[4]....
        /*00c8*/ 	.word	0x00007410


	//   ....[5]....
        /*00cc*/ 	.word	0x00007440


	//   ....[6]....
        /*00d0*/ 	.word	0x00007510


	//   ....[7]....
        /*00d4*/ 	.word	0x00007590


	//   ....[8]....
        /*00d8*/ 	.word	0x00007670


	//   ....[9]....
        /*00dc*/ 	.word	0x00007700


	//   ....[10]....
        /*00e0*/ 	.word	0x00007720


	//   ....[11]....
        /*00e4*/ 	.word	0x000077f0


	//   ....[12]....
        /*00e8*/ 	.word	0x000079a0


	//   ....[13]....
        /*00ec*/ 	.word	0x00007b50


	//   ....[14]....
        /*00f0*/ 	.word	0x00007cf0


	//   ....[15]....
        /*00f4*/ 	.word	0x00007d20


	//   ....[16]....
        /*00f8*/ 	.word	0x00007d50


	//   ....[17]....
        /*00fc*/ 	.word	0x00007df0


	//   ....[18]....
        /*0100*/ 	.word	0x00007e20


	//   ....[19]....
        /*0104*/ 	.word	0x00007f90


	//   ....[20]....
        /*0108*/ 	.word	0x000080e0


	//   ....[21]....
        /*010c*/ 	.word	0x00008260


	//   ....[22]....
        /*0110*/ 	.word	0x000082e0


	//----- nvinfo : EIATTR_MAX_THREADS
	.align		4
.L_2189:
        /*0114*/ 	.byte	0x04, 0x05
        /*0116*/ 	.short	(.L_2191 - .L_2190)
.L_2190:
        /*0118*/ 	.word	0x00000080
        /*011c*/ 	.word	0x00000001
        /*0120*/ 	.word	0x00000001


	//----- nvinfo : EIATTR_CRS_STACK_SIZE
	.align		4
.L_2191:
        /*0124*/ 	.byte	0x04, 0x1e
        /*0126*/ 	.short	(.L_2193 - .L_2192)
.L_2192:
        /*0128*/ 	.word	0x00000000


	//----- nvinfo : EIATTR_CBANK_PARAM_SIZE
	.align		4
.L_2193:
        /*012c*/ 	.byte	0x03, 0x19
        /*012e*/ 	.short	0x003c


	//----- nvinfo : EIATTR_PARAM_CBANK
	.align		4
        /*0130*/ 	.byte	0x04, 0x0a
        /*0132*/ 	.short	(.L_2195 - .L_2194)
	.align		4
.L_2194:
        /*0134*/ 	.word	index@(.nv.constant0._ZN2at6native27unrolled_elementwise_kernelINS0_13AUnaryFunctorIdddZZZNS0_20copysign_kernel_cudaERNS_18TensorIteratorBaseEENKUlvE_clEvENKUlvE_clEvEUlddE_EESt5arrayIPcLm2EELi4E23TrivialOffsetCalculatorILi1EjESD_NS0_6memory12LoadWithCastILi1EEENSE_13StoreWithCastILi1EEEEEviT_T0_T2_T3_T4_T5_)
        /*0138*/ 	.short	0x0380
        /*013a*/ 	.short	0x003c


	//----- nvinfo : EIATTR_SW_WAR
	.align		4
.L_2195:
        /*013c*/ 	.byte	0x04, 0x36
        /*013e*/ 	.short	(.L_2197 - .L_2196)
.L_2196:
        /*0140*/ 	.word	0x00000008
.L_2197:


//--------------------- .nv.info._ZN2at6native18elementwise_kernelILi128ELi2EZNS0_22gpu_kernel_impl_nocastINS0_13AUnaryFunctorIdddZZZNS0_20copysign_kernel_cudaERNS_18TensorIteratorBaseEENKUlvE_clEvENKUlvE_clEvEUlddE_EEEEvS5_RKT_EUliE_EEviT1_ --------------------------
	.section	.nv.info._ZN2at6native18elementwise_kernelILi128ELi2EZNS0_22gpu_kernel_impl_nocastINS0_13AUnaryFunctorIdddZZZNS0_20copysign_kernel_cudaERNS_18TensorIteratorBaseEENKUlvE_clEvENKUlvE_clEvEUlddE_EEEEvS5_RKT_EUliE_EEviT1_,"",@"SHT_CUDA_INFO"
	.sectionflags	@""
	.align	4


	//----- nvinfo : EIATTR_CUDA_API_VERSION
	.align		4
        /*0000*/ 	.byte	0x04, 0x37
        /*0002*/ 	.short	(.L_2199 - .L_2198)
.L_2198:
        /*0004*/ 	.word	0x00000082


	//----- nvinfo : EIATTR_KPARAM_INFO
	.align		4
.L_2199:
        /*0008*/ 	.byte	0x04, 0x17
        /*000a*/ 	.short	(.L_2201 - .L_2200)
.L_2200:
        /*000c*/ 	.word	0x00000000
        /*0010*/ 	.short	0x0001
        /*0012*/ 	.short	0x0008
        /*0014*/ 	.byte	0x00, 0xf0, 0x81, 0x08


	//----- nvinfo : EIATTR_KPARAM_INFO
	.align		4
.L_2201:
        /*0018*/ 	.byte	0x04, 0x17
        /*001a*/ 	.short	(.L_2203 - .L_2202)
.L_2202:
        /*001c*/ 	.word	0x00000000
        /*0020*/ 	.short	0x0000
        /*0022*/ 	.short	0x0000
        /*0024*/ 	.byte	0x00, 0xf0, 0x11, 0x00


	//----- nvinfo : EIATTR_SPARSE_MMA_MASK
	.align		4
.L_2203:
        /*0028*/ 	.byte	0x03, 0x50
        /*002a*/ 	.short	0x0000


	//----- nvinfo : EIATTR_MAXREG_COUNT
	.align		4
        /*002c*/ 	.byte	0x03, 0x1b
        /*002e*/ 	.short	0x0080


	//----- nvinfo : EIATTR_MERCURY_ISA_VERSION
	.align		4
        /*0030*/ 	.byte	0x03, 0x5f
        /*0032*/ 	.short	0x0101


	//----- nvinfo : EIATTR_VRC_CTA_INIT_COUNT
	.align		4
        /*0034*/ 	.byte	0x02, 0x4a
	.zero		1
	.zero		1


	//----- nvinfo : EIATTR_EXIT_INSTR_OFFSETS
	.align		4
        /*0038*/ 	.byte	0x04, 0x1c
        /*003a*/ 	.short	(.L_2205 - .L_2204)


	//   ....[0]....
.L_2204:
        /*003c*/ 	.word	0x00000160


	//   ....[1]....
        /*0040*/ 	.word	0x000001d0


	//   ....[2]....
        /*0044*/ 	.word	0x000015c0


	//   ....[3]....
        /*0048*/ 	.word	0x00002910


	//----- nvinfo : EIATTR_MAX_THREADS
	.align		4
.L_2205:
        /*004c*/ 	.byte	0x04, 0x05
        /*004e*/ 	.short	(.L_2207 - .L_2206)
.L_2206:
        /*0050*/ 	.word	0x00000080
        /*0054*/ 	.word	0x00000001
        /*0058*/ 	.word	0x00000001


	//----- nvinfo : EIATTR_CRS_STACK_SIZE
	.align		4
.L_2207:
        /*005c*/ 	.byte	0x04, 0x1e
        /*005e*/ 	.short	(.L_2209 - .L_2208)
.L_2208:
        /*0060*/ 	.word	0x00000000


	//----- nvinfo : EIATTR_CBANK_PARAM_SIZE
	.align		4
.L_2209:
        /*0064*/ 	.byte	0x03, 0x19
        /*0066*/ 	.short	0x0228


	//----- nvinfo : EIATTR_PARAM_CBANK
	.align		4
        /*0068*/ 	.byte	0x04, 0x0a
        /*006a*/ 	.short	(.L_2211 - .L_2210)
	.align		4
.L_2210:
        /*006c*/ 	.word	index@(.nv.constant0._ZN2at6native18elementwise_kernelILi128ELi2EZNS0_22gpu_kernel_impl_nocastINS0_13AUnaryFunctorIdddZZZNS0_20copysign_kernel_cudaERNS_18TensorIteratorBaseEENKUlvE_clEvENKUlvE_clEvEUlddE_EEEEvS5_RKT_EUliE_EEviT1_)
        /*0070*/ 	.short	0x0380
        /*0072*/ 	.short	0x0228


	//----- nvinfo : EIATTR_SW_WAR
	.align		4
.L_2211:
        /*0074*/ 	.byte	0x04, 0x36
        /*0076*/ 	.short	(.L_2213 - .L_2212)
.L_2212:
        /*0078*/ 	.word	0x00000008
.L_2213:


//--------------------- .nv.info._ZN2at6native27unrolled_elementwise_kernelINS0_13AUnaryFunctorIdddZZZNS0_20copysign_kernel_cudaERNS_18TensorIteratorBaseEENKUlvE_clEvENKUlvE_clEvEUlddE_EESt5arrayIPcLm2EELi4E23TrivialOffsetCalculatorILi1EjESD_NS0_6memory15LoadWithoutCastENSE_16StoreWithoutCastEEEviT_T0_T2_T3_T4_T5_ --------------------------
	.section	.nv.info._ZN2at6native27unrolled_elementwise_kernelINS0_13AUnaryFunctorIdddZZZNS0_20copysign_kernel_cudaERNS_18TensorIteratorBaseEENKUlvE_clEvENKUlvE_clEvEUlddE_EESt5arrayIPcLm2EELi4E23TrivialOffsetCalculatorILi1EjESD_NS0_6memory15LoadWithoutCastENSE_16StoreWithoutCastEEEviT_T0_T2_T3_T4_T5_,"",@"SHT_CUDA_INFO"
	.sectionflags	@""
	.align	4


	//----- nvinfo : EIATTR_CUDA_API_VERSION
	.align		4
        /*0000*/ 	.byte	0x04, 0x37
        /*0002*/ 	.short	(.L_2215 - .L_2214)
.L_2214:
        /*0004*/ 	.word	0x00000082


	//----- nvinfo : EIATTR_KPARAM_INFO
	.align		4
.L_2215:
        /*0008*/ 	.byte	0x04, 0x17
        /*000a*/ 	.short	(.L_2217 - .L_2216)
.L_2216:
        /*000c*/ 	.word	0x00000000
        /*0010*/ 	.short	0x0006
        /*0012*/ 	.short	0x002b
        /*0014*/ 	.byte	0x00, 0xf0, 0x05, 0x00


	//----- nvinfo : EIATTR_KPARAM_INFO
	.align		4
.L_2217:
        /*0018*/ 	.byte	0x04, 0x17
        /*001a*/ 	.short	(.L_2219 - .L_2218)
.L_2218:
        /*001c*/ 	.word	0x00000000
        /*0020*/ 	.short	0x0005
        /*0022*/ 	.short	0x002a
        /*0024*/ 	.byte	0x00, 0xf0, 0x05, 0x00


	//----- nvinfo : EIATTR_KPARAM_INFO
	.align		4
.L_2219:
        /*0028*/ 	.byte	0x04, 0x17
        /*002a*/ 	.short	(.L_2221 - .L_2220)
.L_2220:
        /*002c*/ 	.word	0x00000000
        /*0030*/ 	.short	0x0004
        /*0032*/ 	.short	0x0029
        /*0034*/ 	.byte	0x00, 0xf0, 0x05, 0x00


	//----- nvinfo : EIATTR_KPARAM_INFO
	.align		4
.L_2221:
        /*0038*/ 	.byte	0x04, 0x17
        /*003a*/ 	.short	(.L_2223 - .L_2222)
.L_2222:
        /*003c*/ 	.word	0x00000000
        /*0040*/ 	.short	0x0003
        /*0042*/ 	.short	0x0028
        /*0044*/ 	.byte	0x00, 0xf0, 0x05, 0x00


	//----- nvinfo : EIATTR_KPARAM_INFO
	.align		4
.L_2223:
        /*0048*/ 	.byte	0x04, 0x17
        /*004a*/ 	.short	(.L_2225 - .L_2224)
.L_2224:
        /*004c*/ 	.word	0x00000000
        /*0050*/ 	.short	0x0002
        /*0052*/ 	.short	0x0018
        /*0054*/ 	.byte	0x00, 0xf0, 0x41, 0x00


	//----- nvinfo : EIATTR_KPARAM_INFO
	.align		4
.L_2225:
        /*0058*/ 	.byte	0x04, 0x17
        /*005a*/ 	.short	(.L_2227 - .L_2226)
.L_2226:
        /*005c*/ 	.word	0x00000000
        /*0060*/ 	.short	0x0001
        /*0062*/ 	.short	0x0008
        /*0064*/ 	.byte	0x00, 0xf0, 0x41, 0x00


	//----- nvinfo : EIATTR_KPARAM_INFO
	.align		4
.L_2227:
        /*0068*/ 	.byte	0x04, 0x17
        /*006a*/ 	.short	(.L_2229 - .L_2228)
.L_2228:
        /*006c*/ 	.word	0x00000000
        /*0070*/ 	.short	0x0000
        /*0072*/ 	.short	0x0000
        /*0074*/ 	.byte	0x00, 0xf0, 0x11, 0x00


	//----- nvinfo : EIATTR_SPARSE_MMA_MASK
	.align		4
.L_2229:
        /*0078*/ 	.byte	0x03, 0x50
        /*007a*/ 	.short	0x0000


	//----- nvinfo : EIATTR_MAXREG_COUNT
	.align		4
        /*007c*/ 	.byte	0x03, 0x1b
        /*007e*/ 	.short	0x00ff


	//----- nvinfo : EIATTR_MERCURY_ISA_VERSION
	.align		4
        /*0080*/ 	.byte	0x03, 0x5f
        /*0082*/ 	.short	0x0101


	//----- nvinfo : EIATTR_VRC_CTA_INIT_COUNT
	.align		4
        /*0084*/ 	.byte	0x02, 0x4a
	.zero		1
	.zero		1


	//----- nvinfo : EIATTR_EXIT_INSTR_OFFSETS
	.align		4
        /*0088*/ 	.byte	0x04, 0x1c
        /*008a*/ 	.short	(.L_2231 - .L_2230)


	//   ....[0]....
.L_2230:
        /*008c*/ 	.word	0x00000460


	//   ....[1]....
        /*0090*/ 	.word	0x000004b0


	//----- nvinfo : EIATTR_MAX_THREADS
	.align		4
.L_2231:
        /*0094*/ 	.byte	0x04, 0x05
        /*0096*/ 	.short	(.L_2233 - .L_2232)
.L_2232:
        /*0098*/ 	.word	0x00000080
        /*009c*/ 	.word	0x00000001
        /*00a0*/ 	.word	0x00000001


	//----- nvinfo : EIATTR_CRS_STACK_SIZE
	.align		4
.L_2233:
        /*00a4*/ 	.byte	0x04, 0x1e
        /*00a6*/ 	.short	(.L_2235 - .L_2234)
.L_2234:
        /*00a8*/ 	.word	0x00000000


	//----- nvinfo : EIATTR_CBANK_PARAM_SIZE
	.align		4
.L_2235:
        /*00ac*/ 	.byte	0x03, 0x19
        /*00ae*/ 	.short	0x002c


	//----- nvinfo : EIATTR_PARAM_CBANK
	.align		4
        /*00b0*/ 	.byte	0x04, 0x0a
        /*00b2*/ 	.short	(.L_2237 - .L_2236)
	.align		4
.L_2236:
        /*00b4*/ 	.word	index@(.nv.constant0._ZN2at6native27unrolled_elementwise_kernelINS0_13AUnaryFunctorIdddZZZNS0_20copysign_kernel_cudaERNS_18TensorIteratorBaseEENKUlvE_clEvENKUlvE_clEvEUlddE_EESt5arrayIPcLm2EELi4E23TrivialOffsetCalculatorILi1EjESD_NS0_6memory15LoadWithoutCastENSE_16StoreWithoutCastEEEviT_T0_T2_T3_T4_T5_)
        /*00b8*/ 	.short	0x0380
        /*00ba*/ 	.short	0x002c


	//----- nvinfo : EIATTR_SW_WAR
	.align		4
.L_2237:
        /*00bc*/ 	.byte	0x04, 0x36
        /*00be*/ 	.short	(.L_2239 - .L_2238)
.L_2238:
        /*00c0*/ 	.word	0x00000008
.L_2239:


//--------------------- .nv.info._ZN2at6native29vectorized_elementwise_kernelILi2ENS0_13AUnaryFunctorIdddZZZNS0_20copysign_kernel_cudaERNS_18TensorIteratorBaseEENKUlvE_clEvENKUlvE_clEvEUlddE_EESt5arrayIPcLm2EEEEviT0_T1_ --------------------------
	.section	.nv.info._ZN2at6native29vectorized_elementwise_kernelILi2ENS0_13AUnaryFunctorIdddZZZNS0_20copysign_kernel_cudaERNS_18TensorIteratorBaseEENKUlvE_clEvENKUlvE_clEvEUlddE_EESt5arrayIPcLm2EEEEviT0_T1_,"",@"SHT_CUDA_INFO"
	.sectionflags	@""
	.align	4


	//----- nvinfo : EIATTR_CUDA_API_VERSION
	.align		4
        /*0000*/ 	.byte	0x04, 0x37
        /*0002*/ 	.short	(.L_2241 - .L_2240)
.L_2240:
        /*0004*/ 	.word	0x00000082


	//----- nvinfo : EIATTR_KPARAM_INFO
	.align		4
.L_2241:
        /*0008*/ 	.byte	0x04, 0x17
        /*000a*/ 	.short	(.L_2243 - .L_2242)
.L_2242:
        /*000c*/ 	.word	0x00000000
        /*0010*/ 	.short	0x0002
        /*0012*/ 	.short	0x0018
        /*0014*/ 	.byte	0x00, 0xf0, 0x41, 0x00


	//----- nvinfo : EIATTR_KPARAM_INFO
	.align		4
.L_2243:
        /*0018*/ 	.byte	0x04, 0x17
        /*001a*/ 	.short	(.L_2245 - .L_2244)
.L_2244:
        /*001c*/ 	.word	0x00000000
        /*0020*/ 	.short	0x0001
        /*0022*/ 	.short	0x0008
        /*0024*/ 	.byte	0x00, 0xf0, 0x41, 0x00


	//----- nvinfo : EIATTR_KPARAM_INFO
	.align		4
.L_2245:
        /*0028*/ 	.byte	0x04, 0x17
        /*002a*/ 	.short	(.L_2247 - .L_2246)
.L_2246:
        /*002c*/ 	.word	0x00000000
        /*0030*/ 	.short	0x0000
        /*0032*/ 	.short	0x0000
        /*0034*/ 	.byte	0x00, 0xf0, 0x11, 0x00


	//----- nvinfo : EIATTR_SPARSE_MMA_MASK
	.align		4
.L_2247:
        /*0038*/ 	.byte	0x03, 0x50
        /*003a*/ 	.short	0x0000


	//----- nvinfo : EIATTR_MAXREG_COUNT
	.align		4
        /*003c*/ 	.byte	0x03, 0x1b
        /*003e*/ 	.short	0x00ff


	//----- nvinfo : EIATTR_MERCURY_ISA_VERSION
	.align		4
        /*0040*/ 	.byte	0x03, 0x5f
        /*0042*/ 	.short	0x0101


	//----- nvinfo : EIATTR_VRC_CTA_INIT_COUNT
	.align		4
        /*0044*/ 	.byte	0x02, 0x4a
	.zero		1
	.zero		1


	//----- nvinfo : EIATTR_EXIT_INSTR_OFFSETS
	.align		4
        /*0048*/ 	.byte	0x04, 0x1c
        /*004a*/ 	.short	(.L_2249 - .L_2248)


	//   ....[0]....
.L_2248:
        /*004c*/ 	.word	0x00000870


	//   ....[1]....
        /*0050*/ 	.word	0x000008c0


	//   ....[2]....
        /*0054*/ 	.word	0x00000ae0


	//----- nvinfo : EIATTR_MAX_THREADS
	.align		4
.L_2249:
        /*0058*/ 	.byte	0x04, 0x05
        /*005a*/ 	.short	(.L_2251 - .L_2250)
.L_2250:
        /*005c*/ 	.word	0x00000080
        /*0060*/ 	.word	0x00000001
        /*0064*/ 	.word	0x00000001


	//----- nvinfo : EIATTR_CRS_STACK_SIZE
	.align		4
.L_2251:
        /*0068*/ 	.byte	0x04, 0x1e
        /*006a*/ 	.short	(.L_2253 - .L_2252)
.L_2252:
        /*006c*/ 	.word	0x00000000


	//----- nvinfo : EIATTR_CBANK_PARAM_SIZE
	.align		4
.L_2253:
        /*0070*/ 	.byte	0x03, 0x19
        /*0072*/ 	.short	0x0028


	//----- nvinfo : EIATTR_PARAM_CBANK
	.align		4
        /*0074*/ 	.byte	0x04, 0x0a
        /*0076*/ 	.short	(.L_2255 - .L_2254)
	.align		4
.L_2254:
        /*0078*/ 	.word	index@(.nv.constant0._ZN2at6native29vectorized_elementwise_kernelILi2ENS0_13AUnaryFunctorIdddZZZNS0_20copysign_kernel_cudaERNS_18TensorIteratorBaseEENKUlvE_clEvENKUlvE_clEvEUlddE_EESt5arrayIPcLm2EEEEviT0_T1_)
        /*007c*/ 	.short	0x0380
        /*007e*/ 	.short	0x0028


	//----- nvinfo : EIATTR_SW_WAR
	.align		4
.L_2255:
        /*0080*/ 	.byte	0x04, 0x36
        /*0082*/ 	.short	(.L_2257 - .L_2256)
.L_2256:
        /*0084*/ 	.word	0x00000008
.L_2257:


//--------------------- .nv.info._ZN2at6native29vectorized_elementwise_kernelILi4ENS0_13AUnaryFunctorIdddZZZNS0_20copysign_kernel_cudaERNS_18TensorIteratorBaseEENKUlvE_clEvENKUlvE_clEvEUlddE_EESt5arrayIPcLm2EEEEviT0_T1_ --------------------------
	.section	.nv.info._ZN2at6native29vectorized_elementwise_kernelILi4ENS0_13AUnaryFunctorIdddZZZNS0_20copysign_kernel_cudaERNS_18TensorIteratorBaseEENKUlvE_clEvENKUlvE_clEvEUlddE_EESt5arrayIPcLm2EEEEviT0_T1_,"",@"SHT_CUDA_INFO"
	.sectionflags	@""
	.align	4


	//----- nvinfo : EIATTR_CUDA_API_VERSION
	.align		4
        /*0000*/ 	.byte	0x04, 0x37
        /*0002*/ 	.short	(.L_2259 - .L_2258)
.L_2258:
        /*0004*/ 	.word	0x00000082


	//----- nvinfo : EIATTR_KPARAM_INFO
	.align		4
.L_2259:
        /*0008*/ 	.byte	0x04, 0x17
        /*000a*/ 	.short	(.L_2261 - .L_2260)
.L_2260:
        /*000c*/ 	.word	0x00000000
        /*0010*/ 	.short	0x0002
        /*0012*/ 	.short	0x0018
        /*0014*/ 	.byte	0x00, 0xf0, 0x41, 0x00


	//----- nvinfo : EIATTR_KPARAM_INFO
	.align		4
.L_2261:
        /*0018*/ 	.byte	0x04, 0x17
        /*001a*/ 	.short	(.L_2263 - .L_2262)
.L_2262:
        /*001c*/ 	.word	0x00000000
        /*0020*/ 	.short	0x0001
        /*0022*/ 	.short	0x0008
        /*0024*/ 	.byte	0x00, 0xf0, 0x41, 0x00


	//----- nvinfo : EIATTR_KPARAM_INFO
	.align		4
.L_2263:
        /*0028*/ 	.byte	0x04, 0x17
        /*002a*/ 	.short	(.L_2265 - .L_2264)
.L_2264:
        /*002c*/ 	.word	0x00000000
        /*0030*/ 	.short	0x0000
        /*0032*/ 	.short	0x0000
        /*0034*/ 	.byte	0x00, 0xf0, 0x11, 0x00


	//----- nvinfo : EIATTR_SPARSE_MMA_MASK
	.align		4
.L_2265:
        /*0038*/ 	.byte	0x03, 0x50
        /*003a*/ 	.short	0x0000


	//----- nvinfo : EIATTR_MAXREG_COUNT
	.align		4
        /*003c*/ 	.byte	0x03, 0x1b
        /*003e*/ 	.short	0x00ff


	//----- nvinfo : EIATTR_MERCURY_ISA_VERSION
	.align		4
        /*0040*/ 	.byte	0x03, 0x5f
        /*0042*/ 	.short	0x0101


	//----- nvinfo : EIATTR_VRC_CTA_INIT_COUNT
	.align		4
        /*0044*/ 	.byte	0x02, 0x4a
	.zero		1
	.zero		1


	//----- nvinfo : EIATTR_EXIT_INSTR_OFFSETS
	.align		4
        /*0048*/ 	.byte	0x04, 0x1c
        /*004a*/ 	.short	(.L_2267 - .L_2266)


	//   ....[0]....
.L_2266:
        /*004c*/ 	.word	0x00000870


	//   ....[1]....
        /*0050*/ 	.word	0x000008c0


	//   ....[2]....
        /*0054*/ 	.word	0x00000ab0


	//----- nvinfo : EIATTR_MAX_THREADS
	.align		4
.L_2267:
        /*0058*/ 	.byte	0x04, 0x05
        /*005a*/ 	.short	(.L_2269 - .L_2268)
.L_2268:
        /*005c*/ 	.word	0x00000080
        /*0060*/ 	.word	0x00000001
        /*0064*/ 	.word	0x00000001


	//----- nvinfo : EIATTR_CRS_STACK_SIZE
	.align		4
.L_2269:
        /*0068*/ 	.byte	0x04, 0x1e
        /*006a*/ 	.short	(.L_2271 - .L_2270)
.L_2270:
        /*006c*/ 	.word	0x00000000


	//----- nvinfo : EIATTR_CBANK_PARAM_SIZE
	.align		4
.L_2271:
        /*0070*/ 	.byte	0x03, 0x19
        /*0072*/ 	.short	0x0028


	//----- nvinfo : EIATTR_PARAM_CBANK
	.align		4
        /*0074*/ 	.byte	0x04, 0x0a
        /*0076*/ 	.short	(.L_2273 - .L_2272)
	.align		4
.L_2272:
        /*0078*/ 	.word	index@(.nv.constant0._ZN2at6native29vectorized_elementwise_kernelILi4ENS0_13AUnaryFunctorIdddZZZNS0_20copysign_kernel_cudaERNS_18TensorIteratorBaseEENKUlvE_clEvENKUlvE_clEvEUlddE_EESt5arrayIPcLm2EEEEviT0_T1_)
        /*007c*/ 	.short	0x0380
        /*007e*/ 	.short	0x0028


	//----- nvinfo : EIATTR_SW_WAR
	.align		4
.L_2273:
        /*0080*/ 	.byte	0x04, 0x36
        /*0082*/ 	.short	(.L_2275 - .L_2274)
.L_2274:
        /*0084*/ 	.word	0x00000008
.L_2275:


//--------------------- .nv.info._ZN2at6native29vectorized_elementwise_kernelILi8ENS0_13AUnaryFunctorIdddZZZNS0_20copysign_kernel_cudaERNS_18TensorIteratorBaseEENKUlvE_clEvENKUlvE_clEvEUlddE_EESt5arrayIPcLm2EEEEviT0_T1_ --------------------------
	.section	.nv.info._ZN2at6native29vectorized_elementwise_kernelILi8ENS0_13AUnaryFunctorIdddZZZNS0_20copysign_kernel_cudaERNS_18TensorIteratorBaseEENKUlvE_clEvENKUlvE_clEvEUlddE_EESt5arrayIPcLm2EEEEviT0_T1_,"",@"SHT_CUDA_INFO"
	.sectionflags	@""
	.align	4


	//----- nvinfo : EIATTR_CUDA_API_VERSION
	.align		4
        /*0000*/ 	.byte	0x04, 0x37
        /*0002*/ 	.short	(.L_2277 - .L_2276)
.L_2276:
        /*0004*/ 	.word	0x00000082


	//----- nvinfo : EIATTR_KPARAM_INFO
	.align		4
.L_2277:
        /*0008*/ 	.byte	0x04, 0x17
        /*000a*/ 	.short	(.L_2279 - .L_2278)
.L_2278:
        /*000c*/ 	.word	0x00000000
        /*0010*/ 	.short	0x0002
        /*0012*/ 	.short	0x0018
        /*0014*/ 	.byte	0x00, 0xf0, 0x41, 0x00


	//----- nvinfo : EIATTR_KPARAM_INFO
	.align		4
.L_2279:
        /*0018*/ 	.byte	0x04, 0x17
        /*001a*/ 	.short	(.L_2281 - .L_2280)
.L_2280:
        /*001c*/ 	.word	0x00000000
        /*0020*/ 	.short	0x0001
        /*0022*/ 	.short	0x0008
        /*0024*/ 	.byte	0x00, 0xf0, 0x41, 0x00


	//----- nvinfo : EIATTR_KPARAM_INFO
	.align		4
.L_2281:
        /*0028*/ 	.byte	0x04, 0x17
        /*002a*/ 	.short	(.L_2283 - .L_2282)
.L_2282:
        /*002c*/ 	.word	0x00000000
        /*0030*/ 	.short	0x0000
        /*0032*/ 	.short	0x0000
        /*0034*/ 	.byte	0x00, 0xf0, 0x11, 0x00


	//----- nvinfo : EIATTR_SPARSE_MMA_MASK
	.align		4
.L_2283:
        /*0038*/ 	.byte	0x03, 0x50
        /*003a*/ 	.short	0x0000


	//----- nvinfo : EIATTR_MAXREG_COUNT
	.align		4
        /*003c*/ 	.byte	0x03, 0x1b
        /*003e*/ 	.short	0x00ff


	//----- nvinfo : EIATTR_MERCURY_ISA_VERSION
	.align		4
        /*0040*/ 	.byte	0x03, 0x5f
        /*0042*/ 	.short	0x0101


	//----- nvinfo : EIATTR_VRC_CTA_INIT_COUNT
	.align		4
        /*0044*/ 	.byte	0x02, 0x4a
	.zero		1
	.zero		1


	//----- nvinfo : EIATTR_EXIT_INSTR_OFFSETS
	.align		4
        /*0048*/ 	.byte	0x04, 0x1c
        /*004a*/ 	.short	(.L_2285 - .L_2284)


	//   ....[0]....
.L_2284:
        /*004c*/ 	.word	0x00000870


	//   ....[1]....
        /*0050*/ 	.word	0x000008c0


	//   ....[2]....
        /*0054*/ 	.word	0x00000ab0


	//----- nvinfo : EIATTR_MAX_THREADS
	.align		4
.L_2285:
        /*0058*/ 	.byte	0x04, 0x05
        /*005a*/ 	.short	(.L_2287 - .L_2286)
.L_2286:
        /*005c*/ 	.word	0x00000080
        /*0060*/ 	.word	0x00000001
        /*0064*/ 	.word	0x00000001


	//----- nvinfo : EIATTR_CRS_STACK_SIZE
	.align		4
.L_2287:
        /*0068*/ 	.byte	0x04, 0x1e
        /*006a*/ 	.short	(.L_2289 - .L_2288)
.L_2288:
        /*006c*/ 	.word	0x00000000


	//----- nvinfo : EIATTR_CBANK_PARAM_SIZE
	.align		4
.L_2289:
        /*0070*/ 	.byte	0x03, 0x19
        /*0072*/ 	.short	0x0028


	//----- nvinfo : EIATTR_PARAM_CBANK
	.align		4
        /*0074*/ 	.byte	0x04, 0x0a
        /*0076*/ 	.short	(.L_2291 - .L_2290)
	.align		4
.L_2290:
        /*0078*/ 	.word	index@(.nv.constant0._ZN2at6native29vectorized_elementwise_kernelILi8ENS0_13AUnaryFunctorIdddZZZNS0_20copysign_kernel_cudaERNS_18TensorIteratorBaseEENKUlvE_clEvENKUlvE_clEvEUlddE_EESt5arrayIPcLm2EEEEviT0_T1_)
        /*007c*/ 	.short	0x0380
        /*007e*/ 	.short	0x0028


	//----- nvinfo : EIATTR_SW_WAR
	.align		4
.L_2291:
        /*0080*/ 	.byte	0x04, 0x36
        /*0082*/ 	.short	(.L_2293 - .L_2292)
.L_2292:
        /*0084*/ 	.word	0x00000008
.L_2293:


//--------------------- .nv.callgraph             --------------------------
	.section	.nv.callgraph,"",@"SHT_CUDA_CALLGRAPH"
	.align	4
	.sectionentsize	8
	.align		4
        /*0000*/ 	.word	0x00000000
	.align		4
        /*0004*/ 	.word	0xffffffff
	.align		4
        /*0008*/ 	.word	index@(_ZN2at6native18elementwise_kernelILi128ELi4EZNS0_15gpu_kernel_implINS0_13BinaryFunctorIN3c104HalfES5_S5_ZZZNS0_20copysign_kernel_cudaERNS_18TensorIteratorBaseEENKUlvE_clEvENKUlvE2_clEvEUlS5_S5_E_EEEEvS7_RKT_EUliE_EEviT1_)
	.align		4
        /*000c*/ 	.word	index@(__assertfail)
	.align		4
        /*0010*/ 	.word	index@(_ZN2at6native27unrolled_elementwise_kernelINS0_13BinaryFunctorIN3c104HalfES4_S4_ZZZNS0_20copysign_kernel_cudaERNS_18TensorIteratorBaseEENKUlvE_clEvENKUlvE2_clEvEUlS4_S4_E_EESt5arrayIPcLm3EELi4E23TrivialOffsetCalculatorILi2EjESE_ILi1EjENS0_6memory12LoadWithCastILi2EEENSH_13StoreWithCastILi1EEEEEviT_T0_T2_T3_T4_T5_)
	.align		4
        /*0014*/ 	.word	index@(__assertfail)
	.align		4
        /*0018*/ 	.word	index@(_ZN2at6native18elementwise_kernelILi128ELi4EZNS0_15gpu_kernel_implINS0_13BUnaryFunctorIN3c104HalfES5_S5_ZZZNS0_20copysign_kernel_cudaERNS_18TensorIteratorBaseEENKUlvE_clEvENKUlvE2_clEvEUlS5_S5_E_EEEEvS7_RKT_EUliE_EEviT1_)
	.align		4
        /*001c*/ 	.word	index@(__assertfail)
	.align		4
        /*0020*/ 	.word	index@(_ZN2at6native27unrolled_elementwise_kernelINS0_13BUnaryFunctorIN3c104HalfES4_S4_ZZZNS0_20copysign_kernel_cudaERNS_18TensorIteratorBaseEENKUlvE_clEvENKUlvE2_clEvEUlS4_S4_E_EESt5arrayIPcLm2EELi4E23TrivialOffsetCalculatorILi1EjESF_NS0_6memory12LoadWithCastILi1EEENSG_13StoreWithCastILi1EEEEEviT_T0_T2_T3_T4_T5_)
	.align		4
        /*0024*/ 	.word	index@(__assertfail)
	.align		4
        /*0028*/ 	.word	index@(_ZN2at6native18elementwise_kernelILi128ELi4EZNS0_15gpu_kernel_implINS0_13AUnaryFunctorIN3c104HalfES5_S5_ZZZNS0_20copysign_kernel_cudaERNS_18TensorIteratorBaseEENKUlvE_clEvENKUlvE2_clEvEUlS5_S5_E_EEEEvS7_RKT_EUliE_EEviT1_)
	.align		4
        /*002c*/ 	.word	index@(__assertfail)
	.align		4
        /*0030*/ 	.word	index@(_ZN2at6native27unrolled_elementwise_kernelINS0_13AUnaryFunctorIN3c104HalfES4_S4_ZZZNS0_20copysign_kernel_cudaERNS_18TensorIteratorBaseEENKUlvE_clEvENKUlvE2_clEvEUlS4_S4_E_EESt5arrayIPcLm2EELi4E23TrivialOffsetCalculatorILi1EjESF_NS0_6memory12LoadWithCastILi1EEENSG_13StoreWithCastILi1EEEEEviT_T0_T2_T3_T4_T5_)
	.align		4
        /*0034*/ 	.word	index@(__assertfail)
	.align		4
        /*0038*/ 	.word	index@(_ZN2at6native18elementwise_kernelILi128ELi4EZNS0_15gpu_kernel_implINS0_13BinaryFunctorIN3c108BFloat16ES5_S5_ZZZNS0_20copysign_kernel_cudaERNS_18TensorIteratorBaseEENKUlvE_clEvENKUlvE1_clEvEUlS5_S5_E_EEEEvS7_RKT_EUliE_EEviT1_)
	.align		4
        /*003c*/ 	.word	index@(__assertfail)
	.align		4
        /*0040*/ 	.word	index@(_ZN2at6native27unrolled_elementwise_kernelINS0_13BinaryFunctorIN3c108BFloat16ES4_S4_ZZZNS0_20copysign_kernel_cudaERNS_18TensorIteratorBaseEENKUlvE_clEvENKUlvE1_clEvEUlS4_S4_E_EESt5arrayIPcLm3EELi4E23TrivialOffsetCalculatorILi2EjESE_ILi1EjENS0_6memory12LoadWithCastILi2EEENSH_13StoreWithCastILi1EEEEEviT_T0_T2_T3_T4_T5_)
	.align		4
        /*0044*/ 	.word	index@(__assertfail)
	.align		4
        /*0048*/ 	.word	index@(_ZN2at6native18elementwise_kernelILi128ELi4EZNS0_15gpu_kernel_implINS0_13BUnaryFunctorIN3c108BFloat16ES5_S5_ZZZNS0_20copysign_kernel_cudaERNS_18TensorIteratorBaseEENKUlvE_clEvENKUlvE1_clEvEUlS5_S5_E_EEEEvS7_RKT_EUliE_EEviT1_)
	.align		4
        /*004c*/ 	.word	index@(__assertfail)
	.align		4
        /*0050*/ 	.word	index@(_ZN2at6native27unrolled_elementwise_kernelINS0_13BUnaryFunctorIN3c108BFloat16ES4_S4_ZZZNS0_20copysign_kernel_cudaERNS_18TensorIteratorBaseEENKUlvE_clEvENKUlvE1_clEvEUlS4_S4_E_EESt5arrayIPcLm2EELi4E23TrivialOffsetCalculatorILi1EjESF_NS0_6memory12LoadWithCastILi1EEENSG_13StoreWithCastILi1EEEEEviT_T0_T2_T3_T4_T5_)
	.align		4
        /*0054*/ 	.word	index@(__assertfail)
	.align		4
        /*0058*/ 	.word	index@(_ZN2at6native18elementwise_kernelILi128ELi4EZNS0_15gpu_kernel_implINS0_13AUnaryFunctorIN3c108BFloat16ES5_S5_ZZZNS0_20copysign_kernel_cudaERNS_18TensorIteratorBaseEENKUlvE_clEvENKUlvE1_clEvEUlS5_S5_E_EEEEvS7_RKT_EUliE_EEviT1_)
	.align		4
        /*005c*/ 	.word	index@(__assertfail)
	.align		4
        /*0060*/ 	.word	index@(_ZN2at6native27unrolled_elementwise_kernelINS0_13AUnaryFunctorIN3c108BFloat16ES4_S4_ZZZNS0_20copysign_kernel_cudaERNS_18TensorIteratorBaseEENKUlvE_clEvENKUlvE1_clEvEUlS4_S4_E_EESt5arrayIPcLm2EELi4E23TrivialOffsetCalculatorILi1EjESF_NS0_6memory12LoadWithCastILi1EEENSG_13StoreWithCastILi1EEEEEviT_T0_T2_T3_T4_T5_)
	.align		4
        /*0064*/ 	.word	index@(__assertfail)
	.align		4
        /*0068*/ 	.word	index@(_ZN2at6native18elementwise_kernelILi128ELi4EZNS0_15gpu_kernel_implINS0_13BinaryFunctorIfffZZZNS0_20copysign_kernel_cudaERNS_18TensorIteratorBaseEENKUlvE_clEvENKUlvE0_clEvEUlffE_EEEEvS5_RKT_EUliE_EEviT1_)
	.align		4
        /*006c*/ 	.word	index@(__assertfail)
	.align		4
        /*0070*/ 	.word	index@(_ZN2at6native27unrolled_elementwise_kernelINS0_13BinaryFunctorIfffZZZNS0_20copysign_kernel_cudaERNS_18TensorIteratorBaseEENKUlvE_clEvENKUlvE0_clEvEUlffE_EESt5arrayIPcLm3EELi4E23TrivialOffsetCalculatorILi2EjESC_ILi1EjENS0_6memory12LoadWithCastILi2EEENSF_13StoreWithCastILi1EEEEEviT_T0_T2_T3_T4_T5_)
	.align		4
        /*0074*/ 	.word	index@(__assertfail)
	.align		4
        /*0078*/ 	.word	index@(_ZN2at6native18elementwise_kernelILi128ELi4EZNS0_15gpu_kernel_implINS0_13BUnaryFunctorIfffZZZNS0_20copysign_kernel_cudaERNS_18TensorIteratorBaseEENKUlvE_clEvENKUlvE0_clEvEUlffE_EEEEvS5_RKT_EUliE_EEviT1_)
	.align		4
        /*007c*/ 	.word	index@(__assertfail)
	.align		4
        /*0080*/ 	.word	index@(_ZN2at6native27unrolled_elementwise_kernelINS0_13BUnaryFunctorIfffZZZNS0_20copysign_kernel_cudaERNS_18TensorIteratorBaseEENKUlvE_clEvENKUlvE0_clEvEUlffE_EESt5arrayIPcLm2EELi4E23TrivialOffsetCalculatorILi1EjESD_NS0_6memory12LoadWithCastILi1EEENSE_13StoreWithCastILi1EEEEEviT_T0_T2_T3_T4_T5_)
	.align		4
        /*0084*/ 	.word	index@(__assertfail)
	.align		4
        /*0088*/ 	.word	index@(_ZN2at6native18elementwise_kernelILi128ELi4EZNS0_15gpu_kernel_implINS0_13AUnaryFunctorIfffZZZNS0_20copysign_kernel_cudaERNS_18TensorIteratorBaseEENKUlvE_clEvENKUlvE0_clEvEUlffE_EEEEvS5_RKT_EUliE_EEviT1_)
	.align		4
        /*008c*/ 	.word	index@(__assertfail)
	.align		4
        /*0090*/ 	.word	index@(_ZN2at6native27unrolled_elementwise_kernelINS0_13AUnaryFunctorIfffZZZNS0_20copysign_kernel_cudaERNS_18TensorIteratorBaseEENKUlvE_clEvENKUlvE0_clEvEUlffE_EESt5arrayIPcLm2EELi4E23TrivialOffsetCalculatorILi1EjESD_NS0_6memory12LoadWithCastILi1EEENSE_13StoreWithCastILi1EEEEEviT_T0_T2_T3_T4_T5_)
	.align		4
        /*0094*/ 	.word	index@(__assertfail)
	.align		4
        /*0098*/ 	.word	index@(_ZN2at6native18elementwise_kernelILi128ELi4EZNS0_15gpu_kernel_implINS0_13BinaryFunctorIdddZZZNS0_20copysign_kernel_cudaERNS_18TensorIteratorBaseEENKUlvE_clEvENKUlvE_clEvEUlddE_EEEEvS5_RKT_EUliE_EEviT1_)
	.align		4
        /*009c*/ 	.word	index@(__assertfail)
	.align		4
        /*00a0*/ 	.word	index@(_ZN2at6native27unrolled_elementwise_kernelINS0_13BinaryFunctorIdddZZZNS0_20copysign_kernel_cudaERNS_18TensorIteratorBaseEENKUlvE_clEvENKUlvE_clEvEUlddE_EESt5arrayIPcLm3EELi4E23TrivialOffsetCalculatorILi2EjESC_ILi1EjENS0_6memory12LoadWithCastILi2EEENSF_13StoreWithCastILi1EEEEEviT_T0_T2_T3_T4_T5_)
	.align		4
        /*00a4*/ 	.word	index@(__assertfail)
	.align		4
        /*00a8*/ 	.word	index@(_ZN2at6native18elementwise_kernelILi128ELi4EZNS0_15gpu_kernel_implINS0_13BUnaryFunctorIdddZZZNS0_20copysign_kernel_cudaERNS_18TensorIteratorBaseEENKUlvE_clEvENKUlvE_clEvEUlddE_EEEEvS5_RKT_EUliE_EEviT1_)
	.align		4
        /*00ac*/ 	.word	index@(__assertfail)
	.align		4
        /*00b0*/ 	.word	index@(_ZN2at6native27unrolled_elementwise_kernelINS0_13BUnaryFunctorIdddZZZNS0_20copysign_kernel_cudaERNS_18TensorIteratorBaseEENKUlvE_clEvENKUlvE_clEvEUlddE_EESt5arrayIPcLm2EELi4E23TrivialOffsetCalculatorILi1EjESD_NS0_6memory12LoadWithCastILi1EEENSE_13StoreWithCastILi1EEEEEviT_T0_T2_T3_T4_T5_)
	.align		4
        /*00b4*/ 	.word	index@(__assertfail)
	.align		4
        /*00b8*/ 	.word	index@(_ZN2at6native18elementwise_kernelILi128ELi4EZNS0_15gpu_kernel_implINS0_13AUnaryFunctorIdddZZZNS0_20copysign_kernel_cudaERNS_18TensorIteratorBaseEENKUlvE_clEvENKUlvE_clEvEUlddE_EEEEvS5_RKT_EUliE_EEviT1_)
	.align		4
        /*00bc*/ 	.word	index@(__assertfail)
	.align		4
        /*00c0*/ 	.word	index@(_ZN2at6native27unrolled_elementwise_kernelINS0_13AUnaryFunctorIdddZZZNS0_20copysign_kernel_cudaERNS_18TensorIteratorBaseEENKUlvE_clEvENKUlvE_clEvEUlddE_EESt5arrayIPcLm2EELi4E23TrivialOffsetCalculatorILi1EjESD_NS0_6memory12LoadWithCastILi1EEENSE_13StoreWithCastILi1EEEEEviT_T0_T2_T3_T4_T5_)
	.align		4
        /*00c4*/ 	.word	index@(__assertfail)
	.align		4
        /*00c8*/ 	.word	0x00000000
	.align		4
        /*00cc*/ 	.word	0xfffffffe
	.align		4
        /*00d0*/ 	.word	0x00000000
	.align		4
        /*00d4*/ 	.word	0xfffffffd
	.align		4
        /*00d8*/ 	.word	0x00000000
	.align		4
        /*00dc*/ 	.word	0xfffffffc


//--------------------- .nv.constant4             --------------------------
	.section	.nv.constant4,"a",@progbits
	.align	8
	.align		8
.nv.constant4:
        /*0000*/ 	.dword	__assertfail
	.align		8
        /*0008*/ 	.dword	__unnamed_1
	.align		8
        /*0010*/ 	.dword	__unnamed_2
	.align		8
        /*0018*/ 	.dword	__unnamed_3
	.align		8
        /*0020*/ 	.dword	__unnamed_4
	.align		8
        /*0028*/ 	.dword	__unnamed_5
	.align		8
        /*0030*/ 	.dword	__unnamed_6
	.align		8
        /*0038*/ 	.dword	__unnamed_7
	.align		8
        /*0040*/ 	.dword	__unnamed_8
	.align		8
        /*0048*/ 	.dword	_ZN48_INTERNAL_51620a36_17_CopysignKernel_cu_3e3b8e0b4cuda3std3__45__cpo5beginE
	.align		8
        /*0050*/ 	.dword	_ZN48_INTERNAL_51620a36_17_CopysignKernel_cu_3e3b8e0b4cuda3std3__45__cpo3endE
	.align		8
        /*0058*/ 	.dword	_ZN48_INTERNAL_51620a36_17_CopysignKernel_cu_3e3b8e0b4cuda3std3__45__cpo6cbeginE
	.align		8
        /*0060*/ 	.dword	_ZN48_INTERNAL_51620a36_17_CopysignKernel_cu_3e3b8e0b4cuda3std3__45__cpo4cendE
	.align		8
        /*0068*/ 	.dword	_ZN48_INTERNAL_51620a36_17_CopysignKernel_cu_3e3b8e0b4cuda3std3__45__cpo6rbeginE
	.align		8
        /*0070*/ 	.dword	_ZN48_INTERNAL_51620a36_17_CopysignKernel_cu_3e3b8e0b4cuda3std3__45__cpo4rendE
	.align		8
        /*0078*/ 	.dword	_ZN48_INTERNAL_51620a36_17_CopysignKernel_cu_3e3b8e0b4cuda3std3__45__cpo7crbeginE
	.align		8
        /*0080*/ 	.dword	_ZN48_INTERNAL_51620a36_17_CopysignKernel_cu_3e3b8e0b4cuda3std3__45__cpo5crendE
	.align		8
        /*0088*/ 	.dword	_ZN48_INTERNAL_51620a36_17_CopysignKernel_cu_3e3b8e0b4cuda3std3__450_GLOBAL__N__51620a36_17_CopysignKernel_cu_3e3b8e0b6ignoreE
	.align		8
        /*0090*/ 	.dword	_ZN48_INTERNAL_51620a36_17_CopysignKernel_cu_3e3b8e0b4cuda3std3__419piecewise_constructE
	.align		8
        /*0098*/ 	.dword	_ZN48_INTERNAL_51620a36_17_CopysignKernel_cu_3e3b8e0b4cuda3std3__48in_placeE
	.align		8
        /*00a0*/ 	.dword	_ZN48_INTERNAL_51620a36_17_CopysignKernel_cu_3e3b8e0b4cuda3std3__420unreachable_sentinelE
	.align		8
        /*00a8*/ 	.dword	_ZN48_INTERNAL_51620a36_17_CopysignKernel_cu_3e3b8e0b4cuda3std6ranges3__45__cpo4swapE
	.align		8
        /*00b0*/ 	.dword	_ZN48_INTERNAL_51620a36_17_CopysignKernel_cu_3e3b8e0b4cuda3std6ranges3__45__cpo9iter_moveE
	.align		8
        /*00b8*/ 	.dword	_ZN48_INTERNAL_51620a36_17_CopysignKernel_cu_3e3b8e0b4cuda3std6ranges3__45__cpo5beginE
	.align		8
        /*00c0*/ 	.dword	_ZN48_INTERNAL_51620a36_17_CopysignKernel_cu_3e3b8e0b4cuda3std6ranges3__45__cpo3endE
	.align		8
        /*00c8*/ 	.dword	_ZN48_INTERNAL_51620a36_17_CopysignKernel_cu_3e3b8e0b4cuda3std6ranges3__45__cpo6cbeginE
	.align		8
        /*00d0*/ 	.dword	_ZN48_INTERNAL_51620a36_17_CopysignKernel_cu_3e3b8e0b4cuda3std6ranges3__45__cpo4cendE
	.align		8
        /*00d8*/ 	.dword	_ZN48_INTERNAL_51620a36_17_CopysignKernel_cu_3e3b8e0b4cuda3std6ranges3__45__cpo7advanceE
	.align		8
        /*00e0*/ 	.dword	_ZN48_INTERNAL_51620a36_17_CopysignKernel_cu_3e3b8e0b4cuda3std6ranges3__45__cpo9iter_swapE
	.align		8
        /*00e8*/ 	.dword	_ZN48_INTERNAL_51620a36_17_CopysignKernel_cu_3e3b8e0b4cuda3std6ranges3__45__cpo4nextE
	.align		8
        /*00f0*/ 	.dword	_ZN48_INTERNAL_51620a36_17_CopysignKernel_cu_3e3b8e0b4cuda3std6ranges3__45__cpo4prevE
	.align		8
        /*00f8*/ 	.dword	_ZN48_INTERNAL_51620a36_17_CopysignKernel_cu_3e3b8e0b4cuda3std6ranges3__45__cpo4dataE
	.align		8
        /*0100*/ 	.dword	_ZN48_INTERNAL_51620a36_17_CopysignKernel_cu_3e3b8e0b4cuda3std6ranges3__45__cpo5cdataE
	.align		8
        /*0108*/ 	.dword	_ZN48_INTERNAL_51620a36_17_CopysignKernel_cu_3e3b8e0b4cuda3std6ranges3__45__cpo4sizeE
	.align		8
        /*0110*/ 	.dword	_ZN48_INTERNAL_51620a36_17_CopysignKernel_cu_3e3b8e0b4cuda3std6ranges3__45__cpo5ssizeE
	.align		8
        /*0118*/ 	.dword	_ZN48_INTERNAL_51620a36_17_CopysignKernel_cu_3e3b8e0b4cuda3std6ranges3__45__cpo8distanceE
	.align		8
        /*0120*/ 	.dword	_ZN48_INTERNAL_51620a36_17_CopysignKernel_cu_3e3b8e0b6thrust24THRUST_300001_SM_1000_NS6system6detail10sequential3seqE
	.align		8
        /*0128*/ 	.dword	$str$5
	.align		8
        /*0130*/ 	.dword	$str$6


//--------------------- .text._ZN2at6native18elementwise_kernelILi128ELi4EZNS0_15gpu_kernel_implINS0_13BinaryFunctorIN3c104HalfES5_S5_ZZZNS0_20copysign_kernel_cudaERNS_18TensorIteratorBaseEENKUlvE_clEvENKUlvE2_clEvEUlS5_S5_E_EEEEvS7_RKT_EUliE_EEviT1_ --------------------------
	.section	.text._ZN2at6native18elementwise_kernelILi128ELi4EZNS0_15gpu_kernel_implINS0_13BinaryFunctorIN3c104HalfES5_S5_ZZZNS0_20copysign_kernel_cudaERNS_18TensorIteratorBaseEENKUlvE_clEvENKUlvE2_clEvEUlS5_S5_E_EEEEvS7_RKT_EUliE_EEviT1_,"ax",@progbits
	.align	128
        .global         _ZN2at6native18elementwise_kernelILi128ELi4EZNS0_15gpu_kernel_implINS0_13BinaryFunctorIN3c104HalfES5_S5_ZZZNS0_20copysign_kernel_cudaERNS_18TensorIteratorBaseEENKUlvE_clEvENKUlvE2_clEvEUlS5_S5_E_EEEEvS7_RKT_EUliE_EEviT1_
        .type           _ZN2at6native18elementwise_kernelILi128ELi4EZNS0_15gpu_kernel_implINS0_13BinaryFunctorIN3c104HalfES5_S5_ZZZNS0_20copysign_kernel_cudaERNS_18TensorIteratorBaseEENKUlvE_clEvENKUlvE2_clEvEUlS5_S5_E_EEEEvS7_RKT_EUliE_EEviT1_,@function
        .size           _ZN2at6native18elementwise_kernelILi128ELi4EZNS0_15gpu_kernel_implINS0_13BinaryFunctorIN3c104HalfES5_S5_ZZZNS0_20copysign_kernel_cudaERNS_18TensorIteratorBaseEENKUlvE_clEvENKUlvE2_clEvEUlS5_S5_E_EEEEvS7_RKT_EUliE_EEviT1_,(.L_x_8079 - _ZN2at6native18elementwise_kernelILi128ELi4EZNS0_15gpu_kernel_implINS0_13BinaryFunctorIN3c104HalfES5_S5_ZZZNS0_20copysign_kernel_cudaERNS_18TensorIteratorBaseEENKUlvE_clEvENKUlvE2_clEvEUlS5_S5_E_EEEEvS7_RKT_EUliE_EEviT1_)
        .other          _ZN2at6native18elementwise_kernelILi128ELi4EZNS0_15gpu_kernel_implINS0_13BinaryFunctorIN3c104HalfES5_S5_ZZZNS0_20copysign_kernel_cudaERNS_18TensorIteratorBaseEENKUlvE_clEvENKUlvE2_clEvEUlS5_S5_E_EEEEvS7_RKT_EUliE_EEviT1_,@"STO_CUDA_ENTRY STV_DEFAULT"
_ZN2at6native18elementwise_kernelILi128ELi4EZNS0_15gpu_kernel_implINS0_13BinaryFunctorIN3c104HalfES5_S5_ZZZNS0_20copysign_kernel_cudaERNS_18TensorIteratorBaseEENKUlvE_clEvENKUlvE2_clEvEUlS5_S5_E_EEEEvS7_RKT_EUliE_EEviT1_:
.text._ZN2at6native18elementwise_kernelILi128ELi4EZNS0_15gpu_kernel_implINS0_13BinaryFunctorIN3c104HalfES5_S5_ZZZNS0_20copysign_kernel_cudaERNS_18TensorIteratorBaseEENKUlvE_clEvENKUlvE2_clEvEUlS5_S5_E_EEEEvS7_RKT_EUliE_EEviT1_:
[----:B------:R-:W0:Y:S01]  /*0000*/  LDC R1, c[0x0][0x37c] ;  /* 0x0000df00ff017b82 */ /* 0x000e220000000800 */
[----:B------:R-:W1:Y:S07]  /*0010*/  S2R R17, SR_TID.X ;  /* 0x0000000000117919 */ /* 0x000e6e0000002100 */
[----:B------:R-:W2:Y:S01]  /*0020*/  S2UR UR4, SR_CTAID.X ;  /* 0x00000000000479c3 */ /* 0x000ea20000002500 */
[----:B------:R-:W3:Y:S01]  /*0030*/  LDCU UR40, c[0x0][0x388] ;  /* 0x00007100ff2877ac */ /* 0x000ee20008000800 */
[----:B------:R-:W-:Y:S01]  /*0040*/  BSSY.RECONVERGENT B6, `(.L_x_0) ;  /* 0x0000460000067945 */ /* 0x000fe20003800200 */
[----:B------:R-:W4:Y:S01]  /*0050*/  LDCU UR5, c[0x0][0x380] ;  /* 0x00007000ff0577ac */ /* 0x000f220008000800 */
[----:B------:R-:W0:Y:S01]  /*0060*/  LDCU.64 UR36, c[0x0][0x358] ;  /* 0x00006b00ff2477ac */ /* 0x000e220008000a00 */
[----:B------:R-:W0:Y:S01]  /*0070*/  LDCU.U8 UR39, c[0x0][0x602] ;  /* 0x0000c040ff2777ac */ /* 0x000e220008000000 */
[----:B------:R-:W0:Y:S01]  /*0080*/  LDCU.U8 UR42, c[0x0][0x603] ;  /* 0x0000c060ff2a77ac */ /* 0x000e220008000000 */
[----:B---3--:R-:W-:Y:S01]  /*0090*/  UIADD3 UR41, UPT, UPT, UR40, -0x1, URZ ;  /* 0xffffffff28297890 */ /* 0x008fe2000fffe0ff */
[----:B------:R-:W3:Y:S01]  /*00a0*/  LDCU.U8 UR43, c[0x0][0x601] ;  /* 0x0000c020ff2b77ac */ /* 0x000ee20008000000 */
[----:B--2---:R-:W-:-:S02]  /*00b0*/  USHF.L.U32 UR4, UR4, 0x9, URZ ;  /* 0x0000000904047899 */ /* 0x004fc400080006ff */
[----:B------:R-:W-:-:S04]  /*00c0*/  UISETP.LT.U32.AND UP0, UPT, UR41, 0x18, UPT ;  /* 0x000000182900788c */ /* 0x000fc8000bf01070 */
[----:B-1----:R-:W-:Y:S01]  /*00d0*/  LOP3.LUT R17, R17, UR4, RZ, 0xfc, !PT ;  /* 0x0000000411117c12 */ /* 0x002fe2000f8efcff */
[----:B------:R-:W-:-:S03]  /*00e0*/  USEL UR38, UR41, 0x18, UP0 ;  /* 0x0000001829267887 */ /* 0x000fc60008000000 */
[----:B----4-:R-:W-:Y:S01]  /*00f0*/  ISETP.GE.AND P0, PT, R17, UR5, PT ;  /* 0x0000000511007c0c */ /* 0x010fe2000bf06270 */
[----:B------:R-:W-:-:S12]  /*0100*/  UIADD3 UR38, UPT, UPT, UR38, 0x1, URZ ;  /* 0x0000000126267890 */ /* 0x000fd8000fffe0ff */
[----:B0--3--:R-:W-:Y:S05]  /*0110*/  @P0 BRA `(.L_x_1) ;  /* 0x0000004400480947 */ /* 0x009fea0003800000 */
[----:B------:R-:W-:Y:S01]  /*0120*/  UISETP.NE.AND UP0, UPT, UR40, URZ, UPT ;  /* 0x000000ff2800728c */ /* 0x000fe2000bf05270 */
[----:B------:R-:W-:Y:S02]  /*0130*/  IMAD.MOV.U32 R18, RZ, RZ, RZ ;  /* 0x000000ffff127224 */ /* 0x000fe400078e00ff */
[----:B------:R-:W-:Y:S02]  /*0140*/  IMAD.MOV.U32 R0, RZ, RZ, RZ ;  /* 0x000000ffff007224 */ /* 0x000fe400078e00ff */
[----:B------:R-:W-:-:S04]  /*0150*/  IMAD.MOV.U32 R16, RZ, RZ, RZ ;  /* 0x000000ffff107224 */ /* 0x000fc800078e00ff */
[----:B------:R-:W-:Y:S05]  /*0160*/  BRA.U !UP0, `(.L_x_2) ;  /* 0x0000001508707547 */ /* 0x000fea000b800000 */
[----:B------:R-:W0:Y:S01]  /*0170*/  LDCU.64 UR4, c[0x0][0x390] ;  /* 0x00007200ff0477ac */ /* 0x000e220008000a00 */
[----:B------:R-:W-:Y:S01]  /*0180*/  IMAD.MOV.U32 R16, RZ, RZ, RZ ;  /* 0x000000ffff107224 */ /* 0x000fe200078e00ff */
[----:B------:R-:W1:Y:S01]  /*0190*/  LDCU UR6, c[0x0][0x38c] ;  /* 0x00007180ff0677ac */ /* 0x000e620008000800 */
[----:B------:R-:W2:Y:S01]  /*01a0*/  LDCU.64 UR8, c[0x0][0x4b8] ;  /* 0x00009700ff0877ac */ /* 0x000ea20008000a00 */
[----:B------:R-:W-:Y:S01]  /*01b0*/  UISETP.NE.AND UP0, UPT, UR41, URZ, UPT ;  /* 0x000000ff2900728c */ /* 0x000fe2000bf05270 */
[----:B0-----:R-:W-:Y:S01]  /*01c0*/  IMAD.HI.U32 R2, R17, UR4, R16 ;  /* 0x0000000411027c27 */ /* 0x001fe2000f8e0010 */
[----:B------:R-:W0:Y:S04]  /*01d0*/  LDCU UR4, c[0x0][0x4c0] ;  /* 0x00009800ff0477ac */ /* 0x000e280008000800 */
[----:B------:R-:W-:-:S05]  /*01e0*/  SHF.R.U32.HI R3, RZ, UR5, R2 ;  /* 0x00000005ff037c19 */ /* 0x000fca0008011602 */
[----:B------:R-:W-:-:S04]  /*01f0*/  IMAD.MOV R18, RZ, RZ, -R3 ;  /* 0x000000ffff127224 */ /* 0x000fc800078e0a03 */
[----:B-1----:R-:W-:-:S04]  /*0200*/  IMAD R18, R18, UR6, R17 ;  /* 0x0000000612127c24 */ /* 0x002fc8000f8e0211 */
[C---:B--2---:R-:W-:Y:S02]  /*0210*/  IMAD R16, R18.reuse, UR8, RZ ;  /* 0x0000000812107c24 */ /* 0x044fe4000f8e02ff */
[C---:B------:R-:W-:Y:S02]  /*0220*/  IMAD R0, R18.reuse, UR9, RZ ;  /* 0x0000000912007c24 */ /* 0x040fe4000f8e02ff */
[----:B0-----:R-:W-:Y:S01]  /*0230*/  IMAD R18, R18, UR4, RZ ;  /* 0x0000000412127c24 */ /* 0x001fe2000f8e02ff */
[----:B------:R-:W-:Y:S06]  /*0240*/  BRA.U !UP0, `(.L_x_2) ;  /* 0x0000001508387547 */ /* 0x000fec000b800000 */
[----:B------:R-:W0:Y:S01]  /*0250*/  LDCU.64 UR6, c[0x0][0x398] ;  /* 0x00007300ff0677ac */ /* 0x000e220008000a00 */
[----:B------:R-:W-:Y:S01]  /*0260*/  HFMA2 R2, -RZ, RZ, 0, 0 ;  /* 0x00000000ff027431 */ /* 0x000fe200000001ff */
[----:B------:R-:W1:Y:S01]  /*0270*/  LDCU UR4, c[0x0][0x3a0] ;  /* 0x00007400ff0477ac */ /* 0x000e620008000800 */
[----:B------:R-:W2:Y:S01]  /*0280*/  LDCU UR5, c[0x0][0x4c4] ;  /* 0x00009880ff0577ac */ /* 0x000ea20008000800 */
[----:B------:R-:W3:Y:S01]  /*0290*/  LDCU.64 UR8, c[0x0][0x4c8] ;  /* 0x00009900ff0877ac */ /* 0x000ee20008000a00 */
[----:B------:R-:W-:Y:S01]  /*02a0*/  UISETP.NE.AND UP0, UPT, UR38, 0x2, UPT ;  /* 0x000000022600788c */ /* 0x000fe2000bf05270 */
[----:B0-----:R-:W-:-:S05]  /*02b0*/  IMAD.HI.U32 R4, R3, UR7, R2 ;  /* 0x0000000703047c27 */ /* 0x001fca000f8e0002 */
[----:B-1----:R-:W-:-:S05]  /*02c0*/  SHF.R.U32.HI R5, RZ, UR4, R4 ;  /* 0x00000004ff057c19 */ /* 0x002fca0008011604 */
[----:B------:R-:W-:-:S04]  /*02d0*/  IMAD.MOV R2, RZ, RZ, -R5 ;  /* 0x000000ffff027224 */ /* 0x000fc800078e0a05 */
[----:B------:R-:W-:-:S04]  /*02e0*/  IMAD R3, R2, UR6, R3 ;  /* 0x0000000602037c24 */ /* 0x000fc8000f8e0203 */
[C---:B--2---:R-:W-:Y:S02]  /*02f0*/  IMAD R16, R3.reuse, UR5, R16 ;  /* 0x0000000503107c24 */ /* 0x044fe4000f8e0210 */
[C---:B---3--:R-:W-:Y:S02]  /*0300*/  IMAD R0, R3.reuse, UR8, R0 ;  /* 0x0000000803007c24 */ /* 0x048fe4000f8e0200 */
[----:B------:R-:W-:Y:S01]  /*0310*/  IMAD R18, R3, UR9, R18 ;  /* 0x0000000903127c24 */ /* 0x000fe2000f8e0212 */
[----:B------:R-:W-:Y:S06]  /*0320*/  BRA.U !UP0, `(.L_x_2) ;  /* 0x0000001508007547 */ /* 0x000fec000b800000 */
[----:B------:R-:W0:Y:S01]  /*0330*/  LDCU.64 UR4, c[0x0][0x3a8] ;  /* 0x00007500ff0477ac */ /* 0x000e220008000a00 */
[----:B------:R-:W-:Y:S01]  /*0340*/  IMAD.MOV.U32 R4, RZ, RZ, RZ ;  /* 0x000000ffff047224 */ /* 0x000fe200078e00ff */
[----:B------:R-:W1:Y:S01]  /*0350*/  LDCU UR6, c[0x0][0x3a4] ;  /* 0x00007480ff0677ac */ /* 0x000e620008000800 */
[----:B------:R-:W2:Y:S01]  /*0360*/  LDCU.64 UR8, c[0x0][0x4d0] ;  /* 0x00009a00ff0877ac */ /* 0x000ea20008000a00 */
[----:B------:R-:W-:Y:S01]  /*0370*/  UISETP.NE.AND UP0, UPT, UR38, 0x3, UPT ;  /* 0x000000032600788c */ /* 0x000fe2000bf05270 */
[----:B0-----:R-:W-:Y:S01]  /*0380*/  IMAD.HI.U32 R2, R5, UR4, R4 ;  /* 0x0000000405027c27 */ /* 0x001fe2000f8e0004 */
[----:B------:R-:W0:Y:S04]  /*0390*/  LDCU UR4, c[0x0][0x4d8] ;  /* 0x00009b00ff0477ac */ /* 0x000e280008000800 */
[----:B------:R-:W-:-:S05]  /*03a0*/  SHF.R.U32.HI R3, RZ, UR5, R2 ;  /* 0x00000005ff037c19 */ /* 0x000fca0008011602 */
[----:B------:R-:W-:-:S04]  /*03b0*/  IMAD.MOV R4, RZ, RZ, -R3 ;  /* 0x000000ffff047224 */ /* 0x000fc800078e0a03 */
[----:B-1----:R-:W-:-:S04]  /*03c0*/  IMAD R5, R4, UR6, R5 ;  /* 0x0000000604057c24 */ /* 0x002fc8000f8e0205 */
[C---:B--2---:R-:W-:Y:S02]  /*03d0*/  IMAD R16, R5.reuse, UR8, R16 ;  /* 0x0000000805107c24 */ /* 0x044fe4000f8e0210 */
[C---:B------:R-:W-:Y:S02]  /*03e0*/  IMAD R0, R5.reuse, UR9, R0 ;  /* 0x0000000905007c24 */ /* 0x040fe4000f8e0200 */
[----:B0-----:R-:W-:Y:S01]  /*03f0*/  IMAD R18, R5, UR4, R18 ;  /* 0x0000000405127c24 */ /* 0x001fe2000f8e0212 */
[----:B------:R-:W-:Y:S06]  /*0400*/  BRA.U !UP0, `(.L_x_2) ;  /* 0x0000001108c87547 */ /* 0x000fec000b800000 */
[----:B------:R-:W0:Y:S01]  /*0410*/  LDCU.64 UR6, c[0x0][0x3b0] ;  /* 0x00007600ff0677ac */ /* 0x000e220008000a00 */
[----:B------:R-:W-:Y:S01]  /*0420*/  IMAD.MOV.U32 R2, RZ, RZ, RZ ;  /* 0x000000ffff027224 */ /* 0x000fe200078e00ff */
        /* <DEDUP_REMOVED lines=13> */
[----:B------:R-:W-:Y:S01]  /*0500*/  MOV R4, RZ ;  /* 0x000000ff00047202 */ /* 0x000fe20000000f00 */
[----:B------:R-:W1:Y:S01]  /*0510*/  LDCU UR6, c[0x0][0x3bc] ;  /* 0x00007780ff0677ac */ /* 0x000e620008000800 */
[----:B------:R-:W2:Y:S01]  /*0520*/  LDCU.64 UR8, c[0x0][0x4e8] ;  /* 0x00009d00ff0877ac */ /* 0x000ea20008000a00 */
[----:B------:R-:W-:Y:S02]  /*0530*/  UISETP.NE.AND UP0, UPT, UR38, 0x5, UPT ;  /* 0x000000052600788c */ /* 0x000fe4000bf05270 */
        /* <DEDUP_REMOVED lines=278> */
[----:B------:R-:W2:Y:S02]  /*16a0*/  LDCU.64 UR8, c[0x0][0x5d8] ;  /* 0x0000bb00ff0877ac */ /* 0x000ea40008000a00 */
[----:B0-----:R-:W-:Y:S01]  /*16b0*/  IMAD.HI.U32 R2, R5, UR4, R4 ;  /* 0x0000000405027c27 */ /* 0x001fe2000f8e0004 */
[----:B------:R-:W0:Y:S04]  /*16c0*/  LDCU UR4, c[0x0][0x5e0] ;  /* 0x0000bc00ff0477ac */ /* 0x000e280008000800 */
[----:B------:R-:W-:-:S05]  /*16d0*/  SHF.R.U32.HI R2, RZ, UR5, R2 ;  /* 0x00000005ff027c19 */ /* 0x000fca0008011602 */
[----:B------:R-:W-:-:S04]  /*16e0*/  IMAD.MOV R3, RZ, RZ, -R2 ;  /* 0x000000ffff037224 */ /* 0x000fc800078e0a02 */
[----:B-1----:R-:W-:-:S04]  /*16f0*/  IMAD R5, R3, UR6, R5 ;  /* 0x0000000603057c24 */ /* 0x002fc8000f8e0205 */
[C---:B--2---:R-:W-:Y:S02]  /*1700*/  IMAD R16, R5.reuse, UR8, R16 ;  /* 0x0000000805107c24 */ /* 0x044fe4000f8e0210 */
[C---:B------:R-:W-:Y:S02]  /*1710*/  IMAD R0, R5.reuse, UR9, R0 ;  /* 0x0000000905007c24 */ /* 0x040fe4000f8e0200 */
[----:B0-----:R-:W-:-:S07]  /*1720*/  IMAD R18, R5, UR4, R18 ;  /* 0x0000000405127c24 */ /* 0x001fce000f8e0212 */
.L_x_2:
[----:B------:R-:W0:Y:S01]  /*1730*/  LDCU.64 UR6, c[0x0][0x5f0] ;  /* 0x0000be00ff0677ac */ /* 0x000e220008000a00 */
[----:B------:R-:W-:-:S04]  /*1740*/  UPRMT UR4, UR39, 0x9910, URZ ;  /* 0x0000991027047896 */ /* 0x000fc800080000ff */
[----:B------:R-:W-:Y:S01]  /*1750*/  UISETP.GT.AND UP0, UPT, UR4, 0x9, UPT ;  /* 0x000000090400788c */ /* 0x000fe2000bf04270 */
[----:B0-----:R-:W-:-:S04]  /*1760*/  IADD3 R2, P0, PT, R0, UR6, RZ ;  /* 0x0000000600027c10 */ /* 0x001fc8000ff1e0ff */
[----:B------:R-:W-:-:S04]  /*1770*/  IADD3.X R3, PT, PT, RZ, UR7, RZ, P0, !PT ;  /* 0x00000007ff037c10 */ /* 0x000fc800087fe4ff */
[----:B------:R-:W-:Y:S05]  /*1780*/  BRA.U UP0, `(.L_x_3) ;  /* 0x0000000500187547 */ /* 0x000fea000b800000 */
[----:B------:R-:W-:-:S09]  /*1790*/  UISETP.GT.AND UP0, UPT, UR4, 0x4, UPT ;  /* 0x000000040400788c */ /* 0x000fd2000bf04270 */
[----:B------:R-:W-:Y:S05]  /*17a0*/  BRA.U UP0, `(.L_x_4) ;  /* 0x0000000100947547 */ /* 0x000fea000b800000 */
[----:B------:R-:W-:-:S09]  /*17b0*/  UISETP.GT.AND UP0, UPT, UR4, 0x1, UPT ;  /* 0x000000010400788c */ /* 0x000fd2000bf04270 */
[----:B------:R-:W-:Y:S05]  /*17c0*/  BRA.U UP0, `(.L_x_5) ;  /* 0x0000000100387547 */ /* 0x000fea000b800000 */
[----:B------:R-:W-:-:S09]  /*17d0*/  UISETP.NE.AND UP0, UPT, UR39, URZ, UPT ;  /* 0x000000ff2700728c */ /* 0x000fd2000bf05270 */
[----:B------:R-:W-:Y:S05]  /*17e0*/  BRA.U !UP0, `(.L_x_6) ;  /* 0x00000001081c7547 */ /* 0x000fea000b800000 */
[----:B------:R-:W-:-:S09]  /*17f0*/  UISETP.NE.AND UP0, UPT, UR4, 0x1, UPT ;  /* 0x000000010400788c */ /* 0x000fd2000bf05270 */
[----:B------:R-:W-:Y:S05]  /*1800*/  BRA.U UP0, `(.L_x_7) ;  /* 0x0000000d00407547 */ /* 0x000fea000b800000 */
[----:B------:R-:W2:Y:S02]  /*1810*/  LDG.E.S8 R2, desc[UR36][R2.64] ;  /* 0x0000002402027981 */ /* 0x000ea4000c1e1300 */
[----:B--2---:R-:W0:Y:S02]  /*1820*/  I2F.S16 R0, R2 ;  /* 0x0000000200007306 */ /* 0x004e240000101400 */
[----:B0-----:R-:W-:-:S04]  /*1830*/  F2FP.F16.F32.PACK_AB R0, RZ, R0 ;  /* 0x00000000ff00723e */ /* 0x001fc800000000ff */
[----:B------:R-:W-:Y:S01]  /*1840*/  PRMT R19, R0, 0x7610, R19 ;  /* 0x0000761000137816 */ /* 0x000fe20000000013 */
[----:B------:R-:W-:Y:S06]  /*1850*/  BRA `(.L_x_8) ;  /* 0x0000000c00c87947 */ /* 0x000fec0003800000 */
.L_x_6:
[----:B------:R-:W2:Y:S02]  /*1860*/  LDG.E.U8 R2, desc[UR36][R2.64] ;  /* 0x0000002402027981 */ /* 0x000ea4000c1e1100 */
[----:B--2---:R-:W-:-:S04]  /*1870*/  I2FP.F32.U32 R0, R2 ;  /* 0x0000000200007245 */ /* 0x004fc80000201000 */
[----:B------:R-:W-:-:S04]  /*1880*/  F2FP.F16.F32.PACK_AB R0, RZ, R0 ;  /* 0x00000000ff00723e */ /* 0x000fc800000000ff */
[----:B------:R-:W-:Y:S01]  /*1890*/  PRMT R19, R0, 0x7610, R19 ;  /* 0x0000761000137816 */ /* 0x000fe20000000013 */
[----:B------:R-:W-:Y:S06]  /*18a0*/  BRA `(.L_x_8) ;  /* 0x0000000c00b47947 */ /* 0x000fec0003800000 */
.L_x_5:
[----:B------:R-:W-:-:S09]  /*18b0*/  UISETP.NE.AND UP0, UPT, UR4, 0x2, UPT ;  /* 0x000000020400788c */ /* 0x000fd2000bf05270 */
[----:B------:R-:W-:Y:S05]  /*18c0*/  BRA.U !UP0, `(.L_x_9) ;  /* 0x0000000108387547 */ /* 0x000fea000b800000 */
[----:B------:R-:W-:-:S09]  /*18d0*/  UISETP.NE.AND UP0, UPT, UR4, 0x3, UPT ;  /* 0x000000030400788c */ /* 0x000fd2000bf05270 */
[----:B------:R-:W-:Y:S05]  /*18e0*/  BRA.U !UP0, `(.L_x_10) ;  /* 0x00000001081c7547 */ /* 0x000fea000b800000 */
[----:B------:R-:W-:-:S09]  /*18f0*/  UISETP.NE.AND UP0, UPT, UR4, 0x4, UPT ;  /* 0x000000040400788c */ /* 0x000fd2000bf05270 */
[----:B------:R-:W-:Y:S05]  /*1900*/  BRA.U UP0, `(.L_x_7) ;  /* 0x0000000d00007547 */ /* 0x000fea000b800000 */
[----:B------:R-:W2:Y:S02]  /*1910*/  LDG.E.64 R2, desc[UR36][R2.64] ;  /* 0x0000002402027981 */ /* 0x000ea4000c1e1b00 */
[----:B--2---:R-:W0:Y:S02]  /*1920*/  I2F.S64 R0, R2 ;  /* 0x0000000200007312 */ /* 0x004e240000301400 */
[----:B0-----:R-:W-:-:S04]  /*1930*/  F2FP.F16.F32.PACK_AB R0, RZ, R0 ;  /* 0x00000000ff00723e */ /* 0x001fc800000000ff */
[----:B------:R-:W-:Y:S01]  /*1940*/  PRMT R19, R0, 0x7610, R19 ;  /* 0x0000761000137816 */ /* 0x000fe20000000013 */
[----:B------:R-:W-:Y:S06]  /*1950*/  BRA `(.L_x_8) ;  /* 0x0000000c00887947 */ /* 0x000fec0003800000 */
.L_x_10:
[----:B------:R-:W2:Y:S02]  /*1960*/  LDG.E R2, desc[UR36][R2.64] ;  /* 0x0000002402027981 */ /* 0x000ea4000c1e1900 */
[----:B--2---:R-:W-:-:S04]  /*1970*/  I2FP.F32.S32 R0, R2 ;  /* 0x0000000200007245 */ /* 0x004fc80000201400 */
[----:B------:R-:W-:-:S04]  /*1980*/  F2FP.F16.F32.PACK_AB R0, RZ, R0 ;  /* 0x00000000ff00723e */ /* 0x000fc800000000ff */
[----:B------:R-:W-:Y:S01]  /*1990*/  PRMT R19, R0, 0x7610, R19 ;  /* 0x0000761000137816 */ /* 0x000fe20000000013 */
[----:B------:R-:W-:Y:S06]  /*19a0*/  BRA `(.L_x_8) ;  /* 0x0000000c00747947 */ /* 0x000fec0003800000 */
.L_x_9:
[----:B------:R-:W2:Y:S02]  /*19b0*/  LDG.E.U16 R2, desc[UR36][R2.64] ;  /* 0x0000002402027981 */ /* 0x000ea4000c1e1500 */
[----:B--2---:R-:W0:Y:S02]  /*19c0*/  I2F.S16 R0, R2 ;  /* 0x0000000200007306 */ /* 0x004e240000101400 */
[----:B0-----:R-:W-:-:S04]  /*19d0*/  F2FP.F16.F32.PACK_AB R0, RZ, R0 ;  /* 0x00000000ff00723e */ /* 0x001fc800000000ff */
[----:B------:R-:W-:Y:S01]  /*19e0*/  PRMT R19, R0, 0x7610, R19 ;  /* 0x0000761000137816 */ /* 0x000fe20000000013 */
[----:B------:R-:W-:Y:S06]  /*19f0*/  BRA `(.L_x_8) ;  /* 0x0000000c00607947 */ /* 0x000fec0003800000 */
.L_x_4:
[----:B------:R-:W-:-:S09]  /*1a00*/  UISETP.GT.AND UP0, UPT, UR4, 0x6, UPT ;  /* 0x000000060400788c */ /* 0x000fd2000bf04270 */
[----:B------:R-:W-:Y:S05]  /*1a10*/  BRA.U UP0, `(.L_x_11) ;  /* 0x0000000100247547 */ /* 0x000fea000b800000 */
[----:B------:R-:W-:-:S09]  /*1a20*/  UISETP.NE.AND UP0, UPT, UR4, 0x5, UPT ;  /* 0x000000050400788c */ /* 0x000fd2000bf05270 */
[----:B------:R-:W-:Y:S05]  /*1a30*/  BRA.U !UP0, `(.L_x_12) ;  /* 0x0000000108147547 */ /* 0x000fea000b800000 */
[----:B------:R-:W-:-:S09]  /*1a40*/  UISETP.NE.AND UP0, UPT, UR4, 0x6, UPT ;  /* 0x000000060400788c */ /* 0x000fd2000bf05270 */
[----:B------:R-:W-:Y:S05]  /*1a50*/  BRA.U UP0, `(.L_x_7) ;  /* 0x0000000900ac7547 */ /* 0x000fea000b800000 */
[----:B------:R-:W2:Y:S02]  /*1a60*/  LDG.E R2, desc[UR36][R2.64] ;  /* 0x0000002402027981 */ /* 0x000ea4000c1e1900 */
[----:B--2---:R-:W-:Y:S01]  /*1a70*/  F2FP.F16.F32.PACK_AB R19, RZ, R2 ;  /* 0x00000002ff13723e */ /* 0x004fe200000000ff */
[----:B------:R-:W-:Y:S06]  /*1a80*/  BRA `(.L_x_8) ;  /* 0x0000000c003c7947 */ /* 0x000fec0003800000 */
.L_x_12:
[----:B------:R0:W5:Y:S01]  /*1a90*/  LDG.E.U16 R19, desc[UR36][R2.64] ;  /* 0x0000002402137981 */ /* 0x000162000c1e1500 */
[----:B------:R-:W-:Y:S05]  /*1aa0*/  BRA `(.L_x_8) ;  /* 0x0000000c00347947 */ /* 0x000fea0003800000 */
.L_x_11:
[----:B------:R-:W-:-:S09]  /*1ab0*/  UISETP.NE.AND UP0, UPT, UR4, 0x7, UPT ;  /* 0x000000070400788c */ /* 0x000fd2000bf05270 */
[----:B------:R-:W-:Y:S05]  /*1ac0*/  BRA.U !UP0, `(.L_x_13) ;  /* 0x0000000108247547 */ /* 0x000fea000b800000 */
[----:B------:R-:W-:-:S09]  /*1ad0*/  UISETP.NE.AND UP0, UPT, UR4, 0x8, UPT ;  /* 0x000000080400788c */ /* 0x000fd2000bf05270 */
[----:B------:R-:W-:Y:S05]  /*1ae0*/  BRA.U !UP0, `(.L_x_14) ;  /* 0x0000000108147547 */ /* 0x000fea000b800000 */
[----:B------:R-:W-:-:S09]  /*1af0*/  UISETP.NE.AND UP0, UPT, UR4, 0x9, UPT ;  /* 0x000000090400788c */ /* 0x000fd2000bf05270 */
[----:B------:R-:W-:Y:S05]  /*1b00*/  BRA.U UP0, `(.L_x_7) ;  /* 0x0000000900807547 */ /* 0x000fea000b800000 */
[----:B------:R-:W2:Y:S02]  /*1b10*/  LDG.E R2, desc[UR36][R2.64] ;  /* 0x0000002402027981 */ /* 0x000ea4000c1e1900 */
[----:B--2---:R-:W-:Y:S01]  /*1b20*/  F2FP.F16.F32.PACK_AB R19, RZ, R2 ;  /* 0x00000002ff13723e */ /* 0x004fe200000000ff */
[----:B------:R-:W-:Y:S06]  /*1b30*/  BRA `(.L_x_8) ;  /* 0x0000000c00107947 */ /* 0x000fec0003800000 */
.L_x_14:
[----:B------:R1:W5:Y:S01]  /*1b40*/  LDG.E.U16 R19, desc[UR36][R2.64] ;  /* 0x0000002402137981 */ /* 0x000362000c1e1500 */
[----:B------:R-:W-:Y:S05]  /*1b50*/  BRA `(.L_x_8) ;  /* 0x0000000c00087947 */ /* 0x000fea0003800000 */
.L_x_13:
[----:B------:R-:W2:Y:S01]  /*1b60*/  LDG.E.64 R2, desc[UR36][R2.64] ;  /* 0x0000002402027981 */ /* 0x000ea2000c1e1b00 */
[----:B------:R-:W-:Y:S01]  /*1b70*/  UMOV UR4, 0xf0000000 ;  /* 0xf000000000047882 */ /* 0x000fe20000000000 */
[----:B------:R-:W-:Y:S01]  /*1b80*/  UMOV UR5, 0x380fffff ;  /* 0x380fffff00057882 */ /* 0x000fe20000000000 */
[----:B--2---:R-:W0:Y:S01]  /*1b90*/  F2F.F32.F64 R0, R2 ;  /* 0x0000000200007310 */ /* 0x004e220000301000 */
[----:B------:R-:W-:-:S14]  /*1ba0*/  DSETP.GEU.AND P0, PT, |R2|, UR4, PT ;  /* 0x0000000402007e2a */ /* 0x000fdc000bf0e200 */
[----:B0-----:R-:W-:-:S05]  /*1bb0*/  @!P0 FMUL R0, R0, 1.175494350822287508e-38 ;  /* 0x0080000000008820 */ /* 0x001fca0000400000 */
[----:B------:R-:W-:-:S04]  /*1bc0*/  F2FP.F16.F32.PACK_AB R0, RZ, R0 ;  /* 0x00000000ff00723e */ /* 0x000fc800000000ff */
[----:B------:R-:W-:Y:S01]  /*1bd0*/  PRMT R19, R0, 0x7610, R19 ;  /* 0x0000761000137816 */ /* 0x000fe20000000013 */
[----:B------:R-:W-:Y:S06]  /*1be0*/  BRA `(.L_x_8) ;  /* 0x0000000800e47947 */ /* 0x000fec0003800000 */
.L_x_3:
[----:B------:R-:W-:-:S09]  /*1bf0*/  UISETP.GT.AND UP0, UPT, UR4, 0x18, UPT ;  /* 0x000000180400788c */ /* 0x000fd2000bf04270 */
[----:B------:R-:W-:Y:S05]  /*1c00*/  BRA.U UP0, `(.L_x_15) ;  /* 0x00000005000c7547 */ /* 0x000fea000b800000 */
[----:B------:R-:W-:-:S09]  /*1c10*/  UISETP.GT.AND UP0, UPT, UR4, 0xe, UPT ;  /* 0x0000000e0400788c */ /* 0x000fd2000bf04270 */
[----:B------:R-:W-:Y:S05]  /*1c20*/  BRA.U UP0, `(.L_x_16) ;  /* 0x00000001004c7547 */ /* 0x000fea000b800000 */
[----:B------:R-:W-:-:S09]  /*1c30*/  UISETP.NE.AND UP0, UPT, UR4, 0xa, UPT ;  /* 0x0000000a0400788c */ /* 0x000fd2000bf05270 */
[----:B------:R-:W-:Y:S05]  /*1c40*/  BRA.U !UP0, `(.L_x_17) ;  /* 0x0000000108207547 */ /* 0x000fea000b800000 */
[----:B------:R-:W-:-:S09]  /*1c50*/  UISETP.NE.AND UP0, UPT, UR4, 0xb, UPT ;  /* 0x0000000b0400788c */ /* 0x000fd2000bf05270 */
[----:B------:R-:W-:Y:S05]  /*1c60*/  BRA.U UP0, `(.L_x_7) ;  /* 0x0000000900287547 */ /* 0x000fea000b800000 */
[----:B------:R-:W2:Y:S02]  /*1c70*/  LDG.E.U8 R2, desc[UR36][R2.64] ;  /* 0x0000002402027981 */ /* 0x000ea4000c1e1100 */
[----:B--2---:R-:W-:-:S04]  /*1c80*/  ISETP.NE.AND P0, PT, R2, RZ, PT ;  /* 0x000000ff0200720c */ /* 0x004fc80003f05270 */
[----:B------:R-:W-:-:S04]  /*1c90*/  FSEL R0, RZ, 1, !P0 ;  /* 0x3f800000ff007808 */ /* 0x000fc80004000000 */
[----:B------:R-:W-:-:S04]  /*1ca0*/  F2FP.F16.F32.PACK_AB R0, RZ, R0 ;  /* 0x00000000ff00723e */ /* 0x000fc800000000ff */
[----:B------:R-:W-:Y:S01]  /*1cb0*/  PRMT R19, R0, 0x7610, R19 ;  /* 0x0000761000137816 */ /* 0x000fe20000000013 */
[----:B------:R-:W-:Y:S06]  /*1cc0*/  BRA `(.L_x_8) ;  /* 0x0000000800ac7947 */ /* 0x000fec0003800000 */
.L_x_17:
        /* <DEDUP_REMOVED lines=9> */
.L_x_16:
[----:B------:R-:W-:-:S09]  /*1d60*/  UISETP.NE.AND UP0, UPT, UR4, 0xf, UPT ;  /* 0x0000000f0400788c */ /* 0x000fd2000bf05270 */
[----:B------:R-:W-:Y:S05]  /*1d70*/  BRA.U !UP0, `(.L_x_18) ;  /* 0x00000001089c7547 */ /* 0x000fea000b800000 */
[----:B------:R-:W-:-:S09]  /*1d80*/  UISETP.NE.AND UP0, UPT, UR4, 0x17, UPT ;  /* 0x000000170400788c */ /* 0x000fd2000bf05270 */
[----:B------:R-:W-:Y:S05]  /*1d90*/  BRA.U !UP0, `(.L_x_19) ;  /* 0x00000001085c7547 */ /* 0x000fea000b800000 */
[----:B------:R-:W-:-:S09]  /*1da0*/  UISETP.NE.AND UP0, UPT, UR4, 0x18, UPT ;  /* 0x000000180400788c */ /* 0x000fd2000bf05270 */
[----:B------:R-:W-:Y:S05]  /*1db0*/  BRA.U UP0, `(.L_x_7) ;  /* 0x0000000500d47547 */ /* 0x000fea000b800000 */
[----:B------:R-:W2:Y:S01]  /*1dc0*/  LDG.E.U8 R0, desc[UR36][R2.64] ;  /* 0x0000002402007981 */ /* 0x000ea2000c1e1100 */
[----:B------:R-:W-:Y:S02]  /*1dd0*/  IMAD.MOV.U32 R6, RZ, RZ, 0x1f ;  /* 0x0000001fff067424 */ /* 0x000fe400078e00ff */
[----:B--2---:R-:W-:-:S05]  /*1de0*/  IMAD.SHL.U32 R0, R0, 0x1000000, RZ ;  /* 0x0100000000007824 */ /* 0x004fca00078e00ff */
[C---:B------:R-:W-:Y:S02]  /*1df0*/  LOP3.LUT R4, R0.reuse, 0x7f000000, RZ, 0xc0, !PT ;  /* 0x7f00000000047812 */ /* 0x040fe400078ec0ff */
[----:B------:R-:W-:Y:S02]  /*1e00*/  LOP3.LUT P0, RZ, R0, 0x7f000000, RZ, 0xc0, !PT ;  /* 0x7f00000000ff7812 */ /* 0x000fe4000780c0ff */
[----:B------:R-:W0:Y:S02]  /*1e10*/  FLO.U32 R5, R4 ;  /* 0x0000000400057300 */ /* 0x000e2400000e0000 */
[----:B0-----:R-:W-:-:S05]  /*1e20*/  IMAD.MOV R5, RZ, RZ, -R5 ;  /* 0x000000ffff057224 */ /* 0x001fca00078e0a05 */
[----:B------:R-:W-:-:S05]  /*1e30*/  VIADDMNMX.U32 R5, R5, R6, 0x4, !PT ;  /* 0x0000000405057446 */ /* 0x000fca0007800006 */
[----:B------:R-:W-:-:S04]  /*1e40*/  VIADD R5, R5, 0xfffffffc ;  /* 0xfffffffc05057836 */ /* 0x000fc80000000000 */
[----:B------:R-:W-:Y:S01]  /*1e50*/  IMAD.SHL.U32 R7, R5, 0x800000, RZ ;  /* 0x0080000005077824 */ /* 0x000fe200078e00ff */
[C---:B------:R-:W-:Y:S02]  /*1e60*/  SHF.L.U32 R6, R4.reuse, R5, RZ ;  /* 0x0000000504067219 */ /* 0x040fe400000006ff */
[----:B------:R-:W-:Y:S02]  /*1e70*/  IADD3 R5, PT, PT, R4, 0x1000000, RZ ;  /* 0x0100000004057810 */ /* 0x000fe40007ffe0ff */
[----:B------:R-:W-:Y:S02]  /*1e80*/  LEA.HI R6, R6, -R7, RZ, 0x1c ;  /* 0x8000000706067211 */ /* 0x000fe400078fe0ff */
[----:B------:R-:W-:-:S03]  /*1e90*/  SHF.R.S32.HI R5, RZ, 0x8, R5 ;  /* 0x00000008ff057819 */ /* 0x000fc60000011405 */
[----:B------:R-:W-:-:S05]  /*1ea0*/  VIADD R6, R6, 0x3c000000 ;  /* 0x3c00000006067836 */ /* 0x000fca0000000000 */
[----:B------:R-:W-:-:S04]  /*1eb0*/  LOP3.LUT R5, R6, 0x7f800000, R5, 0xf8, !PT ;  /* 0x7f80000006057812 */ /* 0x000fc800078ef805 */
[----:B------:R-:W-:-:S04]  /*1ec0*/  SEL R5, R5, RZ, P0 ;  /* 0x000000ff05057207 */ /* 0x000fc80000000000 */
[----:B------:R-:W-:-:S04]  /*1ed0*/  LOP3.LUT R5, R5, 0x80000000, R0, 0xf8, !PT ;  /* 0x8000000005057812 */ /* 0x000fc800078ef800 */
[----:B------:R-:W-:-:S04]  /*1ee0*/  F2FP.F16.F32.PACK_AB R5, RZ, R5 ;  /* 0x00000005ff05723e */ /* 0x000fc800000000ff */
[----:B------:R-:W-:Y:S01]  /*1ef0*/  PRMT R19, R5, 0x7610, R19 ;  /* 0x0000761005137816 */ /* 0x000fe20000000013 */
[----:B------:R-:W-:Y:S06]  /*1f00*/  BRA `(.L_x_8) ;  /* 0x00000008001c7947 */ /* 0x000fec0003800000 */
.L_x_19:
[----:B------:R-:W2:Y:S02]  /*1f10*/  LDG.E.U8 R2, desc[UR36][R2.64] ;  /* 0x0000002402027981 */ /* 0x000ea4000c1e1100 */
[C---:B--2---:R-:W-:Y:S02]  /*1f20*/  IMAD.SHL.U32 R4, R2.reuse, 0x2000000, RZ ;  /* 0x0200000002047824 */ /* 0x044fe400078e00ff */
[----:B------:R-:W-:-:S03]  /*1f30*/  IMAD.SHL.U32 R5, R2, 0x100, RZ ;  /* 0x0000010002057824 */ /* 0x000fc600078e00ff */
[----:B------:R-:W-:-:S13]  /*1f40*/  ISETP.GT.U32.AND P0, PT, R4, 0x7ffffff, PT ;  /* 0x07ffffff0400780c */ /* 0x000fda0003f04070 */
[C---:B------:R-:W-:Y:S02]  /*1f50*/  @!P0 LOP3.LUT R0, R5.reuse, 0x7f00, RZ, 0xc0, !PT ;  /* 0x00007f0005008812 */ /* 0x040fe400078ec0ff */
[----:B------:R-:W-:Y:S02]  /*1f60*/  @P0 LEA.HI R4, R4, 0x70000000, RZ, 0x1c ;  /* 0x7000000004040811 */ /* 0x000fe400078fe0ff */
[----:B------:R-:W-:Y:S02]  /*1f70*/  @!P0 LOP3.LUT R0, R0, 0x3f000000, RZ, 0xfc, !PT ;  /* 0x3f00000000008812 */ /* 0x000fe400078efcff */
[----:B------:R-:W-:-:S03]  /*1f80*/  PRMT R5, R5, 0x9910, RZ ;  /* 0x0000991005057816 */ /* 0x000fc600000000ff */
[----:B------:R-:W-:Y:S01]  /*1f90*/  @!P0 FADD.FTZ R0, R0, -0.5 ;  /* 0xbf00000000008421 */ /* 0x000fe20000010000 */
[----:B------:R-:W-:-:S05]  /*1fa0*/  @P0 FMUL.FTZ R0, R4, 1.9259299443872358531e-34 ;  /* 0x0780000004000820 */ /* 0x000fca0000410000 */
[----:B------:R-:W-:-:S04]  /*1fb0*/  LOP3.LUT R0, R0, 0x80000000, R5, 0xf8, !PT ;  /* 0x8000000000007812 */ /* 0x000fc800078ef805 */
[----:B------:R-:W-:-:S04]  /*1fc0*/  F2FP.F16.F32.PACK_AB R0, RZ, R0 ;  /* 0x00000000ff00723e */ /* 0x000fc800000000ff */
[----:B------:R-:W-:Y:S01]  /*1fd0*/  PRMT R19, R0, 0x7610, R19 ;  /* 0x0000761000137816 */ /* 0x000fe20000000013 */
[----:B------:R-:W-:Y:S06]  /*1fe0*/  BRA `(.L_x_8) ;  /* 0x0000000400e47947 */ /* 0x000fec0003800000 */
.L_x_18:
[----:B------:R-:W2:Y:S02]  /*1ff0*/  LDG.E.U16 R0, desc[UR36][R2.64] ;  /* 0x0000002402007981 */ /* 0x000ea4000c1e1500 */
[----:B--2---:R-:W-:-:S05]  /*2000*/  IMAD.U32 R0, R0, 0x10000, RZ ;  /* 0x0001000000007824 */ /* 0x004fca00078e00ff */
[----:B------:R-:W-:-:S04]  /*2010*/  F2FP.F16.F32.PACK_AB R0, RZ, R0 ;  /* 0x00000000ff00723e */ /* 0x000fc800000000ff */
[----:B------:R-:W-:Y:S01]  /*2020*/  PRMT R19, R0, 0x7610, R19 ;  /* 0x0000761000137816 */ /* 0x000fe20000000013 */
[----:B------:R-:W-:Y:S06]  /*2030*/  BRA `(.L_x_8) ;  /* 0x0000000400d07947 */ /* 0x000fec0003800000 */
.L_x_15:
[----:B------:R-:W-:-:S09]  /*2040*/  UISETP.GT.AND UP0, UPT, UR4, 0x1b, UPT ;  /* 0x0000001b0400788c */ /* 0x000fd2000bf04270 */
[----:B------:R-:W-:Y:S05]  /*2050*/  BRA.U UP0, `(.L_x_20) ;  /* 0x0000000500147547 */ /* 0x000fea000b800000 */
[----:B------:R-:W-:-:S09]  /*2060*/  UISETP.NE.AND UP0, UPT, UR4, 0x19, UPT ;  /* 0x000000190400788c */ /* 0x000fd2000bf05270 */
[----:B------:R-:W-:Y:S05]  /*2070*/  BRA.U !UP0, `(.L_x_21) ;  /* 0x0000000108987547 */ /* 0x000fea000b800000 */
[----:B------:R-:W-:-:S09]  /*2080*/  UISETP.NE.AND UP0, UPT, UR4, 0x1a, UPT ;  /* 0x0000001a0400788c */ /* 0x000fd2000bf05270 */
[----:B------:R-:W-:Y:S05]  /*2090*/  BRA.U !UP0, `(.L_x_22) ;  /* 0x00000001081c7547 */ /* 0x000fea000b800000 */
[----:B------:R-:W-:-:S09]  /*20a0*/  UISETP.NE.AND UP0, UPT, UR4, 0x1b, UPT ;  /* 0x0000001b0400788c */ /* 0x000fd2000bf05270 */
[----:B------:R-:W-:Y:S05]  /*20b0*/  BRA.U UP0, `(.L_x_7) ;  /* 0x0000000500147547 */ /* 0x000fea000b800000 */
[----:B------:R-:W2:Y:S02]  /*20c0*/  LDG.E.U16 R0, desc[UR36][R2.64] ;  /* 0x0000002402007981 */ /* 0x000ea4000c1e1500 */
[----:B--2---:R-:W-:-:S04]  /*20d0*/  I2FP.F32.U32 R0, R0 ;  /* 0x0000000000007245 */ /* 0x004fc80000201000 */
[----:B------:R-:W-:-:S04]  /*20e0*/  F2FP.F16.F32.PACK_AB R0, RZ, R0 ;  /* 0x00000000ff00723e */ /* 0x000fc800000000ff */
[----:B------:R-:W-:Y:S01]  /*20f0*/  PRMT R19, R0, 0x7610, R19 ;  /* 0x0000761000137816 */ /* 0x000fe20000000013 */
[----:B------:R-:W-:Y:S06]  /*2100*/  BRA `(.L_x_8) ;  /* 0x00000004009c7947 */ /* 0x000fec0003800000 */
.L_x_22:
[----:B------:R-:W2:Y:S01]  /*2110*/  LDG.E.U8 R3, desc[UR36][R2.64] ;  /* 0x0000002402037981 */ /* 0x000ea2000c1e1100 */
[----:B------:R-:W-:Y:S01]  /*2120*/  BSSY.RECONVERGENT B0, `(.L_x_23) ;  /* 0x0000018000007945 */ /* 0x000fe20003800200 */
[----:B------:R-:W-:Y:S01]  /*2130*/  IMAD.MOV.U32 R0, RZ, RZ, RZ ;  /* 0x000000ffff007224 */ /* 0x000fe200078e00ff */
[----:B--2---:R-:W-:-:S13]  /*2140*/  ISETP.NE.AND P0, PT, R3, RZ, PT ;  /* 0x000000ff0300720c */ /* 0x004fda0003f05270 */
[----:B------:R-:W-:Y:S05]  /*2150*/  @!P0 BRA `(.L_x_24) ;  /* 0x0000000000508947 */ /* 0x000fea0003800000 */
[----:B------:R-:W-:-:S13]  /*2160*/  ISETP.NE.AND P0, PT, R3, 0x80, PT ;  /* 0x000000800300780c */ /* 0x000fda0003f05270 */
[----:B------:R-:W-:Y:S01]  /*2170*/  @!P0 MOV R0, 0x7f800001 ;  /* 0x7f80000100008802 */ /* 0x000fe20000000f00 */
[----:B------:R-:W-:Y:S06]  /*2180*/  @!P0 BRA `(.L_x_24) ;  /* 0x0000000000448947 */ /* 0x000fec0003800000 */
[--C-:B------:R-:W-:Y:S01]  /*2190*/  SHF.R.U32.HI R0, RZ, 0x3, R3.reuse ;  /* 0x00000003ff007819 */ /* 0x100fe20000011603 */
[----:B------:R-:W-:Y:S03]  /*21a0*/  BSSY.RECONVERGENT B1, `(.L_x_25) ;  /* 0x000000c000017945 */ /* 0x000fe60003800200 */
[----:B------:R-:W-:Y:S02]  /*21b0*/  LOP3.LUT P0, R2, R0, 0xf, RZ, 0xc0, !PT ;  /* 0x0000000f00027812 */ /* 0x000fe4000780c0ff */
[----:B------:R-:W-:-:S05]  /*21c0*/  SHF.R.U32.HI R0, RZ, 0x7, R3 ;  /* 0x00000007ff007819 */ /* 0x000fca0000011603 */
[----:B------:R-:W-:Y:S01]  /*21d0*/  IMAD.U32 R7, R0, -0x80000000, RZ ;  /* 0x8000000000077824 */ /* 0x000fe200078e00ff */
[----:B------:R-:W-:-:S05]  /*21e0*/  LOP3.LUT R0, R3, 0x7, RZ, 0xc0, !PT ;  /* 0x0000000703007812 */ /* 0x000fca00078ec0ff */
[----:B------:R-:W-:Y:S05]  /*21f0*/  @P0 BRA `(.L_x_26) ;  /* 0x0000000000180947 */ /* 0x000fea0003800000 */
[----:B------:R-:W0:Y:S02]  /*2200*/  FLO.U32 R3, R0 ;  /* 0x0000000000037300 */ /* 0x000e2400000e0000 */
[----:B0-----:R-:W-:-:S04]  /*2210*/  IADD3 R3, PT, PT, -R3, 0x1f, RZ ;  /* 0x0000001f03037810 */ /* 0x001fc80007ffe1ff */
[----:B------:R-:W-:Y:S01]  /*2220*/  IADD3 R2, PT, PT, R2, 0x1d, -R3 ;  /* 0x0000001d02027810 */ /* 0x000fe20007ffe803 */
[----:B------:R-:W-:-:S05]  /*2230*/  VIADD R5, R3, 0xffffffe4 ;  /* 0xffffffe403057836 */ /* 0x000fca0000000000 */
[----:B------:R-:W-:-:S04]  /*2240*/  SHF.L.U32 R5, R0, R5, RZ ;  /* 0x0000000500057219 */ /* 0x000fc800000006ff */
[----:B------:R-:W-:-:S07]  /*2250*/  LOP3.LUT R0, R5, 0x7, RZ, 0xc0, !PT ;  /* 0x0000000705007812 */ /* 0x000fce00078ec0ff */
.L_x_26:
[----:B------:R-:W-:Y:S05]  /*2260*/  BSYNC.RECONVERGENT B1 ;  /* 0x0000000000017941 */ /* 0x000fea0003800200 */
.L_x_25:
[----:B------:R-:W-:Y:S01]  /*2270*/  IMAD.SHL.U32 R0, R0, 0x100000, RZ ;  /* 0x0010000000007824 */ /* 0x000fe200078e00ff */
[----:B------:R-:W-:-:S04]  /*2280*/  LEA R2, R2, 0x3b800000, 0x17 ;  /* 0x3b80000002027811 */ /* 0x000fc800078eb8ff */
[----:B------:R-:W-:-:S07]  /*2290*/  LOP3.LUT R0, R2, R0, R7, 0xfe, !PT ;  /* 0x0000000002007212 */ /* 0x000fce00078efe07 */
.L_x_24:
[----:B------:R-:W-:Y:S05]  /*22a0*/  BSYNC.RECONVERGENT B0 ;  /* 0x0000000000007941 */ /* 0x000fea0003800200 */
.L_x_23:
[----:B------:R-:W-:-:S04]  /*22b0*/  F2FP.F16.F32.PACK_AB R0, RZ, R0 ;  /* 0x00000000ff00723e */ /* 0x000fc800000000ff */
[----:B------:R-:W-:Y:S01]  /*22c0*/  PRMT R19, R0, 0x7610, R19 ;  /* 0x0000761000137816 */ /* 0x000fe20000000013 */
[----:B------:R-:W-:Y:S06]  /*22d0*/  BRA `(.L_x_8) ;  /* 0x0000000400287947 */ /* 0x000fec0003800000 */
.L_x_21:
[----:B------:R-:W2:Y:S01]  /*22e0*/  LDG.E.U8 R3, desc[UR36][R2.64] ;  /* 0x0000002402037981 */ /* 0x000ea2000c1e1100 */
[----:B------:R-:W-:Y:S01]  /*22f0*/  BSSY.RECONVERGENT B0, `(.L_x_27) ;  /* 0x0000018000007945 */ /* 0x000fe20003800200 */
[----:B------:R-:W-:Y:S01]  /*2300*/  IMAD.MOV.U32 R0, RZ, RZ, RZ ;  /* 0x000000ffff007224 */ /* 0x000fe200078e00ff */
[----:B--2---:R-:W-:-:S13]  /*2310*/  ISETP.NE.AND P0, PT, R3, RZ, PT ;  /* 0x000000ff0300720c */ /* 0x004fda0003f05270 */
[----:B------:R-:W-:Y:S05]  /*2320*/  @!P0 BRA `(.L_x_28) ;  /* 0x0000000000508947 */ /* 0x000fea0003800000 */
[----:B------:R-:W-:-:S13]  /*2330*/  ISETP.NE.AND P0, PT, R3, 0x80, PT ;  /* 0x000000800300780c */ /* 0x000fda0003f05270 */
[----:B------:R-:W-:Y:S01]  /*2340*/  @!P0 IMAD.MOV.U32 R0, RZ, RZ, 0x7f800001 ;  /* 0x7f800001ff008424 */ /* 0x000fe200078e00ff */
[----:B------:R-:W-:Y:S06]  /*2350*/  @!P0 BRA `(.L_x_28) ;  /* 0x0000000000448947 */ /* 0x000fec0003800000 */
[--C-:B------:R-:W-:Y:S01]  /*2360*/  SHF.R.U32.HI R0, RZ, 0x2, R3.reuse ;  /* 0x00000002ff007819 */ /* 0x100fe20000011603 */
[----:B------:R-:W-:Y:S03]  /*2370*/  BSSY.RECONVERGENT B1, `(.L_x_29) ;  /* 0x000000c000017945 */ /* 0x000fe60003800200 */
[----:B------:R-:W-:Y:S02]  /*2380*/  LOP3.LUT P0, R2, R0, 0x1f, RZ, 0xc0, !PT ;  /* 0x0000001f00027812 */ /* 0x000fe4000780c0ff */
[----:B------:R-:W-:-:S04]  /*2390*/  SHF.R.U32.HI R0, RZ, 0x7, R3 ;  /* 0x00000007ff007819 */ /* 0x000fc80000011603 */
[----:B------:R-:W-:Y:S02]  /*23a0*/  SHF.L.U32 R7, R0, 0x1f, RZ ;  /* 0x0000001f00077819 */ /* 0x000fe400000006ff */
        /* <DEDUP_REMOVED lines=8> */
.L_x_30:
[----:B------:R-:W-:Y:S05]  /*2430*/  BSYNC.RECONVERGENT B1 ;  /* 0x0000000000017941 */ /* 0x000fea0003800200 */
.L_x_29:
[----:B------:R-:W-:Y:S01]  /*2440*/  IMAD.SHL.U32 R0, R0, 0x200000, RZ ;  /* 0x0020000000007824 */ /* 0x000fe200078e00ff */
[----:B------:R-:W-:-:S04]  /*2450*/  LEA R2, R2, 0x37800000, 0x17 ;  /* 0x3780000002027811 */ /* 0x000fc800078eb8ff */
[----:B------:R-:W-:-:S07]  /*2460*/  LOP3.LUT R0, R2, R0, R7, 0xfe, !PT ;  /* 0x0000000002007212 */ /* 0x000fce00078efe07 */
.L_x_28:
[----:B------:R-:W-:Y:S05]  /*2470*/  BSYNC.RECONVERGENT B0 ;  /* 0x0000000000007941 */ /* 0x000fea0003800200 */
.L_x_27:
[----:B------:R-:W-:-:S04]  /*2480*/  F2FP.F16.F32.PACK_AB R0, RZ, R0 ;  /* 0x00000000ff00723e */ /* 0x000fc800000000ff */
[----:B------:R-:W-:Y:S01]  /*2490*/  PRMT R19, R0, 0x7610, R19 ;  /* 0x0000761000137816 */ /* 0x000fe20000000013 */
[----:B------:R-:W-:Y:S06]  /*24a0*/  BRA `(.L_x_8) ;  /* 0x0000000000b47947 */ /* 0x000fec0003800000 */
.L_x_20:
[----:B------:R-:W-:-:S09]  /*24b0*/  UISETP.NE.AND UP0, UPT, UR4, 0x1c, UPT ;  /* 0x0000001c0400788c */ /* 0x000fd2000bf05270 */
[----:B------:R-:W-:Y:S05]  /*24c0*/  BRA.U !UP0, `(.L_x_31) ;  /* 0x00000001089c7547 */ /* 0x000fea000b800000 */
[----:B------:R-:W-:-:S09]  /*24d0*/  UISETP.NE.AND UP0, UPT, UR4, 0x1d, UPT ;  /* 0x0000001d0400788c */ /* 0x000fd2000bf05270 */
[----:B------:R-:W-:Y:S05]  /*24e0*/  BRA.U !UP0, `(.L_x_32) ;  /* 0x0000000108807547 */ /* 0x000fea000b800000 */
[----:B------:R-:W-:-:S09]  /*24f0*/  UISETP.NE.AND UP0, UPT, UR4, 0x2c, UPT ;  /* 0x0000002c0400788c */ /* 0x000fd2000bf05270 */
[----:B------:R-:W-:Y:S05]  /*2500*/  BRA.U !UP0, `(.L_x_33) ;  /* 0x0000000108487547 */ /* 0x000fea000b800000 */
.L_x_7:
[----:B------:R-:W-:Y:S01]  /*2510*/  MOV R2, 0x0 ;  /* 0x0000000000027802 */ /* 0x000fe20000000f00 */
[----:B------:R-:W0:Y:S01]  /*2520*/  LDCU.64 UR4, c[0x4][0x128] ;  /* 0x01002500ff0477ac */ /* 0x000e220008000a00 */
[----:B------:R-:W-:Y:S02]  /*2530*/  IMAD.MOV.U32 R8, RZ, RZ, 0x4e ;  /* 0x0000004eff087424 */ /* 0x000fe400078e00ff */
[----:B------:R-:W-:Y:S01]  /*2540*/  IMAD.MOV.U32 R12, RZ, RZ, 0x1 ;  /* 0x00000001ff0c7424 */ /* 0x000fe200078e00ff */
[----:B------:R-:W1:Y:S01]  /*2550*/  LDCU.64 UR6, c[0x4][0x130] ;  /* 0x01002600ff0677ac */ /* 0x000e620008000a00 */
[----:B------:R-:W2:Y:S01]  /*2560*/  LDC.64 R2, c[0x4][R2] ;  /* 0x0100000002027b82 */ /* 0x000ea20000000a00 */
[----:B------:R-:W-:Y:S01]  /*2570*/  IMAD.MOV.U32 R13, RZ, RZ, RZ ;  /* 0x000000ffff0d7224 */ /* 0x000fe200078e00ff */
[----:B------:R-:W3:Y:S01]  /*2580*/  LDCU.64 UR8, c[0x4][0x38] ;  /* 0x01000700ff0877ac */ /* 0x000ee20008000a00 */
[----:B0-----:R-:W-:Y:S02]  /*2590*/  IMAD.U32 R4, RZ, RZ, UR4 ;  /* 0x00000004ff047e24 */ /* 0x001fe4000f8e00ff */
[----:B------:R-:W-:-:S02]  /*25a0*/  IMAD.U32 R5, RZ, RZ, UR5 ;  /* 0x00000005ff057e24 */ /* 0x000fc4000f8e00ff */
[----:B-1----:R-:W-:Y:S01]  /*25b0*/  IMAD.U32 R6, RZ, RZ, UR6 ;  /* 0x00000006ff067e24 */ /* 0x002fe2000f8e00ff */
[----:B------:R-:W-:Y:S01]  /*25c0*/  MOV R7, UR7 ;  /* 0x0000000700077c02 */ /* 0x000fe20008000f00 */
[----:B---3--:R-:W-:Y:S02]  /*25d0*/  IMAD.U32 R10, RZ, RZ, UR8 ;  /* 0x00000008ff0a7e24 */ /* 0x008fe4000f8e00ff */
[----:B------:R-:W-:-:S07]  /*25e0*/  IMAD.U32 R11, RZ, RZ, UR9 ;  /* 0x00000009ff0b7e24 */ /* 0x000fce000f8e00ff */
[----:B------:R-:W-:-:S07]  /*25f0*/  LEPC R20, `(.L_x_34) ;  /* 0x000000001014794e */ /* 0x000fce0000000000 */
[----:B--2---:R-:W-:Y:S05]  /*2600*/  CALL.ABS.NOINC R2 ;  /* 0x0000000002007343 */ /* 0x004fea0003c00000 */
.L_x_34:
[----:B------:R-:W-:Y:S01]  /*2610*/  PRMT R19, RZ, 0x7610, R19 ;  /* 0x00007610ff137816 */ /* 0x000fe20000000013 */
[----:B------:R-:W-:Y:S06]  /*2620*/  BRA `(.L_x_8) ;  /* 0x0000000000547947 */ /* 0x000fec0003800000 */
.L_x_33:
[----:B------:R-:W2:Y:S01]  /*2630*/  LDG.E.U8 R2, desc[UR36][R2.64] ;  /* 0x0000002402027981 */ /* 0x000ea2000c1e1100 */
[----:B------:R-:W-:Y:S01]  /*2640*/  BSSY.RECONVERGENT B0, `(.L_x_35) ;  /* 0x0000007000007945 */ /* 0x000fe20003800200 */
[----:B------:R-:W-:Y:S01]  /*2650*/  HFMA2 R0, -RZ, RZ, 3.814697265625e-06, 0 ;  /* 0x00400000ff007431 */ /* 0x000fe200000001ff */
[----:B--2---:R-:W-:-:S13]  /*2660*/  ISETP.NE.AND P0, PT, R2, RZ, PT ;  /* 0x000000ff0200720c */ /* 0x004fda0003f05270 */
[----:B------:R-:W-:Y:S05]  /*2670*/  @!P0 BRA `(.L_x_36) ;  /* 0x00000000000c8947 */ /* 0x000fea0003800000 */
[----:B------:R-:W-:-:S13]  /*2680*/  ISETP.NE.AND P0, PT, R2, 0xff, PT ;  /* 0x000000ff0200780c */ /* 0x000fda0003f05270 */
[----:B------:R-:W-:Y:S02]  /*2690*/  @!P0 IMAD.MOV.U32 R0, RZ, RZ, 0x7f800001 ;  /* 0x7f800001ff008424 */ /* 0x000fe400078e00ff */
[----:B------:R-:W-:-:S07]  /*26a0*/  @P0 IMAD.SHL.U32 R0, R2, 0x800000, RZ ;  /* 0x0080000002000824 */ /* 0x000fce00078e00ff */
.L_x_36:
[----:B------:R-:W-:Y:S05]  /*26b0*/  BSYNC.RECONVERGENT B0 ;  /* 0x0000000000007941 */ /* 0x000fea0003800200 */
.L_x_35:
[----:B------:R-:W-:-:S04]  /*26c0*/  F2FP.F16.F32.PACK_AB R0, RZ, R0 ;  /* 0x00000000ff00723e */ /* 0x000fc800000000ff */
[----:B------:R-:W-:Y:S01]  /*26d0*/  PRMT R19, R0, 0x7610, R19 ;  /* 0x0000761000137816 */ /* 0x000fe20000000013 */
[----:B------:R-:W-:Y:S06]  /*26e0*/  BRA `(.L_x_8) ;  /* 0x0000000000247947 */ /* 0x000fec0003800000 */
.L_x_32:
[----:B------:R-:W2:Y:S02]  /*26f0*/  LDG.E.64 R2, desc[UR36][R2.64] ;  /* 0x0000002402027981 */ /* 0x000ea4000c1e1b00 */
[----:B--2---:R-:W0:Y:S02]  /*2700*/  I2F.U64 R0, R2 ;  /* 0x0000000200007312 */ /* 0x004e240000301000 */
[----:B0-----:R-:W-:-:S04]  /*2710*/  F2FP.F16.F32.PACK_AB R0, RZ, R0 ;  /* 0x00000000ff00723e */ /* 0x001fc800000000ff */
[----:B------:R-:W-:Y:S01]  /*2720*/  PRMT R19, R0, 0x7610, R19 ;  /* 0x0000761000137816 */ /* 0x000fe20000000013 */
[----:B------:R-:W-:Y:S06]  /*2730*/  BRA `(.L_x_8) ;  /* 0x0000000000107947 */ /* 0x000fec0003800000 */
.L_x_31:
[----:B------:R-:W2:Y:S02]  /*2740*/  LDG.E R2, desc[UR36][R2.64] ;  /* 0x0000002402027981 */ /* 0x000ea4000c1e1900 */
[----:B--2---:R-:W-:-:S04]  /*2750*/  I2FP.F32.U32 R0, R2 ;  /* 0x0000000200007245 */ /* 0x004fc80000201000 */
[----:B------:R-:W-:-:S04]  /*2760*/  F2FP.F16.F32.PACK_AB R0, RZ, R0 ;  /* 0x00000000ff00723e */ /* 0x000fc800000000ff */
[----:B------:R-:W-:-:S07]  /*2770*/  PRMT R19, R0, 0x7610, R19 ;  /* 0x0000761000137816 */ /* 0x000fce0000000013 */
.L_x_8:
[----:B------:R-:W0:Y:S01]  /*2780*/  LDCU.64 UR6, c[0x0][0x5f8] ;  /* 0x0000bf00ff0677ac */ /* 0x000e220008000a00 */
[----:B------:R-:W-:-:S04]  /*2790*/  UPRMT UR4, UR42, 0x9910, URZ ;  /* 0x000099102a047896 */ /* 0x000fc800080000ff */
[----:B------:R-:W-:Y:S01]  /*27a0*/  UISETP.GT.AND UP0, UPT, UR4, 0x9, UPT ;  /* 0x000000090400788c */ /* 0x000fe2000bf04270 */
[----:B01----:R-:W-:-:S05]  /*27b0*/  IADD3 R2, P0, PT, R18, UR6, RZ ;  /* 0x0000000612027c10 */ /* 0x003fca000ff1e0ff */
[----:B------:R-:W-:-:S03]  /*27c0*/  IMAD.X R3, RZ, RZ, UR7, P0 ;  /* 0x00000007ff037e24 */ /* 0x000fc600080e06ff */
        /* <DEDUP_REMOVED lines=11> */
[----:B0-----:R-:W-:Y:S01]  /*2880*/  F2FP.F16.F32.PACK_AB R0, RZ, R0 ;  /* 0x00000000ff00723e */ /* 0x001fe200000000ff */
[----:B------:R-:W-:Y:S06]  /*2890*/  BRA `(.L_x_42) ;  /* 0x0000000c008c7947 */ /* 0x000fec0003800000 */
.L_x_40:
[----:B------:R-:W2:Y:S02]  /*28a0*/  LDG.E.U8 R2, desc[UR36][R2.64] ;  /* 0x0000002402027981 */ /* 0x000ea4000c1e1100 */
[----:B--2---:R-:W-:-:S04]  /*28b0*/  I2FP.F32.U32 R0, R2 ;  /* 0x0000000200007245 */ /* 0x004fc80000201000 */
[----:B------:R-:W-:Y:S01]  /*28c0*/  F2FP.F16.F32.PACK_AB R0, RZ, R0 ;  /* 0x00000000ff00723e */ /* 0x000fe200000000ff */
[----:B------:R-:W-:Y:S06]  /*28d0*/  BRA `(.L_x_42) ;  /* 0x0000000c007c7947 */ /* 0x000fec0003800000 */
.L_x_39:
        /* <DEDUP_REMOVED lines=8> */
[----:B0-----:R-:W-:Y:S01]  /*2960*/  F2FP.F16.F32.PACK_AB R0, RZ, R0 ;  /* 0x00000000ff00723e */ /* 0x001fe200000000ff */
[----:B------:R-:W-:Y:S06]  /*2970*/  BRA `(.L_x_42) ;  /* 0x0000000c00547947 */ /* 0x000fec0003800000 */
.L_x_44:
[----:B------:R-:W2:Y:S02]  /*2980*/  LDG.E R2, desc[UR36][R2.64] ;  /* 0x0000002402027981 */ /* 0x000ea4000c1e1900 */
[----:B--2---:R-:W-:-:S04]  /*2990*/  I2FP.F32.S32 R0, R2 ;  /* 0x0000000200007245 */ /* 0x004fc80000201400 */
[----:B------:R-:W-:Y:S01]  /*29a0*/  F2FP.F16.F32.PACK_AB R0, RZ, R0 ;  /* 0x00000000ff00723e */ /* 0x000fe200000000ff */
[----:B------:R-:W-:Y:S06]  /*29b0*/  BRA `(.L_x_42) ;  /* 0x0000000c00447947 */ /* 0x000fec0003800000 */
.L_x_43:
[----:B------:R-:W2:Y:S02]  /*29c0*/  LDG.E.U16 R2, desc[UR36][R2.64] ;  /* 0x0000002402027981 */ /* 0x000ea4000c1e1500 */
[----:B--2---:R-:W0:Y:S02]  /*29d0*/  I2F.S16 R0, R2 ;  /* 0x0000000200007306 */ /* 0x004e240000101400 */
[----:B0-----:R-:W-:Y:S01]  /*29e0*/  F2FP.F16.F32.PACK_AB R0, RZ, R0 ;  /* 0x00000000ff00723e */ /* 0x001fe200000000ff */
[----:B------:R-:W-:Y:S06]  /*29f0*/  BRA `(.L_x_42) ;  /* 0x0000000c00347947 */ /* 0x000fec0003800000 */
.L_x_38:
        /* <DEDUP_REMOVED lines=9> */
.L_x_46:
[----:B------:R1:W5:Y:S01]  /*2a90*/  LDG.E.U16 R0, desc[UR36][R2.64] ;  /* 0x0000002402007981 */ /* 0x000362000c1e1500 */
[----:B------:R-:W-:Y:S05]  /*2aa0*/  BRA `(.L_x_42) ;  /* 0x0000000c00087947 */ /* 0x000fea0003800000 */
.L_x_45:
        /* <DEDUP_REMOVED lines=9> */
.L_x_48:
[----:B------:R0:W5:Y:S01]  /*2b40*/  LDG.E.U16 R0, desc[UR36][R2.64] ;  /* 0x0000002402007981 */ /* 0x000162000c1e1500 */
[----:B------:R-:W-:Y:S05]  /*2b50*/  BRA `(.L_x_42) ;  /* 0x0000000800dc7947 */ /* 0x000fea0003800000 */
.L_x_47:
[----:B------:R-:W2:Y:S01]  /*2b60*/  LDG.E.64 R2, desc[UR36][R2.64] ;  /* 0x0000002402027981 */ /* 0x000ea2000c1e1b00 */
[----:B------:R-:W-:Y:S01]  /*2b70*/  UMOV UR4, 0xf0000000 ;  /* 0xf000000000047882 */ /* 0x000fe20000000000 */
[----:B------:R-:W-:Y:S01]  /*2b80*/  UMOV UR5, 0x380fffff ;  /* 0x380fffff00057882 */ /* 0x000fe20000000000 */
[----:B--2---:R-:W0:Y:S01]  /*2b90*/  F2F.F32.F64 R0, R2 ;  /* 0x0000000200007310 */ /* 0x004e220000301000 */
[----:B------:R-:W-:-:S14]  /*2ba0*/  DSETP.GEU.AND P0, PT, |R2|, UR4, PT ;  /* 0x0000000402007e2a */ /* 0x000fdc000bf0e200 */
[----:B0-----:R-:W-:-:S05]  /*2bb0*/  @!P0 FMUL R0, R0, 1.175494350822287508e-38 ;  /* 0x0080000000008820 */ /* 0x001fca0000400000 */
[----:B------:R-:W-:Y:S01]  /*2bc0*/  F2FP.F16.F32.PACK_AB R0, RZ, R0 ;  /* 0x00000000ff00723e */ /* 0x000fe200000000ff */
[----:B------:R-:W-:Y:S06]  /*2bd0*/  BRA `(.L_x_42) ;  /* 0x0000000800bc7947 */ /* 0x000fec0003800000 */
.L_x_37:
        /* <DEDUP_REMOVED lines=11> */
[----:B------:R-:W-:Y:S01]  /*2c90*/  F2FP.F16.F32.PACK_AB R0, RZ, R0 ;  /* 0x00000000ff00723e */ /* 0x000fe200000000ff */
[----:B------:R-:W-:Y:S06]  /*2ca0*/  BRA `(.L_x_42) ;  /* 0x0000000800887947 */ /* 0x000fec0003800000 */
.L_x_51:
        /* <DEDUP_REMOVED lines=8> */
.L_x_50:
        /* <DEDUP_REMOVED lines=12> */
[----:B0-----:R-:W-:-:S04]  /*2df0*/  IADD3 R5, PT, PT, -R5, RZ, RZ ;  /* 0x000000ff05057210 */ /* 0x001fc80007ffe1ff */
[----:B------:R-:W-:-:S05]  /*2e00*/  VIADDMNMX.U32 R5, R5, R6, 0x4, !PT ;  /* 0x0000000405057446 */ /* 0x000fca0007800006 */
[----:B------:R-:W-:-:S04]  /*2e10*/  VIADD R5, R5, 0xfffffffc ;  /* 0xfffffffc05057836 */ /* 0x000fc80000000000 */
[----:B------:R-:W-:Y:S01]  /*2e20*/  IMAD.SHL.U32 R7, R5, 0x800000, RZ ;  /* 0x0080000005077824 */ /* 0x000fe200078e00ff */
[C---:B------:R-:W-:Y:S01]  /*2e30*/  SHF.L.U32 R6, R4.reuse, R5, RZ ;  /* 0x0000000504067219 */ /* 0x040fe200000006ff */
[----:B------:R-:W-:-:S03]  /*2e40*/  VIADD R5, R4, 0x1000000 ;  /* 0x0100000004057836 */ /* 0x000fc60000000000 */
        /* <DEDUP_REMOVED lines=9> */
.L_x_53:
[----:B------:R-:W2:Y:S02]  /*2ee0*/  LDG.E.U8 R2, desc[UR36][R2.64] ;  /* 0x0000002402027981 */ /* 0x000ea4000c1e1100 */
[C---:B--2---:R-:W-:Y:S01]  /*2ef0*/  IMAD.SHL.U32 R4, R2.reuse, 0x2000000, RZ ;  /* 0x0200000002047824 */ /* 0x044fe200078e00ff */
[----:B------:R-:W-:-:S04]  /*2f00*/  SHF.L.U32 R5, R2, 0x8, RZ ;  /* 0x0000000802057819 */ /* 0x000fc800000006ff */
        /* <DEDUP_REMOVED lines=8> */
[----:B------:R-:W-:Y:S01]  /*2f90*/  F2FP.F16.F32.PACK_AB R0, RZ, R0 ;  /* 0x00000000ff00723e */ /* 0x000fe200000000ff */
[----:B------:R-:W-:Y:S06]  /*2fa0*/  BRA `(.L_x_42) ;  /* 0x0000000400c87947 */ /* 0x000fec0003800000 */
.L_x_52:
[----:B------:R-:W2:Y:S02]  /*2fb0*/  LDG.E.U16 R0, desc[UR36][R2.64] ;  /* 0x0000002402007981 */ /* 0x000ea4000c1e1500 */
[----:B--2---:R-:W-:-:S05]  /*2fc0*/  IMAD.U32 R0, R0, 0x10000, RZ ;  /* 0x0001000000007824 */ /* 0x004fca00078e00ff */
[----:B------:R-:W-:Y:S01]  /*2fd0*/  F2FP.F16.F32.PACK_AB R0, RZ, R0 ;  /* 0x00000000ff00723e */ /* 0x000fe200000000ff */
[----:B------:R-:W-:Y:S06]  /*2fe0*/  BRA `(.L_x_42) ;  /* 0x0000000400b87947 */ /* 0x000fec0003800000 */
.L_x_49:
        /* <DEDUP_REMOVED lines=10> */
[----:B------:R-:W-:Y:S01]  /*3090*/  F2FP.F16.F32.PACK_AB R0, RZ, R0 ;  /* 0x00000000ff00723e */ /* 0x000fe200000000ff */
[----:B------:R-:W-:Y:S06]  /*30a0*/  BRA `(.L_x_42) ;  /* 0x0000000400887947 */ /* 0x000fec0003800000 */
.L_x_56:
        /* <DEDUP_REMOVED lines=21> */
.L_x_60:
[----:B------:R-:W-:Y:S05]  /*3200*/  BSYNC.RECONVERGENT B1 ;  /* 0x0000000000017941 */ /* 0x000fea0003800200 */
.L_x_59:
[----:B------:R-:W-:Y:S02]  /*3210*/  SHF.L.U32 R0, R0, 0x14, RZ ;  /* 0x0000001400007819 */ /* 0x000fe400000006ff */
[----:B------:R-:W-:-:S04]  /*3220*/  LEA R2, R2, 0x3b800000, 0x17 ;  /* 0x3b80000002027811 */ /* 0x000fc800078eb8ff */
[----:B------:R-:W-:-:S07]  /*3230*/  LOP3.LUT R0, R2, R0, R7, 0xfe, !PT ;  /* 0x0000000002007212 */ /* 0x000fce00078efe07 */
.L_x_58:
[----:B------:R-:W-:Y:S05]  /*3240*/  BSYNC.RECONVERGENT B0 ;  /* 0x0000000000007941 */ /* 0x000fea0003800200 */
.L_x_57:
[----:B------:R-:W-:Y:S01]  /*3250*/  F2FP.F16.F32.PACK_AB R0, RZ, R0 ;  /* 0x00000000ff00723e */ /* 0x000fe200000000ff */
[----:B------:R-:W-:Y:S06]  /*3260*/  BRA `(.L_x_42) ;  /* 0x0000000400187947 */ /* 0x000fec0003800000 */
.L_x_55:
        /* <DEDUP_REMOVED lines=21> */
.L_x_64:
[----:B------:R-:W-:Y:S05]  /*33c0*/  BSYNC.RECONVERGENT B1 ;  /* 0x0000000000017941 */ /* 0x000fea0003800200 */
.L_x_63:
[----:B------:R-:W-:Y:S01]  /*33d0*/  IMAD.SHL.U32 R0, R0, 0x200000, RZ ;  /* 0x0020000000007824 */ /* 0x000fe200078e00ff */
[----:B------:R-:W-:-:S04]  /*33e0*/  LEA R2, R2, 0x37800000, 0x17 ;  /* 0x3780000002027811 */ /* 0x000fc800078eb8ff */
[----:B------:R-:W-:-:S07]  /*33f0*/  LOP3.LUT R0, R2, R0, R7, 0xfe, !PT ;  /* 0x0000000002007212 */ /* 0x000fce00078efe07 */
.L_x_62:
[----:B------:R-:W-:Y:S05]  /*3400*/  BSYNC.RECONVERGENT B0 ;  /* 0x0000000000007941 */ /* 0x000fea0003800200 */
.L_x_61:
[----:B------:R-:W-:Y:S01]  /*3410*/  F2FP.F16.F32.PACK_AB R0, RZ, R0 ;  /* 0x00000000ff00723e */ /* 0x000fe200000000ff */
[----:B------:R-:W-:Y:S06]  /*3420*/  BRA `(.L_x_42) ;  /* 0x0000000000a87947 */ /* 0x000fec0003800000 */
.L_x_54:
[----:B------:R-:W-:-:S09]  /*3430*/  UISETP.NE.AND UP0, UPT, UR4, 0x1c, UPT ;  /* 0x0000001c0400788c */ /* 0x000fd2000bf05270 */
[----:B------:R-:W-:Y:S05]  /*3440*/  BRA.U !UP0, `(.L_x_65) ;  /* 0x0000000108947547 */ /* 0x000fea000b800000 */
[----:B------:R-:W-:-:S09]  /*3450*/  UISETP.NE.AND UP0, UPT, UR4, 0x1d, UPT ;  /* 0x0000001d0400788c */ /* 0x000fd2000bf05270 */
[----:B------:R-:W-:Y:S05]  /*3460*/  BRA.U !UP0, `(.L_x_66) ;  /* 0x00000001087c7547 */ /* 0x000fea000b800000 */
[----:B------:R-:W-:-:S09]  /*3470*/  UISETP.NE.AND UP0, UPT, UR4, 0x2c, UPT ;  /* 0x0000002c0400788c */ /* 0x000fd2000bf05270 */
[----:B------:R-:W-:Y:S05]  /*3480*/  BRA.U !UP0, `(.L_x_67) ;  /* 0x0000000108487547 */ /* 0x000fea000b800000 */
.L_x_41:
[----:B------:R-:W-:Y:S01]  /*3490*/  MOV R2, 0x0 ;  /* 0x0000000000027802 */ /* 0x000fe20000000f00 */
[----:B------:R-:W0:Y:S01]  /*34a0*/  LDCU.64 UR4, c[0x4][0x128] ;  /* 0x01002500ff0477ac */ /* 0x000e220008000a00 */
[----:B------:R-:W-:Y:S02]  /*34b0*/  HFMA2 R8, -RZ, RZ, 0, 4.64916229248046875e-06 ;  /* 0x0000004eff087431 */ /* 0x000fe400000001ff */
[----:B------:R-:W-:Y:S01]  /*34c0*/  IMAD.MOV.U32 R12, RZ, RZ, 0x1 ;  /* 0x00000001ff0c7424 */ /* 0x000fe200078e00ff */
[----:B------:R-:W1:Y:S01]  /*34d0*/  LDCU.64 UR6, c[0x4][0x130] ;  /* 0x01002600ff0677ac */ /* 0x000e620008000a00 */
[----:B------:R-:W2:Y:S01]  /*34e0*/  LDC.64 R2, c[0x4][R2] ;  /* 0x0100000002027b82 */ /* 0x000ea20000000a00 */
[----:B------:R-:W-:Y:S01]  /*34f0*/  IMAD.MOV.U32 R13, RZ, RZ, RZ ;  /* 0x000000ffff0d7224 */ /* 0x000fe200078e00ff */
[----:B------:R-:W3:Y:S01]  /*3500*/  LDCU.64 UR8, c[0x4][0x38] ;  /* 0x01000700ff0877ac */ /* 0x000ee20008000a00 */
[----:B0-----:R-:W-:Y:S01]  /*3510*/  MOV R4, UR4 ;  /* 0x0000000400047c02 */ /* 0x001fe20008000f00 */
[----:B------:R-:W-:-:S02]  /*3520*/  IMAD.U32 R5, RZ, RZ, UR5 ;  /* 0x00000005ff057e24 */ /* 0x000fc4000f8e00ff */
[----:B-1----:R-:W-:Y:S02]  /*3530*/  IMAD.U32 R6, RZ, RZ, UR6 ;  /* 0x00000006ff067e24 */ /* 0x002fe4000f8e00ff */
[----:B------:R-:W-:Y:S02]  /*3540*/  IMAD.U32 R7, RZ, RZ, UR7 ;  /* 0x00000007ff077e24 */ /* 0x000fe4000f8e00ff */
[----:B---3--:R-:W-:Y:S02]  /*3550*/  IMAD.U32 R10, RZ, RZ, UR8 ;  /* 0x00000008ff0a7e24 */ /* 0x008fe4000f8e00ff */
[----:B------:R-:W-:-:S07]  /*3560*/  IMAD.U32 R11, RZ, RZ, UR9 ;  /* 0x00000009ff0b7e24 */ /* 0x000fce000f8e00ff */
[----:B------:R-:W-:-:S07]  /*3570*/  LEPC R20, `(.L_x_68) ;  /* 0x000000001014794e */ /* 0x000fce0000000000 */
[----:B--2--5:R-:W-:Y:S05]  /*3580*/  CALL.ABS.NOINC R2 ;  /* 0x0000000002007343 */ /* 0x024fea0003c00000 */
.L_x_68:
[----:B------:R-:W-:Y:S01]  /*3590*/  PRMT R0, RZ, 0x7610, R0 ;  /* 0x00007610ff007816 */ /* 0x000fe20000000000 */
[----:B------:R-:W-:Y:S06]  /*35a0*/  BRA `(.L_x_42) ;  /* 0x0000000000487947 */ /* 0x000fec0003800000 */
.L_x_67:
[----:B------:R-:W2:Y:S01]  /*35b0*/  LDG.E.U8 R2, desc[UR36][R2.64] ;  /* 0x0000002402027981 */ /* 0x000ea2000c1e1100 */
[----:B------:R-:W-:Y:S01]  /*35c0*/  BSSY.RECONVERGENT B0, `(.L_x_69) ;  /* 0x0000007000007945 */ /* 0x000fe20003800200 */
[----:B------:R-:W-:Y:S01]  /*35d0*/  IMAD.MOV.U32 R0, RZ, RZ, 0x400000 ;  /* 0x00400000ff007424 */ /* 0x000fe200078e00ff */
[----:B--2---:R-:W-:-:S13]  /*35e0*/  ISETP.NE.AND P0, PT, R2, RZ, PT ;  /* 0x000000ff0200720c */ /* 0x004fda0003f05270 */
[----:B------:R-:W-:Y:S05]  /*35f0*/  @!P0 BRA `(.L_x_70) ;  /* 0x00000000000c8947 */ /* 0x000fea0003800000 */
[----:B------:R-:W-:-:S13]  /*3600*/  ISETP.NE.AND P0, PT, R2, 0xff, PT ;  /* 0x000000ff0200780c */ /* 0x000fda0003f05270 */
[----:B------:R-:W-:Y:S02]  /*3610*/  @!P0 IMAD.MOV.U32 R0, RZ, RZ, 0x7f800001 ;  /* 0x7f800001ff008424 */ /* 0x000fe400078e00ff */
[----:B------:R-:W-:-:S07]  /*3620*/  @P0 IMAD.SHL.U32 R0, R2, 0x800000, RZ ;  /* 0x0080000002000824 */ /* 0x000fce00078e00ff */
.L_x_70:
[----:B------:R-:W-:Y:S05]  /*3630*/  BSYNC.RECONVERGENT B0 ;  /* 0x0000000000007941 */ /* 0x000fea0003800200 */
.L_x_69:
[----:B------:R-:W-:Y:S01]  /*3640*/  F2FP.F16.F32.PACK_AB R0, RZ, R0 ;  /* 0x00000000ff00723e */ /* 0x000fe200000000ff */
[----:B------:R-:W-:Y:S06]  /*3650*/  BRA `(.L_x_42) ;  /* 0x00000000001c7947 */ /* 0x000fec0003800000 */
.L_x_66:
[----:B------:R-:W2:Y:S02]  /*3660*/  LDG.E.64 R2, desc[UR36][R2.64] ;  /* 0x0000002402027981 */ /* 0x000ea4000c1e1b00 */
[----:B--2---:R-:W0:Y:S02]  /*3670*/  I2F.U64 R0, R2 ;  /* 0x0000000200007312 */ /* 0x004e240000301000 */
[----:B0-----:R-:W-:Y:S01]  /*3680*/  F2FP.F16.F32.PACK_AB R0, RZ, R0 ;  /* 0x00000000ff00723e */ /* 0x001fe200000000ff */
[----:B------:R-:W-:Y:S06]  /*3690*/  BRA `(.L_x_42) ;  /* 0x00000000000c7947 */ /* 0x000fec0003800000 */
.L_x_65:
[----:B------:R-:W2:Y:S02]  /*36a0*/  LDG.E R2, desc[UR36][R2.64] ;  /* 0x0000002402027981 */ /* 0x000ea4000c1e1900 */
[----:B--2---:R-:W-:-:S04]  /*36b0*/  I2FP.F32.U32 R0, R2 ;  /* 0x0000000200007245 */ /* 0x004fc80000201000 */
[----:B------:R-:W-:-:S07]  /*36c0*/  F2FP.F16.F32.PACK_AB R0, RZ, R0 ;  /* 0x00000000ff00723e */ /* 0x000fce00000000ff */
.L_x_42:
[----:B------:R-:W0:Y:S01]  /*36d0*/  LDCU.64 UR6, c[0x0][0x5e8] ;  /* 0x0000bd00ff0677ac */ /* 0x000e220008000a00 */
[----:B-----5:R-:W-:Y:S02]  /*36e0*/  HADD2.F32 R19, -RZ, R19.H0_H0 ;  /* 0x20000013ff137230 */ /* 0x020fe40000004100 */
[----:B------:R-:W-:Y:S01]  /*36f0*/  HADD2.F32 R0, -RZ, R0.H0_H0 ;  /* 0x20000000ff007230 */ /* 0x000fe20000004100 */
[----:B------:R-:W-:-:S04]  /*3700*/  UPRMT UR4, UR43, 0x9910, URZ ;  /* 0x000099102b047896 */ /* 0x000fc800080000ff */
[----:B------:R-:W-:Y:S01]  /*3710*/  UISETP.GT.AND UP0, UPT, UR4, 0x9, UPT ;  /* 0x000000090400788c */ /* 0x000fe2000bf04270 */
[----:B------:R-:W-:-:S04]  /*3720*/  LOP3.LUT R0, R19, 0x80000000, R0, 0xb8, !PT ;  /* 0x8000000013007812 */ /* 0x000fc800078eb800 */
[----:B------:R-:W-:Y:S02]  /*3730*/  F2FP.F16.F32.PACK_AB R0, RZ, R0 ;  /* 0x00000000ff00723e */ /* 0x000fe400000000ff */
[----:B01----:R-:W-:-:S04]  /*3740*/  IADD3 R2, P0, PT, R16, UR6, RZ ;  /* 0x0000000610027c10 */ /* 0x003fc8000ff1e0ff */
[----:B------:R-:W-:Y:S01]  /*3750*/  IADD3.X R3, PT, PT, RZ, UR7, RZ, P0, !PT ;  /* 0x00000007ff037c10 */ /* 0x000fe200087fe4ff */
[----:B------:R-:W-:Y:S08]  /*3760*/  BRA.U UP0, `(.L_x_71) ;  /* 0x0000000500047547 */ /* 0x000ff0000b800000 */
        /* <DEDUP_REMOVED lines=8> */
[----:B------:R-:W-:-:S04]  /*37f0*/  HADD2.F32 R0, -RZ, R0.H0_H0 ;  /* 0x20000000ff007230 */ /* 0x000fc80000004100 */
[----:B------:R-:W0:Y:S02]  /*3800*/  F2I.FTZ.TRUNC.NTZ R5, R0 ;  /* 0x0000000000057305 */ /* 0x000e24000021f100 */
[----:B0-----:R0:W-:Y:S01]  /*3810*/  STG.E.U8 desc[UR36][R2.64], R5 ;  /* 0x0000000502007986 */ /* 0x0011e2000c101124 */
[----:B------:R-:W-:Y:S05]  /*3820*/  BRA `(.L_x_76) ;  /* 0x0000000c00807947 */ /* 0x000fea0003800000 */
.L_x_74:
[----:B------:R-:W-:-:S06]  /*3830*/  HADD2.F32 R5, -RZ, R0.H0_H0 ;  /* 0x20000000ff057230 */ /* 0x000fcc0000004100 */
[----:B------:R-:W0:Y:S02]  /*3840*/  F2I.S64.TRUNC R4, R5 ;  /* 0x0000000500047311 */ /* 0x000e24000020d900 */
[----:B0-----:R1:W-:Y:S01]  /*3850*/  STG.E.U8 desc[UR36][R2.64], R4 ;  /* 0x0000000402007986 */ /* 0x0013e2000c101124 */
[----:B------:R-:W-:Y:S05]  /*3860*/  BRA `(.L_x_76) ;  /* 0x0000000c00707947 */ /* 0x000fea0003800000 */
.L_x_73:
[----:B------:R-:W-:-:S09]  /*3870*/  UISETP.NE.AND UP0, UPT, UR4, 0x2, UPT ;  /* 0x000000020400788c */ /* 0x000fd2000bf05270 */
[----:B------:R-:W-:Y:S05]  /*3880*/  BRA.U !UP0, `(.L_x_77) ;  /* 0x0000000108307547 */ /* 0x000fea000b800000 */
[----:B------:R-:W-:-:S09]  /*3890*/  UISETP.NE.AND UP0, UPT, UR4, 0x3, UPT ;  /* 0x000000030400788c */ /* 0x000fd2000bf05270 */
[----:B------:R-:W-:Y:S05]  /*38a0*/  BRA.U !UP0, `(.L_x_78) ;  /* 0x0000000108187547 */ /* 0x000fea000b800000 */
[----:B------:R-:W-:-:S09]  /*38b0*/  UISETP.NE.AND UP0, UPT, UR4, 0x4, UPT ;  /* 0x000000040400788c */ /* 0x000fd2000bf05270 */
[----:B------:R-:W-:Y:S05]  /*38c0*/  BRA.U UP0, `(.L_x_75) ;  /* 0x0000000900b87547 */ /* 0x000fea000b800000 */
[----:B------:R-:W-:-:S06]  /*38d0*/  HADD2.F32 R4, -RZ, R0.H0_H0 ;  /* 0x20000000ff047230 */ /* 0x000fcc0000004100 */
[----:B------:R-:W0:Y:S02]  /*38e0*/  F2I.S64.TRUNC R4, R4 ;  /* 0x0000000400047311 */ /* 0x000e24000020d900 */
[----:B0-----:R4:W-:Y:S01]  /*38f0*/  STG.E.64 desc[UR36][R2.64], R4 ;  /* 0x0000000402007986 */ /* 0x0019e2000c101b24 */
[----:B------:R-:W-:Y:S05]  /*3900*/  BRA `(.L_x_76) ;  /* 0x0000000c00487947 */ /* 0x000fea0003800000 */
.L_x_78:
[----:B------:R-:W-:-:S04]  /*3910*/  HADD2.F32 R0, -RZ, R0.H0_H0 ;  /* 0x20000000ff007230 */ /* 0x000fc80000004100 */
[----:B------:R-:W0:Y:S02]  /*3920*/  F2I.FTZ.TRUNC.NTZ R5, R0 ;  /* 0x0000000000057305 */ /* 0x000e24000021f100 */
[----:B0-----:R3:W-:Y:S01]  /*3930*/  STG.E desc[UR36][R2.64], R5 ;  /* 0x0000000502007986 */ /* 0x0017e2000c101924 */
[----:B------:R-:W-:Y:S05]  /*3940*/  BRA `(.L_x_76) ;  /* 0x0000000c00387947 */ /* 0x000fea0003800000 */
.L_x_77:
[----:B------:R-:W-:-:S04]  /*3950*/  HADD2.F32 R0, -RZ, R0.H0_H0 ;  /* 0x20000000ff007230 */ /* 0x000fc80000004100 */
[----:B------:R-:W0:Y:S02]  /*3960*/  F2I.FTZ.TRUNC.NTZ R5, R0 ;  /* 0x0000000000057305 */ /* 0x000e24000021f100 */
[----:B0-----:R2:W-:Y:S01]  /*3970*/  STG.E.U16 desc[UR36][R2.64], R5 ;  /* 0x0000000502007986 */ /* 0x0015e2000c101524 */
[----:B------:R-:W-:Y:S05]  /*3980*/  BRA `(.L_x_76) ;  /* 0x0000000c00287947 */ /* 0x000fea0003800000 */
.L_x_72:
[----:B------:R-:W-:-:S09]  /*3990*/  UISETP.GT.AND UP0, UPT, UR4, 0x6, UPT ;  /* 0x000000060400788c */ /* 0x000fd2000bf04270 */
[----:B------:R-:W-:Y:S05]  /*39a0*/  BRA.U UP0, `(.L_x_79) ;  /* 0x0000000100247547 */ /* 0x000fea000b800000 */
[----:B------:R-:W-:-:S09]  /*39b0*/  UISETP.NE.AND UP0, UPT, UR4, 0x5, UPT ;  /* 0x000000050400788c */ /* 0x000fd2000bf05270 */
[----:B------:R-:W-:Y:S05]  /*39c0*/  BRA.U !UP0, `(.L_x_80) ;  /* 0x0000000108147547 */ /* 0x000fea000b800000 */
[----:B------:R-:W-:-:S09]  /*39d0*/  UISETP.NE.AND UP0, UPT, UR4, 0x6, UPT ;  /* 0x000000060400788c */ /* 0x000fd2000bf05270 */
[----:B------:R-:W-:Y:S05]  /*39e0*/  BRA.U UP0, `(.L_x_75) ;  /* 0x0000000900707547 */ /* 0x000fea000b800000 */
[----:B------:R-:W-:-:S05]  /*39f0*/  HADD2.F32 R5, -RZ, R0.H0_H0 ;  /* 0x20000000ff057230 */ /* 0x000fca0000004100 */
[----:B------:R0:W-:Y:S01]  /*3a00*/  STG.E desc[UR36][R2.64], R5 ;  /* 0x0000000502007986 */ /* 0x0001e2000c101924 */
[----:B------:R-:W-:Y:S05]  /*3a10*/  BRA `(.L_x_76) ;  /* 0x0000000c00047947 */ /* 0x000fea0003800000 */
.L_x_80:
[----:B------:R0:W-:Y:S01]  /*3a20*/  STG.E.U16 desc[UR36][R2.64], R0 ;  /* 0x0000000002007986 */ /* 0x0001e2000c101524 */
[----:B------:R-:W-:Y:S05]  /*3a30*/  BRA `(.L_x_76) ;  /* 0x0000000800fc7947 */ /* 0x000fea0003800000 */
.L_x_79:
[----:B------:R-:W-:-:S09]  /*3a40*/  UISETP.NE.AND UP0, UPT, UR4, 0x7, UPT ;  /* 0x000000070400788c */ /* 0x000fd2000bf05270 */
[----:B------:R-:W-:Y:S05]  /*3a50*/  BRA.U !UP0, `(.L_x_81) ;  /* 0x0000000108347547 */ /* 0x000fea000b800000 */
[----:B------:R-:W-:-:S09]  /*3a60*/  UISETP.NE.AND UP0, UPT, UR4, 0x8, UPT ;  /* 0x000000080400788c */ /* 0x000fd2000bf05270 */
[----:B------:R-:W-:Y:S05]  /*3a70*/  BRA.U !UP0, `(.L_x_82) ;  /* 0x0000000108187547 */ /* 0x000fea000b800000 */
[----:B------:R-:W-:-:S09]  /*3a80*/  UISETP.NE.AND UP0, UPT, UR4, 0x9, UPT ;  /* 0x000000090400788c */ /* 0x000fd2000bf05270 */
[----:B------:R-:W-:Y:S05]  /*3a90*/  BRA.U UP0, `(.L_x_75) ;  /* 0x0000000900447547 */ /* 0x000fea000b800000 */
[----:B------:R-:W-:Y:S02]  /*3aa0*/  HADD2.F32 R4, -RZ, R0.H0_H0 ;  /* 0x20000000ff047230 */ /* 0x000fe40000004100 */
[----:B------:R-:W-:-:S05]  /*3ab0*/  IMAD.MOV.U32 R5, RZ, RZ, RZ ;  /* 0x000000ffff057224 */ /* 0x000fca00078e00ff */
[----:B------:R0:W-:Y:S01]  /*3ac0*/  STG.E.64 desc[UR36][R2.64], R4 ;  /* 0x0000000402007986 */ /* 0x0001e2000c101b24 */
[----:B------:R-:W-:Y:S05]  /*3ad0*/  BRA `(.L_x_76) ;  /* 0x0000000800d47947 */ /* 0x000fea0003800000 */
.L_x_82:
[----:B------:R-:W-:-:S05]  /*3ae0*/  HADD2.F32 R0, -RZ, R0.H0_H0 ;  /* 0x20000000ff007230 */ /* 0x000fca0000004100 */
[----:B------:R-:W-:-:S04]  /*3af0*/  F2FP.F16.F32.PACK_AB R0, RZ, R0 ;  /* 0x00000000ff00723e */ /* 0x000fc800000000ff */
[----:B------:R-:W-:-:S05]  /*3b00*/  PRMT R0, R0, 0x5410, RZ ;  /* 0x0000541000007816 */ /* 0x000fca00000000ff */
[----:B------:R0:W-:Y:S01]  /*3b10*/  STG.E desc[UR36][R2.64], R0 ;  /* 0x0000000002007986 */ /* 0x0001e2000c101924 */
[----:B------:R-:W-:Y:S05]  /*3b20*/  BRA `(.L_x_76) ;  /* 0x0000000800c07947 */ /* 0x000fea0003800000 */
.L_x_81:
[----:B------:R-:W-:-:S05]  /*3b30*/  HADD2.F32 R4, -RZ, R0.H0_H0 ;  /* 0x20000000ff047230 */ /* 0x000fca0000004100 */
[----:B------:R-:W-:-:S06]  /*3b40*/  FMUL.FTZ R4, R4, 1 ;  /* 0x3f80000004047820 */ /* 0x000fcc0000410000 */
[----:B------:R-:W0:Y:S02]  /*3b50*/  F2F.F64.F32 R4, R4 ;  /* 0x0000000400047310 */ /* 0x000e240000201800 */
[----:B0-----:R0:W-:Y:S01]  /*3b60*/  STG.E.64 desc[UR36][R2.64], R4 ;  /* 0x0000000402007986 */ /* 0x0011e2000c101b24 */
[----:B------:R-:W-:Y:S05]  /*3b70*/  BRA `(.L_x_76) ;  /* 0x0000000800ac7947 */ /* 0x000fea0003800000 */
.L_x_71:
        /* <DEDUP_REMOVED lines=8> */
[----:B------:R-:W-:-:S05]  /*3c00*/  HADD2.F32 R0, -RZ, R0.H0_H0 ;  /* 0x20000000ff007230 */ /* 0x000fca0000004100 */
[----:B------:R-:W-:-:S04]  /*3c10*/  FSETP.NEU.FTZ.AND P0, PT, R0, RZ, PT ;  /* 0x000000ff0000720b */ /* 0x000fc80003f1d000 */
[----:B------:R-:W-:-:S05]  /*3c20*/  SEL R5, RZ, 0x1, !P0 ;  /* 0x00000001ff057807 */ /* 0x000fca0004000000 */
[----:B------:R0:W-:Y:S01]  /*3c30*/  STG.E.U8 desc[UR36][R2.64], R5 ;  /* 0x0000000502007986 */ /* 0x0001e2000c101124 */
[----:B------:R-:W-:Y:S05]  /*3c40*/  BRA `(.L_x_76) ;  /* 0x0000000800787947 */ /* 0x000fea0003800000 */
.L_x_85:
[----:B------:R-:W-:Y:S01]  /*3c50*/  HADD2.F32 R0, -RZ, R0.H0_H0 ;  /* 0x20000000ff007230 */ /* 0x000fe20000004100 */
[----:B------:R-:W-:-:S04]  /*3c60*/  CS2R R6, SRZ ;  /* 0x0000000000067805 */ /* 0x000fc8000001ff00 */
[----:B------:R-:W-:-:S04]  /*3c70*/  FMUL.FTZ R0, R0, 1 ;  /* 0x3f80000000007820 */ /* 0x000fc80000410000 */
[----:B------:R-:W0:Y:S02]  /*3c80*/  F2F.F64.F32 R4, R0 ;  /* 0x0000000000047310 */ /* 0x000e240000201800 */
[----:B0-----:R0:W-:Y:S01]  /*3c90*/  STG.E.128 desc[UR36][R2.64], R4 ;  /* 0x0000000402007986 */ /* 0x0011e2000c101d24 */
[----:B------:R-:W-:Y:S05]  /*3ca0*/  BRA `(.L_x_76) ;  /* 0x0000000800607947 */ /* 0x000fea0003800000 */
.L_x_84:
[----:B------:R-:W-:-:S09]  /*3cb0*/  UISETP.NE.AND UP0, UPT, UR4, 0xf, UPT ;  /* 0x0000000f0400788c */ /* 0x000fd2000bf05270 */
[----:B------:R-:W-:Y:S05]  /*3cc0*/  BRA.U !UP0, `(.L_x_86) ;  /* 0x0000000108a07547 */ /* 0x000fea000b800000 */
[----:B------:R-:W-:-:S09]  /*3cd0*/  UISETP.NE.AND UP0, UPT, UR4, 0x17, UPT ;  /* 0x000000170400788c */ /* 0x000fd2000bf05270 */
[----:B------:R-:W-:Y:S05]  /*3ce0*/  BRA.U !UP0, `(.L_x_87) ;  /* 0x00000001084c7547 */ /* 0x000fea000b800000 */
[----:B------:R-:W-:-:S09]  /*3cf0*/  UISETP.NE.AND UP0, UPT, UR4, 0x18, UPT ;  /* 0x000000180400788c */ /* 0x000fd2000bf05270 */
[----:B------:R-:W-:Y:S05]  /*3d00*/  BRA.U UP0, `(.L_x_75) ;  /* 0x0000000500a87547 */ /* 0x000fea000b800000 */
[----:B------:R-:W-:Y:S01]  /*3d10*/  HADD2.F32 R7, -RZ, R0.H0_H0 ;  /* 0x20000000ff077230 */ /* 0x000fe20000004100 */
[----:B------:R-:W-:Y:S01]  /*3d20*/  BSSY.RECONVERGENT B0, `(.L_x_88) ;  /* 0x000000c000007945 */ /* 0x000fe20003800200 */
[----:B------:R-:W-:-:S03]  /*3d30*/  IMAD.MOV.U32 R0, RZ, RZ, 0x7f ;  /* 0x0000007fff007424 */ /* 0x000fc600078e00ff */
[----:B------:R-:W-:Y:S02]  /*3d40*/  LOP3.LUT R6, R7, 0x7fffffff, RZ, 0xc0, !PT ;  /* 0x7fffffff07067812 */ /* 0x000fe400078ec0ff */
[----:B------:R-:W-:Y:S02]  /*3d50*/  SHF.R.U32.HI R5, RZ, 0x18, R7 ;  /* 0x00000018ff057819 */ /* 0x000fe40000011607 */
[----:B------:R-:W-:-:S13]  /*3d60*/  ISETP.GT.U32.AND P0, PT, R6, 0x43efffff, PT ;  /* 0x43efffff0600780c */ /* 0x000fda0003f04070 */
[----:B------:R-:W-:Y:S05]  /*3d70*/  @P0 BRA `(.L_x_89) ;  /* 0x0000000000180947 */ /* 0x000fea0003800000 */
[----:B------:R-:W-:-:S13]  /*3d80*/  ISETP.GT.U32.AND P0, PT, R6, 0x3c7fffff, PT ;  /* 0x3c7fffff0600780c */ /* 0x000fda0003f04070 */
[----:B------:R-:W-:-:S04]  /*3d90*/  @P0 SHF.R.U32.HI R0, RZ, 0x14, R7 ;  /* 0x00000014ff000819 */ /* 0x000fc80000011607 */
[----:B------:R-:W-:Y:S01]  /*3da0*/  @P0 LOP3.LUT R4, R0, 0x1, RZ, 0xc0, !PT ;  /* 0x0000000100040812 */ /* 0x000fe200078ec0ff */
[----:B------:R-:W-:-:S03]  /*3db0*/  @!P0 FADD.FTZ R0, R6, 16384 ;  /* 0x4680000006008421 */ /* 0x000fc60000010000 */
[----:B------:R-:W-:-:S04]  /*3dc0*/  @P0 IADD3 R4, PT, PT, R7, 0x407ffff, R4 ;  /* 0x0407ffff07040810 */ /* 0x000fc80007ffe004 */
[----:B------:R-:W-:-:S07]  /*3dd0*/  @P0 SHF.R.U32.HI R0, RZ, 0x14, R4 ;  /* 0x00000014ff000819 */ /* 0x000fce0000011604 */
.L_x_89:
[----:B------:R-:W-:Y:S05]  /*3de0*/  BSYNC.RECONVERGENT B0 ;  /* 0x0000000000007941 */ /* 0x000fea0003800200 */
.L_x_88:
[----:B------:R-:W-:-:S05]  /*3df0*/  LOP3.LUT R5, R0, 0x80, R5, 0xf8, !PT ;  /* 0x0000008000057812 */ /* 0x000fca00078ef805 */
[----:B------:R0:W-:Y:S01]  /*3e00*/  STG.E.U8 desc[UR36][R2.64], R5 ;  /* 0x0000000502007986 */ /* 0x0001e2000c101124 */
[----:B------:R-:W-:Y:S05]  /*3e10*/  BRA `(.L_x_76) ;  /* 0x0000000800047947 */ /* 0x000fea0003800000 */
.L_x_87:
[----:B------:R-:W-:Y:S01]  /*3e20*/  HADD2.F32 R7, -RZ, R0.H0_H0 ;  /* 0x20000000ff077230 */ /* 0x000fe20000004100 */
[----:B------:R-:W-:Y:S04]  /*3e30*/  BSSY.RECONVERGENT B0, `(.L_x_90) ;  /* 0x000000e000007945 */ /* 0x000fe80003800200 */
[----:B------:R-:W-:Y:S02]  /*3e40*/  LOP3.LUT R6, R7, 0x7fffffff, RZ, 0xc0, !PT ;  /* 0x7fffffff07067812 */ /* 0x000fe400078ec0ff */
[----:B------:R-:W-:Y:S02]  /*3e50*/  SHF.R.U32.HI R5, RZ, 0x18, R7 ;  /* 0x00000018ff057819 */ /* 0x000fe40000011607 */
[----:B------:R-:W-:-:S13]  /*3e60*/  ISETP.GE.U32.AND P1, PT, R6, 0x47800000, PT ;  /* 0x478000000600780c */ /* 0x000fda0003f26070 */
[----:B------:R-:W-:Y:S01]  /*3e70*/  @P1 IMAD.MOV.U32 R0, RZ, RZ, 0x7f ;  /* 0x0000007fff001424 */ /* 0x000fe200078e00ff */
[----:B------:R-:W-:-:S04]  /*3e80*/  @P1 ISETP.GT.U32.AND P0, PT, R6, 0x7f800000, PT ;  /* 0x7f8000000600180c */ /* 0x000fc80003f04070 */
[----:B------:R-:W-:Y:S01]  /*3e90*/  @P1 SEL R0, R0, 0x7c, P0 ;  /* 0x0000007c00001807 */ /* 0x000fe20000000000 */
[----:B------:R-:W-:Y:S08]  /*3ea0*/  @P1 BRA `(.L_x_91) ;  /* 0x0000000000181947 */ /* 0x000ff00003800000 */
[----:B------:R-:W-:-:S13]  /*3eb0*/  ISETP.GT.U32.AND P0, PT, R6, 0x387fffff, PT ;  /* 0x387fffff0600780c */ /* 0x000fda0003f04070 */
[----:B------:R-:W-:-:S04]  /*3ec0*/  @P0 SHF.R.U32.HI R0, RZ, 0x15, R7 ;  /* 0x00000015ff000819 */ /* 0x000fc80000011607 */
[----:B------:R-:W-:Y:S01]  /*3ed0*/  @P0 LOP3.LUT R4, R0, 0x1, RZ, 0xc0, !PT ;  /* 0x0000000100040812 */ /* 0x000fe200078ec0ff */
[----:B------:R-:W-:-:S03]  /*3ee0*/  @!P0 FADD.FTZ R0, R6, 128 ;  /* 0x4300000006008421 */ /* 0x000fc60000010000 */
[----:B------:R-:W-:-:S04]  /*3ef0*/  @P0 IADD3 R4, PT, PT, R7, 0x80fffff, R4 ;  /* 0x080fffff07040810 */ /* 0x000fc80007ffe004 */
[----:B------:R-:W-:-:S07]  /*3f00*/  @P0 SHF.R.U32.HI R0, RZ, 0x15, R4 ;  /* 0x00000015ff000819 */ /* 0x000fce0000011604 */
.L_x_91:
[----:B------:R-:W-:Y:S05]  /*3f10*/  BSYNC.RECONVERGENT B0 ;  /* 0x0000000000007941 */ /* 0x000fea0003800200 */
.L_x_90:
[----:B------:R-:W-:-:S05]  /*3f20*/  LOP3.LUT R5, R0, 0x80, R5, 0xf8, !PT ;  /* 0x0000008000057812 */ /* 0x000fca00078ef805 */
[----:B------:R0:W-:Y:S01]  /*3f30*/  STG.E.U8 desc[UR36][R2.64], R5 ;  /* 0x0000000502007986 */ /* 0x0001e2000c101124 */
[----:B------:R-:W-:Y:S05]  /*3f40*/  BRA `(.L_x_76) ;  /* 0x0000000400b87947 */ /* 0x000fea0003800000 */
.L_x_86:
[----:B------:R-:W-:-:S05]  /*3f50*/  HADD2.F32 R0, -RZ, R0.H0_H0 ;  /* 0x20000000ff007230 */ /* 0x000fca0000004100 */
[----:B------:R-:W-:-:S05]  /*3f60*/  F2FP.BF16.F32.PACK_AB R0, RZ, R0 ;  /* 0x00000000ff00723e */ /* 0x000fca00000010ff */
[----:B------:R0:W-:Y:S01]  /*3f70*/  STG.E.U16 desc[UR36][R2.64], R0 ;  /* 0x0000000002007986 */ /* 0x0001e2000c101524 */
[----:B------:R-:W-:Y:S05]  /*3f80*/  BRA `(.L_x_76) ;  /* 0x0000000400a87947 */ /* 0x000fea0003800000 */
.L_x_83:
        /* <DEDUP_REMOVED lines=8> */
[----:B------:R-:W-:-:S06]  /*4010*/  HADD2.F32 R5, -RZ, R0.H0_H0 ;  /* 0x20000000ff057230 */ /* 0x000fcc0000004100 */
[----:B------:R-:W0:Y:S02]  /*4020*/  F2I.FTZ.U32.TRUNC.NTZ R5, R5 ;  /* 0x0000000500057305 */ /* 0x000e24000021f000 */
[----:B0-----:R0:W-:Y:S01]  /*4030*/  STG.E.U16 desc[UR36][R2.64], R5 ;  /* 0x0000000502007986 */ /* 0x0011e2000c101524 */
[----:B------:R-:W-:Y:S05]  /*4040*/  BRA `(.L_x_76) ;  /* 0x0000000400787947 */ /* 0x000fea0003800000 */
.L_x_94:
[----:B------:R-:W-:Y:S01]  /*4050*/  HADD2.F32 R5, -RZ, R0.H0_H0 ;  /* 0x20000000ff057230 */ /* 0x000fe20000004100 */
[----:B------:R-:W-:Y:S01]  /*4060*/  BSSY.RECONVERGENT B0, `(.L_x_95) ;  /* 0x0000014000007945 */ /* 0x000fe20003800200 */
[----:B------:R-:W-:-:S03]  /*4070*/  IMAD.MOV.U32 R0, RZ, RZ, 0x80 ;  /* 0x00000080ff007424 */ /* 0x000fc600078e00ff */
[----:B------:R-:W-:-:S04]  /*4080*/  LOP3.LUT R4, R5, 0x7fffffff, RZ, 0xc0, !PT ;  /* 0x7fffffff05047812 */ /* 0x000fc800078ec0ff */
[----:B------:R-:W-:-:S13]  /*4090*/  ISETP.GT.U32.AND P0, PT, R4, 0x437fffff, PT ;  /* 0x437fffff0400780c */ /* 0x000fda0003f04070 */
[----:B------:R-:W-:Y:S05]  /*40a0*/  @P0 BRA `(.L_x_96) ;  /* 0x00000000003c0947 */ /* 0x000fea0003800000 */
[----:B------:R-:W-:-:S13]  /*40b0*/  ISETP.GT.U32.AND P0, PT, R4, 0x3bffffff, PT ;  /* 0x3bffffff0400780c */ /* 0x000fda0003f04070 */
[----:B------:R-:W-:Y:S05]  /*40c0*/  @P0 BRA `(.L_x_97) ;  /* 0x0000000000140947 */ /* 0x000fea0003800000 */
[----:B------:R-:W-:-:S05]  /*40d0*/  FADD.FTZ R0, R4, 8192 ;  /* 0x4600000004007421 */ /* 0x000fca0000010000 */
[----:B------:R-:W-:Y:S02]  /*40e0*/  LOP3.LUT P0, R4, R0, 0xff, RZ, 0xc0, !PT ;  /* 0x000000ff00047812 */ /* 0x000fe4000780c0ff */
[----:B------:R-:W-:-:S11]  /*40f0*/  PRMT R0, RZ, 0x7610, R0 ;  /* 0x00007610ff007816 */ /* 0x000fd60000000000 */
[----:B------:R-:W-:Y:S05]  /*4100*/  @!P0 BRA `(.L_x_96) ;  /* 0x0000000000248947 */ /* 0x000fea0003800000 */
[----:B------:R-:W-:Y:S05]  /*4110*/  BRA `(.L_x_98) ;  /* 0x0000000000147947 */ /* 0x000fea0003800000 */
.L_x_97:
[----:B------:R-:W-:-:S04]  /*4120*/  SHF.R.U32.HI R0, RZ, 0x14, R5 ;  /* 0x00000014ff007819 */ /* 0x000fc80000011605 */
[----:B------:R-:W-:-:S04]  /*4130*/  LOP3.LUT R0, R0, 0x1, RZ, 0xc0, !PT ;  /* 0x0000000100007812 */ /* 0x000fc800078ec0ff */
[----:B------:R-:W-:-:S04]  /*4140*/  IADD3 R0, PT, PT, R5, 0x487ffff, R0 ;  /* 0x0487ffff05007810 */ /* 0x000fc80007ffe000 */
[----:B------:R-:W-:-:S04]  /*4150*/  SHF.R.U32.HI R0, RZ, 0x14, R0 ;  /* 0x00000014ff007819 */ /* 0x000fc80000011600 */
[----:B------:R-:W-:-:S07]  /*4160*/  LOP3.LUT R4, R0, 0xff, RZ, 0xc0, !PT ;  /* 0x000000ff00047812 */ /* 0x000fce00078ec0ff */
.L_x_98:
[----:B------:R-:W-:-:S04]  /*4170*/  SHF.R.U32.HI R5, RZ, 0x18, R5 ;  /* 0x00000018ff057819 */ /* 0x000fc80000011605 */
[----:B------:R-:W-:-:S04]  /*4180*/  LOP3.LUT R4, R4, 0x80, R5, 0xf8, !PT ;  /* 0x0000008004047812 */ /* 0x000fc800078ef805 */
[----:B------:R-:W-:-:S07]  /*4190*/  PRMT R0, R4, 0x7610, R0 ;  /* 0x0000761004007816 */ /* 0x000fce0000000000 */
.L_x_96:
[----:B------:R-:W-:Y:S05]  /*41a0*/  BSYNC.RECONVERGENT B0 ;  /* 0x0000000000007941 */ /* 0x000fea0003800200 */
.L_x_95:
[----:B------:R0:W-:Y:S01]  /*41b0*/  STG.E.U8 desc[UR36][R2.64], R0 ;  /* 0x0000000002007986 */ /* 0x0001e2000c101124 */
[----:B------:R-:W-:Y:S05]  /*41c0*/  BRA `(.L_x_76) ;  /* 0x0000000400187947 */ /* 0x000fea0003800000 */
.L_x_93:
        /* <DEDUP_REMOVED lines=13> */
.L_x_101:
[----:B------:R-:W-:-:S04]  /*42a0*/  SHF.R.U32.HI R0, RZ, 0x15, R5 ;  /* 0x00000015ff007819 */ /* 0x000fc80000011605 */
[----:B------:R-:W-:-:S04]  /*42b0*/  LOP3.LUT R0, R0, 0x1, RZ, 0xc0, !PT ;  /* 0x0000000100007812 */ /* 0x000fc800078ec0ff */
[----:B------:R-:W-:-:S04]  /*42c0*/  IADD3 R0, PT, PT, R5, 0x88fffff, R0 ;  /* 0x088fffff05007810 */ /* 0x000fc80007ffe000 */
[----:B------:R-:W-:-:S04]  /*42d0*/  SHF.R.U32.HI R0, RZ, 0x15, R0 ;  /* 0x00000015ff007819 */ /* 0x000fc80000011600 */
[----:B------:R-:W-:-:S07]  /*42e0*/  LOP3.LUT R4, R0, 0xff, RZ, 0xc0, !PT ;  /* 0x000000ff00047812 */ /* 0x000fce00078ec0ff */
.L_x_102:
[----:B------:R-:W-:-:S04]  /*42f0*/  SHF.R.U32.HI R5, RZ, 0x18, R5 ;  /* 0x00000018ff057819 */ /* 0x000fc80000011605 */
[----:B------:R-:W-:-:S04]  /*4300*/  LOP3.LUT R4, R4, 0x80, R5, 0xf8, !PT ;  /* 0x0000008004047812 */ /* 0x000fc800078ef805 */
[----:B------:R-:W-:-:S07]  /*4310*/  PRMT R0, R4, 0x7610, R0 ;  /* 0x0000761004007816 */ /* 0x000fce0000000000 */
.L_x_100:
[----:B------:R-:W-:Y:S05]  /*4320*/  BSYNC.RECONVERGENT B0 ;  /* 0x0000000000007941 */ /* 0x000fea0003800200 */
.L_x_99:
[----:B------:R0:W-:Y:S01]  /*4330*/  STG.E.U8 desc[UR36][R2.64], R0 ;  /* 0x0000000002007986 */ /* 0x0001e2000c101124 */
[----:B------:R-:W-:Y:S05]  /*4340*/  BRA `(.L_x_76) ;  /* 0x0000000000b87947 */ /* 0x000fea0003800000 */
.L_x_92:
[----:B------:R-:W-:-:S09]  /*4350*/  UISETP.NE.AND UP0, UPT, UR4, 0x1c, UPT ;  /* 0x0000001c0400788c */ /* 0x000fd2000bf05270 */
[----:B------:R-:W-:Y:S05]  /*4360*/  BRA.U !UP0, `(.L_x_103) ;  /* 0x0000000108a47547 */ /* 0x000fea000b800000 */
[----:B------:R-:W-:-:S09]  /*4370*/  UISETP.NE.AND UP0, UPT, UR4, 0x1d, UPT ;  /* 0x0000001d0400788c */ /* 0x000fd2000bf05270 */
[----:B------:R-:W-:Y:S05]  /*4380*/  BRA.U !UP0, `(.L_x_104) ;  /* 0x00000001088c7547 */ /* 0x000fea000b800000 */
[----:B------:R-:W-:-:S09]  /*4390*/  UISETP.NE.AND UP0, UPT, UR4, 0x2c, UPT ;  /* 0x0000002c0400788c */ /* 0x000fd2000bf05270 */
[----:B------:R-:W-:Y:S05]  /*43a0*/  BRA.U !UP0, `(.L_x_105) ;  /* 0x0000000108447547 */ /* 0x000fea000b800000 */
.L_x_75:
[----:B------:R-:W-:Y:S01]  /*43b0*/  MOV R0, 0x0 ;  /* 0x0000000000007802 */ /* 0x000fe20000000f00 */
[----:B------:R-:W0:Y:S01]  /*43c0*/  LDCU.64 UR6, c[0x4][0x128] ;  /* 0x01002500ff0677ac */ /* 0x000e220008000a00 */
[----:B------:R-:W-:Y:S02]  /*43d0*/  HFMA2 R8, -RZ, RZ, 0, 6.020069122314453125e-06 ;  /* 0x00000065ff087431 */ /* 0x000fe400000001ff */
[----:B------:R-:W-:Y:S01]  /*43e0*/  IMAD.MOV.U32 R12, RZ, RZ, 0x1 ;  /* 0x00000001ff0c7424 */ /* 0x000fe200078e00ff */
[----:B------:R1:W2:Y:S01]  /*43f0*/  LDC.64 R2, c[0x4][R0] ;  /* 0x0100000000027b82 */ /* 0x0002a20000000a00 */
[----:B------:R-:W3:Y:S01]  /*4400*/  LDCU.64 UR8, c[0x4][0x130] ;  /* 0x01002600ff0877ac */ /* 0x000ee20008000a00 */
[----:B------:R-:W-:Y:S01]  /*4410*/  IMAD.MOV.U32 R13, RZ, RZ, RZ ;  /* 0x000000ffff0d7224 */ /* 0x000fe200078e00ff */
[----:B------:R-:W4:Y:S01]  /*4420*/  LDCU.64 UR4, c[0x4][0x40] ;  /* 0x01000800ff0477ac */ /* 0x000f220008000a00 */
[----:B0-----:R-:W-:Y:S01]  /*4430*/  MOV R4, UR6 ;  /* 0x0000000600047c02 */ /* 0x001fe20008000f00 */
[----:B------:R-:W-:-:S02]  /*4440*/  IMAD.U32 R5, RZ, RZ, UR7 ;  /* 0x00000007ff057e24 */ /* 0x000fc4000f8e00ff */
[----:B---3--:R-:W-:Y:S02]  /*4450*/  IMAD.U32 R6, RZ, RZ, UR8 ;  /* 0x00000008ff067e24 */ /* 0x008fe4000f8e00ff */
[----:B------:R-:W-:Y:S02]  /*4460*/  IMAD.U32 R7, RZ, RZ, UR9 ;  /* 0x00000009ff077e24 */ /* 0x000fe4000f8e00ff */
[----:B----4-:R-:W-:Y:S02]  /*4470*/  IMAD.U32 R10, RZ, RZ, UR4 ;  /* 0x00000004ff0a7e24 */ /* 0x010fe4000f8e00ff */
[----:B-1----:R-:W-:-:S07]  /*4480*/  IMAD.U32 R11, RZ, RZ, UR5 ;  /* 0x00000005ff0b7e24 */ /* 0x002fce000f8e00ff */
[----:B------:R-:W-:-:S07]  /*4490*/  LEPC R20, `(.L_x_106) ;  /* 0x000000001014794e */ /* 0x000fce0000000000 */
[----:B--2---:R-:W-:Y:S05]  /*44a0*/  CALL.ABS.NOINC R2 ;  /* 0x0000000002007343 */ /* 0x004fea0003c00000 */
.L_x_106:
[----:B------:R-:W-:Y:S05]  /*44b0*/  BRA `(.L_x_76) ;  /* 0x00000000005c7947 */ /* 0x000fea0003800000 */
.L_x_105:
[----:B------:R-:W-:-:S05]  /*44c0*/  HADD2.F32 R5, -RZ, R0.H0_H0 ;  /* 0x20000000ff057230 */ /* 0x000fca0000004100 */
[----:B------:R-:W-:-:S04]  /*44d0*/  SHF.R.U32.HI R6, RZ, 0x17, R5 ;  /* 0x00000017ff067819 */ /* 0x000fc80000011605 */
[----:B------:R-:W-:-:S04]  /*44e0*/  LOP3.LUT R4, R6, 0xff, RZ, 0xc0, !PT ;  /* 0x000000ff06047812 */ /* 0x000fc800078ec0ff */
[----:B------:R-:W-:-:S13]  /*44f0*/  ISETP.NE.AND P1, PT, R4, 0xff, PT ;  /* 0x000000ff0400780c */ /* 0x000fda0003f25270 */
[--C-:B------:R-:W-:Y:S02]  /*4500*/  @P1 SHF.R.U32.HI R0, RZ, 0x16, R5.reuse ;  /* 0x00000016ff001819 */ /* 0x100fe40000011605 */
[----:B------:R-:W-:Y:S01]  /*4510*/  @P1 LOP3.LUT P0, RZ, R4, 0x3fffff, R5, 0xf8, !PT ;  /* 0x003fffff04ff1812 */ /* 0x000fe2000780f805 */
[----:B------:R-:W-:Y:S01]  /*4520*/  IMAD.MOV.U32 R5, RZ, RZ, 0xff ;  /* 0x000000ffff057424 */ /* 0x000fe200078e00ff */
[----:B------:R-:W-:-:S04]  /*4530*/  @P1 LOP3.LUT R0, R0, 0x1, RZ, 0xc0, !PT ;  /* 0x0000000100001812 */ /* 0x000fc800078ec0ff */
[----:B------:R-:W-:Y:S01]  /*4540*/  @P1 ISETP.EQ.U32.AND P2, PT, R0, 0x1, P0 ;  /* 0x000000010000180c */ /* 0x000fe20000742070 */
[----:B------:R-:W-:Y:S01]  /*4550*/  @P1 VIADD R0, R6, 0x1 ;  /* 0x0000000106001836 */ /* 0x000fe20000000000 */
[----:B------:R-:W-:Y:S02]  /*4560*/  PLOP3.LUT P0, PT, PT, PT, PT, 0x80, 0x8 ;  /* 0x000000000008781c */ /* 0x000fe40003f0f070 */
[----:B------:R-:W-:-:S13]  /*4570*/  @P1 PLOP3.LUT P0, PT, P2, PT, PT, 0x80, 0x8 ;  /* 0x000000000008181c */ /* 0x000fda000170f070 */
[----:B------:R-:W-:-:S05]  /*4580*/  @!P0 IMAD.MOV R0, RZ, RZ, R6 ;  /* 0x000000ffff008224 */ /* 0x000fca00078e0206 */
[----:B------:R-:W-:-:S05]  /*4590*/  @P1 MOV R5, R0 ;  /* 0x0000000000051202 */ /* 0x000fca0000000f00 */
[----:B------:R0:W-:Y:S01]  /*45a0*/  STG.E.U8 desc[UR36][R2.64], R5 ;  /* 0x0000000502007986 */ /* 0x0001e2000c101124 */
[----:B------:R-:W-:Y:S05]  /*45b0*/  BRA `(.L_x_76) ;  /* 0x00000000001c7947 */ /* 0x000fea0003800000 */
.L_x_104:
[----:B------:R-:W-:-:S06]  /*45c0*/  HADD2.F32 R4, -RZ, R0.H0_H0 ;  /* 0x20000000ff047230 */ /* 0x000fcc0000004100 */
[----:B------:R-:W0:Y:S02]  /*45d0*/  F2I.U64.TRUNC R4, R4 ;  /* 0x0000000400047311 */ /* 0x000e24000020d800 */
[----:B0-----:R0:W-:Y:S01]  /*45e0*/  STG.E.64 desc[UR36][R2.64], R4 ;  /* 0x0000000402007986 */ /* 0x0011e2000c101b24 */
[----:B------:R-:W-:Y:S05]  /*45f0*/  BRA `(.L_x_76) ;  /* 0x00000000000c7947 */ /* 0x000fea0003800000 */
.L_x_103:
[----:B------:R-:W-:-:S04]  /*4600*/  HADD2.F32 R0, -RZ, R0.H0_H0 ;  /* 0x20000000ff007230 */ /* 0x000fc80000004100 */
[----:B------:R-:W0:Y:S02]  /*4610*/  F2I.FTZ.U32.TRUNC.NTZ R5, R0 ;  /* 0x0000000000057305 */ /* 0x000e24000021f000 */
[----:B0-----:R0:W-:Y:S02]  /*4620*/  STG.E desc[UR36][R2.64], R5 ;  /* 0x0000000502007986 */ /* 0x0011e4000c101924 */
.L_x_76:
[----:B------:R-:W-:-:S07]  /*4630*/  VIADD R17, R17, 0x80 ;  /* 0x0000008011117836 */ /* 0x000fce0000000000 */
.L_x_1:
[----:B------:R-:W-:Y:S05]  /*4640*/  BSYNC.RECONVERGENT B6 ;  /* 0x0000000000067941 */ /* 0x000fea0003800200 */
.L_x_0:
[----:B------:R-:W5:Y:S01]  /*4650*/  LDCU UR4, c[0x0][0x380] ;  /* 0x00007000ff0477ac */ /* 0x000f620008000800 */
[----:B------:R-:W-:Y:S01]  /*4660*/  BSSY.RECONVERGENT B6, `(.L_x_107) ;  /* 0x0000455000067945 */ /* 0x000fe20003800200 */
[----:B-----5:R-:W-:-:S13]  /*4670*/  ISETP.GE.AND P0, PT, R17, UR4, PT ;  /* 0x0000000411007c0c */ /* 0x020fda000bf06270 */
[----:B------:R-:W-:Y:S05]  /*4680*/  @P0 BRA `(.L_x_108) ;  /* 0x0000004400480947 */ /* 0x000fea0003800000 */
[----:B------:R-:W5:Y:S01]  /*4690*/  LDCU UR4, c[0x0][0x388] ;  /* 0x00007100ff0477ac */ /* 0x000f620008000800 */
[----:B------:R-:W-:Y:S02]  /*46a0*/  IMAD.MOV.U32 R18, RZ, RZ, RZ ;  /* 0x000000ffff127224 */ /* 0x000fe400078e00ff */
[----:B0-----:R-:W-:Y:S02]  /*46b0*/  IMAD.MOV.U32 R0, RZ, RZ, RZ ;  /* 0x000000ffff007224 */ /* 0x001fe400078e00ff */
[----:B------:R-:W-:Y:S01]  /*46c0*/  IMAD.MOV.U32 R16, RZ, RZ, RZ ;  /* 0x000000ffff107224 */ /* 0x000fe200078e00ff */
[----:B-----5:R-:W-:-:S09]  /*46d0*/  UISETP.NE.AND UP0, UPT, UR4, URZ, UPT ;  /* 0x000000ff0400728c */ /* 0x020fd2000bf05270 */
[----:B------:R-:W-:Y:S05]  /*46e0*/  BRA.U !UP0, `(.L_x_109) ;  /* 0x0000001508707547 */ /* 0x000fea000b800000 */
[----:B------:R-:W1:Y:S01]  /*46f0*/  LDCU.64 UR4, c[0x0][0x390] ;  /* 0x00007200ff0477ac */ /* 0x000e620008000a00 */
[----:B------:R-:W-:Y:S01]  /*4700*/  IMAD.MOV.U32 R16, RZ, RZ, RZ ;  /* 0x000000ffff107224 */ /* 0x000fe200078e00ff */
[----:B------:R-:W0:Y:S01]  /*4710*/  LDCU UR6, c[0x0][0x38c] ;  /* 0x00007180ff0677ac */ /* 0x000e220008000800 */
[----:B------:R-:W5:Y:S01]  /*4720*/  LDCU.64 UR8, c[0x0][0x4b8] ;  /* 0x00009700ff0877ac */ /* 0x000f620008000a00 */
[----:B------:R-:W-:Y:S01]  /*4730*/  UISETP.NE.AND UP0, UPT, UR41, URZ, UPT ;  /* 0x000000ff2900728c */ /* 0x000fe2000bf05270 */
[----:B-1234-:R-:W-:Y:S01]  /*4740*/  IMAD.HI.U32 R2, R17, UR4, R16 ;  /* 0x0000000411027c27 */ /* 0x01efe2000f8e0010 */
[----:B------:R-:W1:Y:S04]  /*4750*/  LDCU UR4, c[0x0][0x4c0] ;  /* 0x00009800ff0477ac */ /* 0x000e680008000800 */
[----:B------:R-:W-:-:S04]  /*4760*/  SHF.R.U32.HI R3, RZ, UR5, R2 ;  /* 0x00000005ff037c19 */ /* 0x000fc80008011602 */
[----:B------:R-:W-:-:S05]  /*4770*/  IADD3 R18, PT, PT, -R3, RZ, RZ ;  /* 0x000000ff03127210 */ /* 0x000fca0007ffe1ff */
[----:B0-----:R-:W-:-:S04]  /*4780*/  IMAD R18, R18, UR6, R17 ;  /* 0x0000000612127c24 */ /* 0x001fc8000f8e0211 */
[C---:B-----5:R-:W-:Y:S02]  /*4790*/  IMAD R16, R18.reuse, UR8, RZ ;  /* 0x0000000812107c24 */ /* 0x060fe4000f8e02ff */
[C---:B------:R-:W-:Y:S02]  /*47a0*/  IMAD R0, R18.reuse, UR9, RZ ;  /* 0x0000000912007c24 */ /* 0x040fe4000f8e02ff */
[----:B-1----:R-:W-:Y:S01]  /*47b0*/  IMAD R18, R18, UR4, RZ ;  /* 0x0000000412127c24 */ /* 0x002fe2000f8e02ff */
        /* <DEDUP_REMOVED lines=36> */
[----:B-1----:R-:W-:-:S04]  /*4a00*/  SHF.R.U32.HI R5, RZ, UR4, R4 ;  /* 0x00000004ff057c19 */ /* 0x002fc80008011604 */
[----:B------:R-:W-:-:S05]  /*4a10*/  IADD3 R2, PT, PT, -R5, RZ, RZ ;  /* 0x000000ff05027210 */ /* 0x000fca0007ffe1ff */
        /* <DEDUP_REMOVED lines=40> */
[----:B------:R-:W-:-:S04]  /*4ca0*/  SHF.R.U32.HI R3, RZ, UR5, R2 ;  /* 0x00000005ff037c19 */ /* 0x000fc80008011602 */
[----:B------:R-:W-:-:S05]  /*4cb0*/  IADD3 R4, PT, PT, -R3, RZ, RZ ;  /* 0x000000ff03047210 */ /* 0x000fca0007ffe1ff */
        /* <DEDUP_REMOVED lines=249> */
[----:B------:R-:W-:-:S04]  /*5c50*/  SHF.R.U32.HI R2, RZ, UR5, R2 ;  /* 0x00000005ff027c19 */ /* 0x000fc80008011602 */
[----:B------:R-:W-:-:S05]  /*5c60*/  IADD3 R3, PT, PT, -R2, RZ, RZ ;  /* 0x000000ff02037210 */ /* 0x000fca0007ffe1ff */
[----:B-1----:R-:W-:-:S04]  /*5c70*/  IMAD R5, R3, UR6, R5 ;  /* 0x0000000603057c24 */ /* 0x002fc8000f8e0205 */
[C---:B--2---:R-:W-:Y:S02]  /*5c80*/  IMAD R16, R5.reuse, UR8, R16 ;  /* 0x0000000805107c24 */ /* 0x044fe4000f8e0210 */
[C---:B------:R-:W-:Y:S02]  /*5c90*/  IMAD R0, R5.reuse, UR9, R0 ;  /* 0x0000000905007c24 */ /* 0x040fe4000f8e0200 */
[----:B0-----:R-:W-:-:S07]  /*5ca0*/  IMAD R18, R5, UR4, R18 ;  /* 0x0000000405127c24 */ /* 0x001fce000f8e0212 */
.L_x_109:
[----:B------:R-:W1:Y:S01]  /*5cb0*/  LDCU.64 UR6, c[0x0][0x5f0] ;  /* 0x0000be00ff0677ac */ /* 0x000e620008000a00 */
[----:B------:R-:W-:-:S04]  /*5cc0*/  UPRMT UR4, UR39, 0x9910, URZ ;  /* 0x0000991027047896 */ /* 0x000fc800080000ff */
[----:B------:R-:W-:Y:S01]  /*5cd0*/  UISETP.GT.AND UP0, UPT, UR4, 0x9, UPT ;  /* 0x000000090400788c */ /* 0x000fe2000bf04270 */
[----:B-1234-:R-:W-:-:S05]  /*5ce0*/  IADD3 R2, P0, PT, R0, UR6, RZ ;  /* 0x0000000600027c10 */ /* 0x01efca000ff1e0ff */
        /* <DEDUP_REMOVED lines=15> */
.L_x_113:
[----:B------:R-:W2:Y:S02]  /*5de0*/  LDG.E.U8 R2, desc[UR36][R2.64] ;  /* 0x0000002402027981 */ /* 0x000ea4000c1e1100 */
[----:B--2---:R-:W-:-:S04]  /*5df0*/  I2FP.F32.U32 R0, R2 ;  /* 0x0000000200007245 */ /* 0x004fc80000201000 */
[----:B------:R-:W-:-:S04]  /*5e00*/  F2FP.F16.F32.PACK_AB R0, RZ, R0 ;  /* 0x00000000ff00723e */ /* 0x000fc800000000ff */
[----:B------:R-:W-:Y:S01]  /*5e10*/  PRMT R19, R0, 0x7610, R19 ;  /* 0x0000761000137816 */ /* 0x000fe20000000013 */
[----:B------:R-:W-:Y:S06]  /*5e20*/  BRA `(.L_x_115) ;  /* 0x0000000c00b47947 */ /* 0x000fec0003800000 */
.L_x_112:
        /* <DEDUP_REMOVED lines=11> */
.L_x_117:
[----:B------:R-:W2:Y:S02]  /*5ee0*/  LDG.E R2, desc[UR36][R2.64] ;  /* 0x0000002402027981 */ /* 0x000ea4000c1e1900 */
[----:B--2---:R-:W-:-:S04]  /*5ef0*/  I2FP.F32.S32 R0, R2 ;  /* 0x0000000200007245 */ /* 0x004fc80000201400 */
[----:B------:R-:W-:-:S04]  /*5f00*/  F2FP.F16.F32.PACK_AB R0, RZ, R0 ;  /* 0x00000000ff00723e */ /* 0x000fc800000000ff */
[----:B------:R-:W-:Y:S01]  /*5f10*/  PRMT R19, R0, 0x7610, R19 ;  /* 0x0000761000137816 */ /* 0x000fe20000000013 */
[----:B------:R-:W-:Y:S06]  /*5f20*/  BRA `(.L_x_115) ;  /* 0x0000000c00747947 */ /* 0x000fec0003800000 */
.L_x_116:
[----:B------:R-:W2:Y:S02]  /*5f30*/  LDG.E.U16 R2, desc[UR36][R2.64] ;  /* 0x0000002402027981 */ /* 0x000ea4000c1e1500 */
[----:B--2---:R-:W0:Y:S02]  /*5f40*/  I2F.S16 R0, R2 ;  /* 0x0000000200007306 */ /* 0x004e240000101400 */
[----:B0-----:R-:W-:-:S04]  /*5f50*/  F2FP.F16.F32.PACK_AB R0, RZ, R0 ;  /* 0x00000000ff00723e */ /* 0x001fc800000000ff */
[----:B------:R-:W-:Y:S01]  /*5f60*/  PRMT R19, R0, 0x7610, R19 ;  /* 0x0000761000137816 */ /* 0x000fe20000000013 */
[----:B------:R-:W-:Y:S06]  /*5f70*/  BRA `(.L_x_115) ;  /* 0x0000000c00607947 */ /* 0x000fec0003800000 */
.L_x_111:
        /* <DEDUP_REMOVED lines=9> */
.L_x_119:
[----:B------:R1:W5:Y:S01]  /*6010*/  LDG.E.U16 R19, desc[UR36][R2.64] ;  /* 0x0000002402137981 */ /* 0x000362000c1e1500 */
[----:B------:R-:W-:Y:S05]  /*6020*/  BRA `(.L_x_115) ;  /* 0x0000000c00347947 */ /* 0x000fea0003800000 */
.L_x_118:
        /* <DEDUP_REMOVED lines=9> */
.L_x_121:
[----:B------:R0:W5:Y:S01]  /*60c0*/  LDG.E.U16 R19, desc[UR36][R2.64] ;  /* 0x0000002402137981 */ /* 0x000162000c1e1500 */
[----:B------:R-:W-:Y:S05]  /*60d0*/  BRA `(.L_x_115) ;  /* 0x0000000c00087947 */ /* 0x000fea0003800000 */
.L_x_120:
        /* <DEDUP_REMOVED lines=9> */
.L_x_110:
        /* <DEDUP_REMOVED lines=14> */
.L_x_124:
        /* <DEDUP_REMOVED lines=9> */
.L_x_123:
        /* <DEDUP_REMOVED lines=14> */
[----:B------:R-:W-:-:S05]  /*63c0*/  VIADD R5, R5, 0xfffffffc ;  /* 0xfffffffc05057836 */ /* 0x000fca0000000000 */
[C---:B------:R-:W-:Y:S02]  /*63d0*/  SHF.L.U32 R6, R4.reuse, R5, RZ ;  /* 0x0000000504067219 */ /* 0x040fe400000006ff */
[----:B------:R-:W-:Y:S01]  /*63e0*/  SHF.L.U32 R7, R5, 0x17, RZ ;  /* 0x0000001705077819 */ /* 0x000fe200000006ff */
        /* <DEDUP_REMOVED lines=10> */
.L_x_126:
[----:B------:R-:W2:Y:S02]  /*6490*/  LDG.E.U8 R2, desc[UR36][R2.64] ;  /* 0x0000002402027981 */ /* 0x000ea4000c1e1100 */
[C---:B--2---:R-:W-:Y:S02]  /*64a0*/  IMAD.SHL.U32 R0, R2.reuse, 0x2000000, RZ ;  /* 0x0200000002007824 */ /* 0x044fe400078e00ff */
[----:B------:R-:W-:-:S03]  /*64b0*/  IMAD.SHL.U32 R5, R2, 0x100, RZ ;  /* 0x0000010002057824 */ /* 0x000fc600078e00ff */
[----:B------:R-:W-:-:S13]  /*64c0*/  ISETP.GE.U32.AND P0, PT, R0, 0x8000000, PT ;  /* 0x080000000000780c */ /* 0x000fda0003f06070 */
[C---:B------:R-:W-:Y:S02]  /*64d0*/  @!P0 LOP3.LUT R4, R5.reuse, 0x7f00, RZ, 0xc0, !PT ;  /* 0x00007f0005048812 */ /* 0x040fe400078ec0ff */
[----:B------:R-:W-:Y:S02]  /*64e0*/  @P0 LEA.HI R0, R0, 0x70000000, RZ, 0x1c ;  /* 0x7000000000000811 */ /* 0x000fe400078fe0ff */
[----:B------:R-:W-:Y:S02]  /*64f0*/  @!P0 LOP3.LUT R4, R4, 0x3f000000, RZ, 0xfc, !PT ;  /* 0x3f00000004048812 */ /* 0x000fe400078efcff */
[----:B------:R-:W-:Y:S01]  /*6500*/  PRMT R5, R5, 0x9910, RZ ;  /* 0x0000991005057816 */ /* 0x000fe200000000ff */
[----:B------:R-:W-:Y:S02]  /*6510*/  @P0 FMUL.FTZ R0, R0, 1.9259299443872358531e-34 ;  /* 0x0780000000000820 */ /* 0x000fe40000410000 */
[----:B------:R-:W-:-:S05]  /*6520*/  @!P0 FADD.FTZ R0, R4, -0.5 ;  /* 0xbf00000004008421 */ /* 0x000fca0000010000 */
[----:B------:R-:W-:-:S04]  /*6530*/  LOP3.LUT R0, R0, 0x80000000, R5, 0xf8, !PT ;  /* 0x8000000000007812 */ /* 0x000fc800078ef805 */
[----:B------:R-:W-:-:S04]  /*6540*/  F2FP.F16.F32.PACK_AB R0, RZ, R0 ;  /* 0x00000000ff00723e */ /* 0x000fc800000000ff */
[----:B------:R-:W-:Y:S01]  /*6550*/  PRMT R19, R0, 0x7610, R19 ;  /* 0x0000761000137816 */ /* 0x000fe20000000013 */
[----:B------:R-:W-:Y:S06]  /*6560*/  BRA `(.L_x_115) ;  /* 0x0000000400e47947 */ /* 0x000fec0003800000 */
.L_x_125:
[----:B------:R-:W2:Y:S02]  /*6570*/  LDG.E.U16 R0, desc[UR36][R2.64] ;  /* 0x0000002402007981 */ /* 0x000ea4000c1e1500 */
[----:B--2---:R-:W-:-:S05]  /*6580*/  IMAD.U32 R0, R0, 0x10000, RZ ;  /* 0x0001000000007824 */ /* 0x004fca00078e00ff */
[----:B------:R-:W-:-:S04]  /*6590*/  F2FP.F16.F32.PACK_AB R0, RZ, R0 ;  /* 0x00000000ff00723e */ /* 0x000fc800000000ff */
[----:B------:R-:W-:Y:S01]  /*65a0*/  PRMT R19, R0, 0x7610, R19 ;  /* 0x0000761000137816 */ /* 0x000fe20000000013 */
[----:B------:R-:W-:Y:S06]  /*65b0*/  BRA `(.L_x_115) ;  /* 0x0000000400d07947 */ /* 0x000fec0003800000 */
.L_x_122:
        /* <DEDUP_REMOVED lines=13> */
.L_x_129:
[----:B------:R-:W2:Y:S01]  /*6690*/  LDG.E.U8 R3, desc[UR36][R2.64] ;  /* 0x0000002402037981 */ /* 0x000ea2000c1e1100 */
[----:B------:R-:W-:Y:S01]  /*66a0*/  BSSY.RECONVERGENT B0, `(.L_x_130) ;  /* 0x0000018000007945 */ /* 0x000fe20003800200 */
[----:B------:R-:W-:Y:S02]  /*66b0*/  MOV R0, RZ ;  /* 0x000000ff00007202 */ /* 0x000fe40000000f00 */
        /* <DEDUP_REMOVED lines=18> */
.L_x_133:
[----:B------:R-:W-:Y:S05]  /*67e0*/  BSYNC.RECONVERGENT B1 ;  /* 0x0000000000017941 */ /* 0x000fea0003800200 */
.L_x_132:
[----:B------:R-:W-:Y:S01]  /*67f0*/  IMAD.SHL.U32 R0, R0, 0x100000, RZ ;  /* 0x0010000000007824 */ /* 0x000fe200078e00ff */
[----:B------:R-:W-:-:S04]  /*6800*/  LEA R2, R2, 0x3b800000, 0x17 ;  /* 0x3b80000002027811 */ /* 0x000fc800078eb8ff */
[----:B------:R-:W-:-:S07]  /*6810*/  LOP3.LUT R0, R2, R0, R7, 0xfe, !PT ;  /* 0x0000000002007212 */ /* 0x000fce00078efe07 */
.L_x_131:
[----:B------:R-:W-:Y:S05]  /*6820*/  BSYNC.RECONVERGENT B0 ;  /* 0x0000000000007941 */ /* 0x000fea0003800200 */
.L_x_130:
[----:B------:R-:W-:-:S04]  /*6830*/  F2FP.F16.F32.PACK_AB R0, RZ, R0 ;  /* 0x00000000ff00723e */ /* 0x000fc800000000ff */
[----:B------:R-:W-:Y:S01]  /*6840*/  PRMT R19, R0, 0x7610, R19 ;  /* 0x0000761000137816 */ /* 0x000fe20000000013 */
[----:B------:R-:W-:Y:S06]  /*6850*/  BRA `(.L_x_115) ;  /* 0x0000000400287947 */ /* 0x000fec0003800000 */
.L_x_128:
        /* <DEDUP_REMOVED lines=21> */
.L_x_137:
[----:B------:R-:W-:Y:S05]  /*69b0*/  BSYNC.RECONVERGENT B1 ;  /* 0x0000000000017941 */ /* 0x000fea0003800200 */
.L_x_136:
[----:B------:R-:W-:Y:S01]  /*69c0*/  IMAD.SHL.U32 R0, R0, 0x200000, RZ ;  /* 0x0020000000007824 */ /* 0x000fe200078e00ff */
[----:B------:R-:W-:-:S04]  /*69d0*/  LEA R2, R2, 0x37800000, 0x17 ;  /* 0x3780000002027811 */ /* 0x000fc800078eb8ff */
[----:B------:R-:W-:-:S07]  /*69e0*/  LOP3.LUT R0, R2, R0, R7, 0xfe, !PT ;  /* 0x0000000002007212 */ /* 0x000fce00078efe07 */
.L_x_135:
[----:B------:R-:W-:Y:S05]  /*69f0*/  BSYNC.RECONVERGENT B0 ;  /* 0x0000000000007941 */ /* 0x000fea0003800200 */
.L_x_134:
[----:B------:R-:W-:-:S04]  /*6a00*/  F2FP.F16.F32.PACK_AB R0, RZ, R0 ;  /* 0x00000000ff00723e */ /* 0x000fc800000000ff */
[----:B------:R-:W-:Y:S01]  /*6a10*/  PRMT R19, R0, 0x7610, R19 ;  /* 0x0000761000137816 */ /* 0x000fe20000000013 */
[----:B------:R-:W-:Y:S06]  /*6a20*/  BRA `(.L_x_115) ;  /* 0x0000000000b47947 */ /* 0x000fec0003800000 */
.L_x_127:
[----:B------:R-:W-:-:S09]  /*6a30*/  UISETP.NE.AND UP0, UPT, UR4, 0x1c, UPT ;  /* 0x0000001c0400788c */ /* 0x000fd2000bf05270 */
[----:B------:R-:W-:Y:S05]  /*6a40*/  BRA.U !UP0, `(.L_x_138) ;  /* 0x00000001089c7547 */ /* 0x000fea000b800000 */
[----:B------:R-:W-:-:S09]  /*6a50*/  UISETP.NE.AND UP0, UPT, UR4, 0x1d, UPT ;  /* 0x0000001d0400788c */ /* 0x000fd2000bf05270 */
[----:B------:R-:W-:Y:S05]  /*6a60*/  BRA.U !UP0, `(.L_x_139) ;  /* 0x0000000108807547 */ /* 0x000fea000b800000 */
[----:B------:R-:W-:-:S09]  /*6a70*/  UISETP.NE.AND UP0, UPT, UR4, 0x2c, UPT ;  /* 0x0000002c0400788c */ /* 0x000fd2000bf05270 */
[----:B------:R-:W-:Y:S05]  /*6a80*/  BRA.U UP0, `(.L_x_114) ;  /* 0x0000000100307547 */ /* 0x000fea000b800000 */
[----:B------:R-:W2:Y:S01]  /*6a90*/  LDG.E.U8 R2, desc[UR36][R2.64] ;  /* 0x0000002402027981 */ /* 0x000ea2000c1e1100 */
[----:B------:R-:W-:Y:S01]  /*6aa0*/  BSSY.RECONVERGENT B0, `(.L_x_140) ;  /* 0x0000007000007945 */ /* 0x000fe20003800200 */
[----:B------:R-:W-:Y:S01]  /*6ab0*/  IMAD.MOV.U32 R0, RZ, RZ, 0x400000 ;  /* 0x00400000ff007424 */ /* 0x000fe200078e00ff */
[----:B--2---:R-:W-:-:S13]  /*6ac0*/  ISETP.NE.AND P0, PT, R2, RZ, PT ;  /* 0x000000ff0200720c */ /* 0x004fda0003f05270 */
[----:B------:R-:W-:Y:S05]  /*6ad0*/  @!P0 BRA `(.L_x_141) ;  /* 0x00000000000c8947 */ /* 0x000fea0003800000 */
[----:B------:R-:W-:-:S13]  /*6ae0*/  ISETP.NE.AND P0, PT, R2, 0xff, PT ;  /* 0x000000ff0200780c */ /* 0x000fda0003f05270 */
[----:B------:R-:W-:Y:S01]  /*6af0*/  @!P0 IMAD.MOV.U32 R0, RZ, RZ, 0x7f800001 ;  /* 0x7f800001ff008424 */ /* 0x000fe200078e00ff */
[----:B------:R-:W-:-:S07]  /*6b00*/  @P0 SHF.L.U32 R0, R2, 0x17, RZ ;  /* 0x0000001702000819 */ /* 0x000fce00000006ff */
.L_x_141:
[----:B------:R-:W-:Y:S05]  /*6b10*/  BSYNC.RECONVERGENT B0 ;  /* 0x0000000000007941 */ /* 0x000fea0003800200 */
.L_x_140:
[----:B------:R-:W-:-:S04]  /*6b20*/  F2FP.F16.F32.PACK_AB R0, RZ, R0 ;  /* 0x00000000ff00723e */ /* 0x000fc800000000ff */
[----:B------:R-:W-:Y:S01]  /*6b30*/  PRMT R19, R0, 0x7610, R19 ;  /* 0x0000761000137816 */ /* 0x000fe20000000013 */
[----:B------:R-:W-:Y:S06]  /*6b40*/  BRA `(.L_x_115) ;  /* 0x00000000006c7947 */ /* 0x000fec0003800000 */
.L_x_114:
        /* <DEDUP_REMOVED lines=10> */
[----:B-1----:R-:W-:Y:S02]  /*6bf0*/  IMAD.U32 R6, RZ, RZ, UR6 ;  /* 0x00000006ff067e24 */ /* 0x002fe4000f8e00ff */
[----:B------:R-:W-:Y:S01]  /*6c00*/  IMAD.U32 R7, RZ, RZ, UR7 ;  /* 0x00000007ff077e24 */ /* 0x000fe2000f8e00ff */
[----:B---3--:R-:W-:Y:S01]  /*6c10*/  MOV R10, UR8 ;  /* 0x00000008000a7c02 */ /* 0x008fe20008000f00 */
[----:B------:R-:W-:-:S07]  /*6c20*/  IMAD.U32 R11, RZ, RZ, UR9 ;  /* 0x00000009ff0b7e24 */ /* 0x000fce000f8e00ff */
[----:B------:R-:W-:-:S07]  /*6c30*/  LEPC R20, `(.L_x_142) ;  /* 0x000000001014794e */ /* 0x000fce0000000000 */
[----:B--2---:R-:W-:Y:S05]  /*6c40*/  CALL.ABS.NOINC R2 ;  /* 0x0000000002007343 */ /* 0x004fea0003c00000 */
.L_x_142:
[----:B------:R-:W-:Y:S01]  /*6c50*/  PRMT R19, RZ, 0x7610, R19 ;  /* 0x00007610ff137816 */ /* 0x000fe20000000013 */
[----:B------:R-:W-:Y:S06]  /*6c60*/  BRA `(.L_x_115) ;  /* 0x0000000000247947 */ /* 0x000fec0003800000 */
.L_x_139:
[----:B------:R-:W2:Y:S02]  /*6c70*/  LDG.E.64 R2, desc[UR36][R2.64] ;  /* 0x0000002402027981 */ /* 0x000ea4000c1e1b00 */
[----:B--2---:R-:W0:Y:S02]  /*6c80*/  I2F.U64 R0, R2 ;  /* 0x0000000200007312 */ /* 0x004e240000301000 */
[----:B0-----:R-:W-:-:S04]  /*6c90*/  F2FP.F16.F32.PACK_AB R0, RZ, R0 ;  /* 0x00000000ff00723e */ /* 0x001fc800000000ff */
[----:B------:R-:W-:Y:S01]  /*6ca0*/  PRMT R19, R0, 0x7610, R19 ;  /* 0x0000761000137816 */ /* 0x000fe20000000013 */
[----:B------:R-:W-:Y:S06]  /*6cb0*/  BRA `(.L_x_115) ;  /* 0x0000000000107947 */ /* 0x000fec0003800000 */
.L_x_138:
[----:B------:R-:W2:Y:S02]  /*6cc0*/  LDG.E R2, desc[UR36][R2.64] ;  /* 0x0000002402027981 */ /* 0x000ea4000c1e1900 */
[----:B--2---:R-:W-:-:S04]  /*6cd0*/  I2FP.F32.U32 R0, R2 ;  /* 0x0000000200007245 */ /* 0x004fc80000201000 */
[----:B------:R-:W-:-:S04]  /*6ce0*/  F2FP.F16.F32.PACK_AB R0, RZ, R0 ;  /* 0x00000000ff00723e */ /* 0x000fc800000000ff */
[----:B------:R-:W-:-:S07]  /*6cf0*/  PRMT R19, R0, 0x7610, R19 ;  /* 0x0000761000137816 */ /* 0x000fce0000000013 */
.L_x_115:
[----:B------:R-:W0:Y:S01]  /*6d00*/  LDCU.64 UR6, c[0x0][0x5f8] ;  /* 0x0000bf00ff0677ac */ /* 0x000e220008000a00 */
[----:B------:R-:W-:-:S04]  /*6d10*/  UPRMT UR4, UR42, 0x9910, URZ ;  /* 0x000099102a047896 */ /* 0x000fc800080000ff */
[----:B------:R-:W-:Y:S01]  /*6d20*/  UISETP.GT.AND UP0, UPT, UR4, 0x9, UPT ;  /* 0x000000090400788c */ /* 0x000fe2000bf04270 */
[----:B01----:R-:W-:-:S04]  /*6d30*/  IADD3 R2, P0, PT, R18, UR6, RZ ;  /* 0x0000000612027c10 */ /* 0x003fc8000ff1e0ff */
        /* <DEDUP_REMOVED lines=14> */
.L_x_146:
[----:B------:R-:W2:Y:S02]  /*6e20*/  LDG.E.U8 R2, desc[UR36][R2.64] ;  /* 0x0000002402027981 */ /* 0x000ea4000c1e1100 */
[----:B--2---:R-:W-:-:S04]  /*6e30*/  I2FP.F32.U32 R0, R2 ;  /* 0x0000000200007245 */ /* 0x004fc80000201000 */
[----:B------:R-:W-:Y:S01]  /*6e40*/  F2FP.F16.F32.PACK_AB R0, RZ, R0 ;  /* 0x00000000ff00723e */ /* 0x000fe200000000ff */
[----:B------:R-:W-:Y:S06]  /*6e50*/  BRA `(.L_x_148) ;  /* 0x0000000c007c7947 */ /* 0x000fec0003800000 */
.L_x_145:
        /* <DEDUP_REMOVED lines=10> */
.L_x_150:
[----:B------:R-:W2:Y:S02]  /*6f00*/  LDG.E R2, desc[UR36][R2.64] ;  /* 0x0000002402027981 */ /* 0x000ea4000c1e1900 */
[----:B--2---:R-:W-:-:S04]  /*6f10*/  I2FP.F32.S32 R0, R2 ;  /* 0x0000000200007245 */ /* 0x004fc80000201400 */
[----:B------:R-:W-:Y:S01]  /*6f20*/  F2FP.F16.F32.PACK_AB R0, RZ, R0 ;  /* 0x00000000ff00723e */ /* 0x000fe200000000ff */
[----:B------:R-:W-:Y:S06]  /*6f30*/  BRA `(.L_x_148) ;  /* 0x0000000c00447947 */ /* 0x000fec0003800000 */
.L_x_149:
[----:B------:R-:W2:Y:S02]  /*6f40*/  LDG.E.U16 R2, desc[UR36][R2.64] ;  /* 0x0000002402027981 */ /* 0x000ea4000c1e1500 */
[----:B--2---:R-:W0:Y:S02]  /*6f50*/  I2F.S16 R0, R2 ;  /* 0x0000000200007306 */ /* 0x004e240000101400 */
[----:B0-----:R-:W-:Y:S01]  /*6f60*/  F2FP.F16.F32.PACK_AB R0, RZ, R0 ;  /* 0x00000000ff00723e */ /* 0x001fe200000000ff */
[----:B------:R-:W-:Y:S06]  /*6f70*/  BRA `(.L_x_148) ;  /* 0x0000000c00347947 */ /* 0x000fec0003800000 */
.L_x_144:
        /* <DEDUP_REMOVED lines=9> */
.L_x_152:
[----:B------:R0:W5:Y:S01]  /*7010*/  LDG.E.U16 R0, desc[UR36][R2.64] ;  /* 0x0000002402007981 */ /* 0x000162000c1e1500 */
[----:B------:R-:W-:Y:S05]  /*7020*/  BRA `(.L_x_148) ;  /* 0x0000000c00087947 */ /* 0x000fea0003800000 */
.L_x_151:
        /* <DEDUP_REMOVED lines=9> */
.L_x_154:
[----:B------:R1:W5:Y:S01]  /*70c0*/  LDG.E.U16 R0, desc[UR36][R2.64] ;  /* 0x0000002402007981 */ /* 0x000362000c1e1500 */
[----:B------:R-:W-:Y:S05]  /*70d0*/  BRA `(.L_x_148) ;  /* 0x0000000800dc7947 */ /* 0x000fea0003800000 */
.L_x_153:
        /* <DEDUP_REMOVED lines=8> */
.L_x_143:
        /* <DEDUP_REMOVED lines=13> */
.L_x_157:
        /* <DEDUP_REMOVED lines=8> */
.L_x_156:
        /* <DEDUP_REMOVED lines=27> */
.L_x_159:
        /* <DEDUP_REMOVED lines=11> */
[----:B------:R-:W-:Y:S01]  /*7510*/  F2FP.F16.F32.PACK_AB R0, RZ, R0 ;  /* 0x00000000ff00723e */ /* 0x000fe200000000ff */
[----:B------:R-:W-:Y:S06]  /*7520*/  BRA `(.L_x_148) ;  /* 0x0000000400c87947 */ /* 0x000fec0003800000 */
.L_x_158:
[----:B------:R-:W2:Y:S02]  /*7530*/  LDG.E.U16 R0, desc[UR36][R2.64] ;  /* 0x0000002402007981 */ /* 0x000ea4000c1e1500 */
[----:B--2---:R-:W-:-:S04]  /*7540*/  SHF.L.U32 R0, R0, 0x10, RZ ;  /* 0x0000001000007819 */ /* 0x004fc800000006ff */
[----:B------:R-:W-:Y:S01]  /*7550*/  F2FP.F16.F32.PACK_AB R0, RZ, R0 ;  /* 0x00000000ff00723e */ /* 0x000fe200000000ff */
[----:B------:R-:W-:Y:S06]  /*7560*/  BRA `(.L_x_148) ;  /* 0x0000000400b87947 */ /* 0x000fec0003800000 */
.L_x_155:
        /* <DEDUP_REMOVED lines=12> */
.L_x_162:
        /* <DEDUP_REMOVED lines=21> */
.L_x_166:
[----:B------:R-:W-:Y:S05]  /*7780*/  BSYNC.RECONVERGENT B1 ;  /* 0x0000000000017941 */ /* 0x000fea0003800200 */
.L_x_165:
[----:B------:R-:W-:Y:S02]  /*7790*/  SHF.L.U32 R0, R0, 0x14, RZ ;  /* 0x0000001400007819 */ /* 0x000fe400000006ff */
[----:B------:R-:W-:-:S04]  /*77a0*/  LEA R2, R2, 0x3b800000, 0x17 ;  /* 0x3b80000002027811 */ /* 0x000fc800078eb8ff */
[----:B------:R-:W-:-:S07]  /*77b0*/  LOP3.LUT R0, R2, R0, R7, 0xfe, !PT ;  /* 0x0000000002007212 */ /* 0x000fce00078efe07 */
.L_x_164:
[----:B------:R-:W-:Y:S05]  /*77c0*/  BSYNC.RECONVERGENT B0 ;  /* 0x0000000000007941 */ /* 0x000fea0003800200 */
.L_x_163:
[----:B------:R-:W-:Y:S01]  /*77d0*/  F2FP.F16.F32.PACK_AB R0, RZ, R0 ;  /* 0x00000000ff00723e */ /* 0x000fe200000000ff */
[----:B------:R-:W-:Y:S06]  /*77e0*/  BRA `(.L_x_148) ;  /* 0x0000000400187947 */ /* 0x000fec0003800000 */
.L_x_161:
        /* <DEDUP_REMOVED lines=21> */
.L_x_170:
[----:B------:R-:W-:Y:S05]  /*7940*/  BSYNC.RECONVERGENT B1 ;  /* 0x0000000000017941 */ /* 0x000fea0003800200 */
.L_x_169:
[----:B------:R-:W-:Y:S02]  /*7950*/  SHF.L.U32 R0, R0, 0x15, RZ ;  /* 0x0000001500007819 */ /* 0x000fe400000006ff */
[----:B------:R-:W-:-:S04]  /*7960*/  LEA R2, R2, 0x37800000, 0x17 ;  /* 0x3780000002027811 */ /* 0x000fc800078eb8ff */
[----:B------:R-:W-:-:S07]  /*7970*/  LOP3.LUT R0, R2, R0, R7, 0xfe, !PT ;  /* 0x0000000002007212 */ /* 0x000fce00078efe07 */
.L_x_168:
[----:B------:R-:W-:Y:S05]  /*7980*/  BSYNC.RECONVERGENT B0 ;  /* 0x0000000000007941 */ /* 0x000fea0003800200 */
.L_x_167:
[----:B------:R-:W-:Y:S01]  /*7990*/  F2FP.F16.F32.PACK_AB R0, RZ, R0 ;  /* 0x00000000ff00723e */ /* 0x000fe200000000ff */
[----:B------:R-:W-:Y:S06]  /*79a0*/  BRA `(.L_x_148) ;  /* 0x0000000000a87947 */ /* 0x000fec0003800000 */
.L_x_160:
        /* <DEDUP_REMOVED lines=14> */
.L_x_174:
[----:B------:R-:W-:Y:S05]  /*7a90*/  BSYNC.RECONVERGENT B0 ;  /* 0x0000000000007941 */ /* 0x000fea0003800200 */
.L_x_173:
[----:B------:R-:W-:Y:S01]  /*7aa0*/  F2FP.F16.F32.PACK_AB R0, RZ, R0 ;  /* 0x00000000ff00723e */ /* 0x000fe200000000ff */
[----:B------:R-:W-:Y:S06]  /*7ab0*/  BRA `(.L_x_148) ;  /* 0x0000000000647947 */ /* 0x000fec0003800000 */
.L_x_147:
        /* <DEDUP_REMOVED lines=8> */
[----:B0-----:R-:W-:Y:S01]  /*7b40*/  IMAD.U32 R4, RZ, RZ, UR4 ;  /* 0x00000004ff047e24 */ /* 0x001fe2000f8e00ff */
[----:B------:R-:W-:Y:S01]  /*7b50*/  MOV R5, UR5 ;  /* 0x0000000500057c02 */ /* 0x000fe20008000f00 */
[----:B-1----:R-:W-:-:S02]  /*7b60*/  IMAD.U32 R6, RZ, RZ, UR6 ;  /* 0x00000006ff067e24 */ /* 0x002fc4000f8e00ff */
[----:B------:R-:W-:Y:S02]  /*7b70*/  IMAD.U32 R7, RZ, RZ, UR7 ;  /* 0x00000007ff077e24 */ /* 0x000fe4000f8e00ff */
[----:B---3--:R-:W-:Y:S02]  /*7b80*/  IMAD.U32 R10, RZ, RZ, UR8 ;  /* 0x00000008ff0a7e24 */ /* 0x008fe4000f8e00ff */
[----:B------:R-:W-:-:S07]  /*7b90*/  IMAD.U32 R11, RZ, RZ, UR9 ;  /* 0x00000009ff0b7e24 */ /* 0x000fce000f8e00ff */
[----:B------:R-:W-:-:S07]  /*7ba0*/  LEPC R20, `(.L_x_175) ;  /* 0x000000001014794e */ /* 0x000fce0000000000 */
[----:B--2--5:R-:W-:Y:S05]  /*7bb0*/  CALL.ABS.NOINC R2 ;  /* 0x0000000002007343 */ /* 0x024fea0003c00000 */
.L_x_175:
[----:B------:R-:W-:Y:S01]  /*7bc0*/  PRMT R0, RZ, 0x7610, R0 ;  /* 0x00007610ff007816 */ /* 0x000fe20000000000 */
[----:B------:R-:W-:Y:S06]  /*7bd0*/  BRA `(.L_x_148) ;  /* 0x00000000001c7947 */ /* 0x000fec0003800000 */
.L_x_172:
[----:B------:R-:W2:Y:S02]  /*7be0*/  LDG.E.64 R2, desc[UR36][R2.64] ;  /* 0x0000002402027981 */ /* 0x000ea4000c1e1b00 */
[----:B--2---:R-:W0:Y:S02]  /*7bf0*/  I2F.U64 R0, R2 ;  /* 0x0000000200007312 */ /* 0x004e240000301000 */
[----:B0-----:R-:W-:Y:S01]  /*7c00*/  F2FP.F16.F32.PACK_AB R0, RZ, R0 ;  /* 0x00000000ff00723e */ /* 0x001fe200000000ff */
[----:B------:R-:W-:Y:S06]  /*7c10*/  BRA `(.L_x_148) ;  /* 0x00000000000c7947 */ /* 0x000fec0003800000 */
.L_x_171:
[----:B------:R-:W2:Y:S02]  /*7c20*/  LDG.E R2, desc[UR36][R2.64] ;  /* 0x0000002402027981 */ /* 0x000ea4000c1e1900 */
[----:B--2---:R-:W-:-:S04]  /*7c30*/  I2FP.F32.U32 R0, R2 ;  /* 0x0000000200007245 */ /* 0x004fc80000201000 */
[----:B------:R-:W-:-:S07]  /*7c40*/  F2FP.F16.F32.PACK_AB R0, RZ, R0 ;  /* 0x00000000ff00723e */ /* 0x000fce00000000ff */
.L_x_148:
[----:B------:R-:W0:Y:S01]  /*7c50*/  LDCU.64 UR6, c[0x0][0x5e8] ;  /* 0x0000bd00ff0677ac */ /* 0x000e220008000a00 */
[----:B-----5:R-:W-:Y:S02]  /*7c60*/  HADD2.F32 R19, -RZ, R19.H0_H0 ;  /* 0x20000013ff137230 */ /* 0x020fe40000004100 */
[----:B------:R-:W-:Y:S01]  /*7c70*/  HADD2.F32 R0, -RZ, R0.H0_H0 ;  /* 0x20000000ff007230 */ /* 0x000fe20000004100 */
[----:B------:R-:W-:-:S04]  /*7c80*/  UPRMT UR4, UR43, 0x9910, URZ ;  /* 0x000099102b047896 */ /* 0x000fc800080000ff */
[----:B------:R-:W-:Y:S01]  /*7c90*/  UISETP.GT.AND UP0, UPT, UR4, 0x9, UPT ;  /* 0x000000090400788c */ /* 0x000fe2000bf04270 */
[----:B------:R-:W-:-:S04]  /*7ca0*/  LOP3.LUT R0, R19, 0x80000000, R0, 0xb8, !PT ;  /* 0x8000000013007812 */ /* 0x000fc800078eb800 */
[----:B------:R-:W-:Y:S02]  /*7cb0*/  F2FP.F16.F32.PACK_AB R0, RZ, R0 ;  /* 0x00000000ff00723e */ /* 0x000fe400000000ff */
[----:B01----:R-:W-:-:S05]  /*7cc0*/  IADD3 R2, P0, PT, R16, UR6, RZ ;  /* 0x0000000610027c10 */ /* 0x003fca000ff1e0ff */
[----:B------:R-:W-:Y:S01]  /*7cd0*/  IMAD.X R3, RZ, RZ, UR7, P0 ;  /* 0x00000007ff037e24 */ /* 0x000fe200080e06ff */
[----:B------:R-:W-:Y:S07]  /*7ce0*/  BRA.U UP0, `(.L_x_176) ;  /* 0x0000000500047547 */ /* 0x000fee000b800000 */
        /* <DEDUP_REMOVED lines=12> */
.L_x_179:
[----:B------:R-:W-:-:S06]  /*7db0*/  HADD2.F32 R5, -RZ, R0.H0_H0 ;  /* 0x20000000ff057230 */ /* 0x000fcc0000004100 */
[----:B------:R-:W0:Y:S02]  /*7dc0*/  F2I.S64.TRUNC R4, R5 ;  /* 0x0000000500047311 */ /* 0x000e24000020d900 */
[----:B0-----:R0:W-:Y:S01]  /*7dd0*/  STG.E.U8 desc[UR36][R2.64], R4 ;  /* 0x0000000402007986 */ /* 0x0011e2000c101124 */
[----:B------:R-:W-:Y:S05]  /*7de0*/  BRA `(.L_x_181) ;  /* 0x0000000c006c7947 */ /* 0x000fea0003800000 */
.L_x_178:
        /* <DEDUP_REMOVED lines=10> */
.L_x_183:
[----:B------:R-:W-:-:S04]  /*7e90*/  HADD2.F32 R0, -RZ, R0.H0_H0 ;  /* 0x20000000ff007230 */ /* 0x000fc80000004100 */
[----:B------:R-:W0:Y:S02]  /*7ea0*/  F2I.FTZ.TRUNC.NTZ R5, R0 ;  /* 0x0000000000057305 */ /* 0x000e24000021f100 */
[----:B0-----:R0:W-:Y:S01]  /*7eb0*/  STG.E desc[UR36][R2.64], R5 ;  /* 0x0000000502007986 */ /* 0x0011e2000c101924 */
[----:B------:R-:W-:Y:S05]  /*7ec0*/  BRA `(.L_x_181) ;  /* 0x0000000c00347947 */ /* 0x000fea0003800000 */
.L_x_182:
[----:B------:R-:W-:-:S04]  /*7ed0*/  HADD2.F32 R0, -RZ, R0.H0_H0 ;  /* 0x20000000ff007230 */ /* 0x000fc80000004100 */
[----:B------:R-:W0:Y:S02]  /*7ee0*/  F2I.FTZ.TRUNC.NTZ R5, R0 ;  /* 0x0000000000057305 */ /* 0x000e24000021f100 */
[----:B0-----:R0:W-:Y:S01]  /*7ef0*/  STG.E.U16 desc[UR36][R2.64], R5 ;  /* 0x0000000502007986 */ /* 0x0011e2000c101524 */
[----:B------:R-:W-:Y:S05]  /*7f00*/  BRA `(.L_x_181) ;  /* 0x0000000c00247947 */ /* 0x000fea0003800000 */
.L_x_177:
        /* <DEDUP_REMOVED lines=9> */
.L_x_185:
[----:B------:R0:W-:Y:S01]  /*7fa0*/  STG.E.U16 desc[UR36][R2.64], R0 ;  /* 0x0000000002007986 */ /* 0x0001e2000c101524 */
[----:B------:R-:W-:Y:S05]  /*7fb0*/  BRA `(.L_x_181) ;  /* 0x0000000800f87947 */ /* 0x000fea0003800000 */
.L_x_184:
        /* <DEDUP_REMOVED lines=10> */
.L_x_187:
[----:B------:R-:W-:-:S05]  /*8060*/  HADD2.F32 R0, -RZ, R0.H0_H0 ;  /* 0x20000000ff007230 */ /* 0x000fca0000004100 */
[----:B------:R-:W-:-:S04]  /*8070*/  F2FP.F16.F32.PACK_AB R0, RZ, R0 ;  /* 0x00000000ff00723e */ /* 0x000fc800000000ff */
[----:B------:R-:W-:-:S05]  /*8080*/  PRMT R0, R0, 0x5410, RZ ;  /* 0x0000541000007816 */ /* 0x000fca00000000ff */
[----:B------:R0:W-:Y:S01]  /*8090*/  STG.E desc[UR36][R2.64], R0 ;  /* 0x0000000002007986 */ /* 0x0001e2000c101924 */
[----:B------:R-:W-:Y:S05]  /*80a0*/  BRA `(.L_x_181) ;  /* 0x0000000800bc7947 */ /* 0x000fea0003800000 */
.L_x_186:
[----:B------:R-:W-:-:S05]  /*80b0*/  HADD2.F32 R4, -RZ, R0.H0_H0 ;  /* 0x20000000ff047230 */ /* 0x000fca0000004100 */
[----:B------:R-:W-:-:S06]  /*80c0*/  FMUL.FTZ R4, R4, 1 ;  /* 0x3f80000004047820 */ /* 0x000fcc0000410000 */
[----:B------:R-:W0:Y:S02]  /*80d0*/  F2F.F64.F32 R4, R4 ;  /* 0x0000000400047310 */ /* 0x000e240000201800 */
[----:B0-----:R0:W-:Y:S01]  /*80e0*/  STG.E.64 desc[UR36][R2.64], R4 ;  /* 0x0000000402007986 */ /* 0x0011e2000c101b24 */
[----:B------:R-:W-:Y:S05]  /*80f0*/  BRA `(.L_x_181) ;  /* 0x0000000800a87947 */ /* 0x000fea0003800000 */
.L_x_176:
[----:B------:R-:W-:-:S09]  /*8100*/  UISETP.GT.AND UP0, UPT, UR4, 0x18, UPT ;  /* 0x000000180400788c */ /* 0x000fd2000bf04270 */
[----:B------:R-:W-:Y:S05]  /*8110*/  BRA.U !UP0, `(.L_x_188) ;  /* 0x0000000508607547 */ /* 0x000fea000b800000 */
        /* <DEDUP_REMOVED lines=12> */
.L_x_191:
[----:B------:R-:W-:Y:S01]  /*81e0*/  HADD2.F32 R5, -RZ, R0.H0_H0 ;  /* 0x20000000ff057230 */ /* 0x000fe20000004100 */
[----:B------:R-:W-:Y:S01]  /*81f0*/  BSSY.RECONVERGENT B0, `(.L_x_192) ;  /* 0x0000013000007945 */ /* 0x000fe20003800200 */
[----:B------:R-:W-:-:S03]  /*8200*/  MOV R0, 0x80 ;  /* 0x0000008000007802 */ /* 0x000fc60000000f00 */
[----:B------:R-:W-:-:S04]  /*8210*/  LOP3.LUT R4, R5, 0x7fffffff, RZ, 0xc0, !PT ;  /* 0x7fffffff05047812 */ /* 0x000fc800078ec0ff */
[----:B------:R-:W-:-:S13]  /*8220*/  ISETP.GT.U32.AND P0, PT, R4, 0x437fffff, PT ;  /* 0x437fffff0400780c */ /* 0x000fda0003f04070 */
[----:B------:R-:W-:Y:S05]  /*8230*/  @P0 BRA `(.L_x_193) ;  /* 0x0000000000380947 */ /* 0x000fea0003800000 */
[----:B------:R-:W-:-:S13]  /*8240*/  ISETP.GE.U32.AND P0, PT, R4, 0x3c000000, PT ;  /* 0x3c0000000400780c */ /* 0x000fda0003f06070 */
[----:B------:R-:W-:-:S04]  /*8250*/  @P0 SHF.R.U32.HI R0, RZ, 0x14, R5 ;  /* 0x00000014ff000819 */ /* 0x000fc80000011605 */
[----:B------:R-:W-:-:S04]  /*8260*/  @P0 LOP3.LUT R0, R0, 0x1, RZ, 0xc0, !PT ;  /* 0x0000000100000812 */ /* 0x000fc800078ec0ff */
[----:B------:R-:W-:-:S04]  /*8270*/  @P0 IADD3 R0, PT, PT, R5, 0x487ffff, R0 ;  /* 0x0487ffff05000810 */ /* 0x000fc80007ffe000 */
[----:B------:R-:W-:-:S04]  /*8280*/  @P0 SHF.R.U32.HI R0, RZ, 0x14, R0 ;  /* 0x00000014ff000819 */ /* 0x000fc80000011600 */
[----:B------:R-:W-:Y:S01]  /*8290*/  @P0 LOP3.LUT R0, R0, 0xff, RZ, 0xc0, !PT ;  /* 0x000000ff00000812 */ /* 0x000fe200078ec0ff */
[----:B------:R-:W-:Y:S06]  /*82a0*/  @P0 BRA `(.L_x_194) ;  /* 0x0000000000140947 */ /* 0x000fec0003800000 */
[----:B------:R-:W-:-:S05]  /*82b0*/  FADD.FTZ R0, R4, 8192 ;  /* 0x4600000004007421 */ /* 0x000fca0000010000 */
[----:B------:R-:W-:Y:S02]  /*82c0*/  LOP3.LUT P0, R4, R0, 0xff, RZ, 0xc0, !PT ;  /* 0x000000ff00047812 */ /* 0x000fe4000780c0ff */
[----:B------:R-:W-:-:S11]  /*82d0*/  PRMT R0, RZ, 0x7610, R0 ;  /* 0x00007610ff007816 */ /* 0x000fd60000000000 */
[----:B------:R-:W-:Y:S05]  /*82e0*/  @!P0 BRA `(.L_x_193) ;  /* 0x00000000000c8947 */ /* 0x000fea0003800000 */
[----:B------:R-:W-:-:S07]  /*82f0*/  IMAD.MOV.U32 R0, RZ, RZ, R4 ;  /* 0x000000ffff007224 */ /* 0x000fce00078e0004 */
.L_x_194:
[----:B------:R-:W-:-:S04]  /*8300*/  SHF.R.U32.HI R5, RZ, 0x18, R5 ;  /* 0x00000018ff057819 */ /* 0x000fc80000011605 */
[----:B------:R-:W-:-:S07]  /*8310*/  LOP3.LUT R0, R0, 0x80, R5, 0xf8, !PT ;  /* 0x0000008000007812 */ /* 0x000fce00078ef805 */
.L_x_193:
[----:B------:R-:W-:Y:S05]  /*8320*/  BSYNC.RECONVERGENT B0 ;  /* 0x0000000000007941 */ /* 0x000fea0003800200 */
.L_x_192:
[----:B------:R3:W-:Y:S01]  /*8330*/  STG.E.U8 desc[UR36][R2.64], R0 ;  /* 0x0000000002007986 */ /* 0x0007e2000c101124 */
[----:B------:R-:W-:Y:S05]  /*8340*/  BRA `(.L_x_181) ;  /* 0x0000000800147947 */ /* 0x000fea0003800000 */
.L_x_190:
[----:B------:R-:W-:Y:S01]  /*8350*/  HADD2.F32 R5, -RZ, R0.H0_H0 ;  /* 0x20000000ff057230 */ /* 0x000fe20000004100 */
[----:B------:R-:W-:Y:S01]  /*8360*/  BSSY.RECONVERGENT B0, `(.L_x_195) ;  /* 0x0000013000007945 */ /* 0x000fe20003800200 */
[----:B------:R-:W-:-:S03]  /*8370*/  IMAD.MOV.U32 R0, RZ, RZ, 0x80 ;  /* 0x00000080ff007424 */ /* 0x000fc600078e00ff */
        /* <DEDUP_REMOVED lines=15> */
.L_x_197:
[----:B------:R-:W-:-:S04]  /*8470*/  SHF.R.U32.HI R5, RZ, 0x18, R5 ;  /* 0x00000018ff057819 */ /* 0x000fc80000011605 */
[----:B------:R-:W-:-:S07]  /*8480*/  LOP3.LUT R0, R0, 0x80, R5, 0xf8, !PT ;  /* 0x0000008000007812 */ /* 0x000fce00078ef805 */
.L_x_196:
[----:B------:R-:W-:Y:S05]  /*8490*/  BSYNC.RECONVERGENT B0 ;  /* 0x0000000000007941 */ /* 0x000fea0003800200 */
.L_x_195:
[----:B------:R0:W-:Y:S01]  /*84a0*/  STG.E.U8 desc[UR36][R2.64], R0 ;  /* 0x0000000002007986 */ /* 0x0001e2000c101124 */
[----:B------:R-:W-:Y:S05]  /*84b0*/  BRA `(.L_x_181) ;  /* 0x0000000400b87947 */ /* 0x000fea0003800000 */
.L_x_189:
[----:B------:R-:W-:-:S09]  /*84c0*/  UISETP.NE.AND UP0, UPT, UR4, 0x1c, UPT ;  /* 0x0000001c0400788c */ /* 0x000fd2000bf05270 */
[----:B------:R-:W-:Y:S05]  /*84d0*/  BRA.U !UP0, `(.L_x_198) ;  /* 0x0000000108607547 */ /* 0x000fea000b800000 */
[----:B------:R-:W-:-:S09]  /*84e0*/  UISETP.NE.AND UP0, UPT, UR4, 0x1d, UPT ;  /* 0x0000001d0400788c */ /* 0x000fd2000bf05270 */
[----:B------:R-:W-:Y:S05]  /*84f0*/  BRA.U !UP0, `(.L_x_199) ;  /* 0x0000000108487547 */ /* 0x000fea000b800000 */
[----:B------:R-:W-:-:S09]  /*8500*/  UISETP.NE.AND UP0, UPT, UR4, 0x2c, UPT ;  /* 0x0000002c0400788c */ /* 0x000fd2000bf05270 */
[----:B------:R-:W-:Y:S05]  /*8510*/  BRA.U UP0, `(.L_x_180) ;  /* 0x0000000100bc7547 */ /* 0x000fea000b800000 */
        /* <DEDUP_REMOVED lines=8> */
[----:B------:R-:W-:Y:S02]  /*85a0*/  @P1 ISETP.EQ.U32.AND P2, PT, R0, 0x1, P0 ;  /* 0x000000010000180c */ /* 0x000fe40000742070 */
[----:B------:R-:W-:Y:S02]  /*85b0*/  PLOP3.LUT P0, PT, PT, PT, PT, 0x80, 0x8 ;  /* 0x000000000008781c */ /* 0x000fe40003f0f070 */
[----:B------:R-:W-:Y:S02]  /*85c0*/  @P1 PLOP3.LUT P0, PT, P2, PT, PT, 0x80, 0x8 ;  /* 0x000000000008181c */ /* 0x000fe4000170f070 */
[----:B------:R-:W-:-:S11]  /*85d0*/  @P1 IADD3 R0, PT, PT, R6, 0x1, RZ ;  /* 0x0000000106001810 */ /* 0x000fd60007ffe0ff */
[----:B------:R-:W-:-:S04]  /*85e0*/  @!P0 IMAD.MOV R0, RZ, RZ, R6 ;  /* 0x000000ffff008224 */ /* 0x000fc800078e0206 */
[----:B------:R-:W-:-:S05]  /*85f0*/  @P1 IMAD.MOV.U32 R5, RZ, RZ, R0 ;  /* 0x000000ffff051224 */ /* 0x000fca00078e0000 */
[----:B------:R2:W-:Y:S01]  /*8600*/  STG.E.U8 desc[UR36][R2.64], R5 ;  /* 0x0000000502007986 */ /* 0x0005e2000c101124 */
[----:B------:R-:W-:Y:S05]  /*8610*/  BRA `(.L_x_181) ;  /* 0x0000000400607947 */ /* 0x000fea0003800000 */
.L_x_199:
[----:B------:R-:W-:-:S06]  /*8620*/  HADD2.F32 R4, -RZ, R0.H0_H0 ;  /* 0x20000000ff047230 */ /* 0x000fcc0000004100 */
[----:B------:R-:W0:Y:S02]  /*8630*/  F2I.U64.TRUNC R4, R4 ;  /* 0x0000000400047311 */ /* 0x000e24000020d800 */
[----:B0-----:R1:W-:Y:S01]  /*8640*/  STG.E.64 desc[UR36][R2.64], R4 ;  /* 0x0000000402007986 */ /* 0x0013e2000c101b24 */
[----:B------:R-:W-:Y:S05]  /*8650*/  BRA `(.L_x_181) ;  /* 0x0000000400507947 */ /* 0x000fea0003800000 */
.L_x_198:
[----:B------:R-:W-:-:S04]  /*8660*/  HADD2.F32 R0, -RZ, R0.H0_H0 ;  /* 0x20000000ff007230 */ /* 0x000fc80000004100 */
[----:B------:R-:W0:Y:S02]  /*8670*/  F2I.FTZ.U32.TRUNC.NTZ R5, R0 ;  /* 0x0000000000057305 */ /* 0x000e24000021f000 */
[----:B0-----:R0:W-:Y:S01]  /*8680*/  STG.E desc[UR36][R2.64], R5 ;  /* 0x0000000502007986 */ /* 0x0011e2000c101924 */
[----:B------:R-:W-:Y:S05]  /*8690*/  BRA `(.L_x_181) ;  /* 0x0000000400407947 */ /* 0x000fea0003800000 */
.L_x_188:
        /* <DEDUP_REMOVED lines=11> */
.L_x_201:
[----:B------:R-:W-:Y:S01]  /*8750*/  HADD2.F32 R0, -RZ, R0.H0_H0 ;  /* 0x20000000ff007230 */ /* 0x000fe20000004100 */
[----:B------:R-:W-:-:S04]  /*8760*/  CS2R R6, SRZ ;  /* 0x0000000000067805 */ /* 0x000fc8000001ff00 */
[----:B------:R-:W-:-:S04]  /*8770*/  FMUL.FTZ R0, R0, 1 ;  /* 0x3f80000000007820 */ /* 0x000fc80000410000 */
[----:B------:R-:W0:Y:S02]  /*8780*/  F2F.F64.F32 R4, R0 ;  /* 0x0000000000047310 */ /* 0x000e240000201800 */
[----:B0-----:R0:W-:Y:S01]  /*8790*/  STG.E.128 desc[UR36][R2.64], R4 ;  /* 0x0000000402007986 */ /* 0x0011e2000c101d24 */
[----:B------:R-:W-:Y:S05]  /*87a0*/  BRA `(.L_x_181) ;  /* 0x0000000000fc7947 */ /* 0x000fea0003800000 */
.L_x_200:
[----:B------:R-:W-:-:S09]  /*87b0*/  UISETP.NE.AND UP0, UPT, UR4, 0xf, UPT ;  /* 0x0000000f0400788c */ /* 0x000fd2000bf05270 */
[----:B------:R-:W-:Y:S05]  /*87c0*/  BRA.U !UP0, `(.L_x_202) ;  /* 0x0000000108e87547 */ /* 0x000fea000b800000 */
[----:B------:R-:W-:-:S09]  /*87d0*/  UISETP.NE.AND UP0, UPT, UR4, 0x17, UPT ;  /* 0x000000170400788c */ /* 0x000fd2000bf05270 */
[----:B------:R-:W-:Y:S05]  /*87e0*/  BRA.U !UP0, `(.L_x_203) ;  /* 0x0000000108907547 */ /* 0x000fea000b800000 */
[----:B------:R-:W-:-:S09]  /*87f0*/  UISETP.NE.AND UP0, UPT, UR4, 0x18, UPT ;  /* 0x000000180400788c */ /* 0x000fd2000bf05270 */
[----:B------:R-:W-:Y:S05]  /*8800*/  BRA.U !UP0, `(.L_x_204) ;  /* 0x0000000108447547 */ /* 0x000fea000b800000 */
.L_x_180:
[----:B------:R-:W-:Y:S01]  /*8810*/  MOV R0, 0x0 ;  /* 0x0000000000007802 */ /* 0x000fe20000000f00 */
[----:B------:R-:W0:Y:S01]  /*8820*/  LDCU.64 UR4, c[0x4][0x128] ;  /* 0x01002500ff0477ac */ /* 0x000e220008000a00 */
[----:B------:R-:W-:Y:S02]  /*8830*/  HFMA2 R12, -RZ, RZ, 0, 5.9604644775390625e-08 ;  /* 0x00000001ff0c7431 */ /* 0x000fe400000001ff */
[----:B------:R-:W-:Y:S01]  /*8840*/  IMAD.MOV.U32 R8, RZ, RZ, 0x65 ;  /* 0x00000065ff087424 */ /* 0x000fe200078e00ff */
[----:B------:R1:W2:Y:S01]  /*8850*/  LDC.64 R2, c[0x4][R0] ;  /* 0x0100000000027b82 */ /* 0x0002a20000000a00 */
[----:B------:R-:W3:Y:S01]  /*8860*/  LDCU.64 UR6, c[0x4][0x130] ;  /* 0x01002600ff0677ac */ /* 0x000ee20008000a00 */
[----:B------:R-:W-:Y:S01]  /*8870*/  IMAD.MOV.U32 R13, RZ, RZ, RZ ;  /* 0x000000ffff0d7224 */ /* 0x000fe200078e00ff */
[----:B------:R-:W4:Y:S01]  /*8880*/  LDCU.64 UR8, c[0x4][0x40] ;  /* 0x01000800ff0877ac */ /* 0x000f220008000a00 */
[----:B0-----:R-:W-:Y:S02]  /*8890*/  IMAD.U32 R4, RZ, RZ, UR4 ;  /* 0x00000004ff047e24 */ /* 0x001fe4000f8e00ff */
[----:B------:R-:W-:Y:S01]  /*88a0*/  IMAD.U32 R5, RZ, RZ, UR5 ;  /* 0x00000005ff057e24 */ /* 0x000fe2000f8e00ff */
[----:B---3--:R-:W-:Y:S01]  /*88b0*/  MOV R6, UR6 ;  /* 0x0000000600067c02 */ /* 0x008fe20008000f00 */
[----:B------:R-:W-:-:S02]  /*88c0*/  IMAD.U32 R7, RZ, RZ, UR7 ;  /* 0x00000007ff077e24 */ /* 0x000fc4000f8e00ff */
[----:B----4-:R-:W-:Y:S02]  /*88d0*/  IMAD.U32 R10, RZ, RZ, UR8 ;  /* 0x00000008ff0a7e24 */ /* 0x010fe4000f8e00ff */
[----:B-1----:R-:W-:-:S07]  /*88e0*/  IMAD.U32 R11, RZ, RZ, UR9 ;  /* 0x00000009ff0b7e24 */ /* 0x002fce000f8e00ff */
[----:B------:R-:W-:-:S07]  /*88f0*/  LEPC R20, `(.L_x_205) ;  /* 0x000000001014794e */ /* 0x000fce0000000000 */
[----:B--2---:R-:W-:Y:S05]  /*8900*/  CALL.ABS.NOINC R2 ;  /* 0x0000000002007343 */ /* 0x004fea0003c00000 */
.L_x_205:
[----:B------:R-:W-:Y:S05]  /*8910*/  BRA `(.L_x_181) ;  /* 0x0000000000a07947 */ /* 0x000fea0003800000 */
.L_x_204:
[----:B------:R-:W-:Y:S01]  /*8920*/  HADD2.F32 R7, -RZ, R0.H0_H0 ;  /* 0x20000000ff077230 */ /* 0x000fe20000004100 */
[----:B------:R-:W-:Y:S01]  /*8930*/  BSSY.RECONVERGENT B0, `(.L_x_206) ;  /* 0x000000c000007945 */ /* 0x000fe20003800200 */
[----:B------:R-:W-:-:S03]  /*8940*/  IMAD.MOV.U32 R0, RZ, RZ, 0x7f ;  /* 0x0000007fff007424 */ /* 0x000fc600078e00ff */
[----:B------:R-:W-:Y:S02]  /*8950*/  LOP3.LUT R4, R7, 0x7fffffff, RZ, 0xc0, !PT ;  /* 0x7fffffff07047812 */ /* 0x000fe400078ec0ff */
[----:B------:R-:W-:Y:S02]  /*8960*/  SHF.R.U32.HI R5, RZ, 0x18, R7 ;  /* 0x00000018ff057819 */ /* 0x000fe40000011607 */
[----:B------:R-:W-:-:S13]  /*8970*/  ISETP.GT.U32.AND P0, PT, R4, 0x43efffff, PT ;  /* 0x43efffff0400780c */ /* 0x000fda0003f04070 */
[----:B------:R-:W-:Y:S05]  /*8980*/  @P0 BRA `(.L_x_207) ;  /* 0x0000000000180947 */ /* 0x000fea0003800000 */
[----:B------:R-:W-:-:S13]  /*8990*/  ISETP.GE.U32.AND P0, PT, R4, 0x3c800000, PT ;  /* 0x3c8000000400780c */ /* 0x000fda0003f06070 */
[----:B------:R-:W-:-:S04]  /*89a0*/  @P0 SHF.R.U32.HI R0, RZ, 0x14, R7 ;  /* 0x00000014ff000819 */ /* 0x000fc80000011607 */
[----:B------:R-:W-:-:S04]  /*89b0*/  @P0 LOP3.LUT R0, R0, 0x1, RZ, 0xc0, !PT ;  /* 0x0000000100000812 */ /* 0x000fc800078ec0ff */
[----:B------:R-:W-:-:S04]  /*89c0*/  @P0 IADD3 R0, PT, PT, R7, 0x407ffff, R0 ;  /* 0x0407ffff07000810 */ /* 0x000fc80007ffe000 */
[----:B------:R-:W-:Y:S01]  /*89d0*/  @P0 SHF.R.U32.HI R0, RZ, 0x14, R0 ;  /* 0x00000014ff000819 */ /* 0x000fe20000011600 */
[----:B------:R-:W-:-:S07]  /*89e0*/  @!P0 FADD.FTZ R0, R4, 16384 ;  /* 0x4680000004008421 */ /* 0x000fce0000010000 */
.L_x_207:
[----:B------:R-:W-:Y:S05]  /*89f0*/  BSYNC.RECONVERGENT B0 ;  /* 0x0000000000007941 */ /* 0x000fea0003800200 */
.L_x_206:
[----:B------:R-:W-:-:S05]  /*8a00*/  LOP3.LUT R5, R0, 0x80, R5, 0xf8, !PT ;  /* 0x0000008000057812 */ /* 0x000fca00078ef805 */
[----:B------:R0:W-:Y:S01]  /*8a10*/  STG.E.U8 desc[UR36][R2.64], R5 ;  /* 0x0000000502007986 */ /* 0x0001e2000c101124 */
[----:B------:R-:W-:Y:S05]  /*8a20*/  BRA `(.L_x_181) ;  /* 0x00000000005c7947 */ /* 0x000fea0003800000 */
.L_x_203:
[----:B------:R-:W-:Y:S01]  /*8a30*/  HADD2.F32 R5, -RZ, R0.H0_H0 ;  /* 0x20000000ff057230 */ /* 0x000fe20000004100 */
[----:B------:R-:W-:Y:S04]  /*8a40*/  BSSY.RECONVERGENT B0, `(.L_x_208) ;  /* 0x000000e000007945 */ /* 0x000fe80003800200 */
[----:B------:R-:W-:-:S04]  /*8a50*/  LOP3.LUT R4, R5, 0x7fffffff, RZ, 0xc0, !PT ;  /* 0x7fffffff05047812 */ /* 0x000fc800078ec0ff */
[----:B------:R-:W-:-:S13]  /*8a60*/  ISETP.GT.U32.AND P0, PT, R4, 0x477fffff, PT ;  /* 0x477fffff0400780c */ /* 0x000fda0003f04070 */
[----:B------:R-:W-:Y:S05]  /*8a70*/  @P0 BRA `(.L_x_209) ;  /* 0x00000000001c0947 */ /* 0x000fea0003800000 */
[----:B------:R-:W-:-:S13]  /*8a80*/  ISETP.GE.U32.AND P0, PT, R4, 0x38800000, PT ;  /* 0x388000000400780c */ /* 0x000fda0003f06070 */
[----:B------:R-:W-:-:S04]  /*8a90*/  @P0 SHF.R.U32.HI R0, RZ, 0x15, R5 ;  /* 0x00000015ff000819 */ /* 0x000fc80000011605 */
[----:B------:R-:W-:-:S04]  /*8aa0*/  @P0 LOP3.LUT R0, R0, 0x1, RZ, 0xc0, !PT ;  /* 0x0000000100000812 */ /* 0x000fc800078ec0ff */
[----:B------:R-:W-:-:S04]  /*8ab0*/  @P0 IADD3 R0, PT, PT, R5, 0x80fffff, R0 ;  /* 0x080fffff05000810 */ /* 0x000fc80007ffe000 */
[----:B------:R-:W-:Y:S01]  /*8ac0*/  @P0 SHF.R.U32.HI R0, RZ, 0x15, R0 ;  /* 0x00000015ff000819 */ /* 0x000fe20000011600 */
[----:B------:R-:W-:Y:S01]  /*8ad0*/  @!P0 FADD.FTZ R0, R4, 128 ;  /* 0x4300000004008421 */ /* 0x000fe20000010000 */
[----:B------:R-:W-:Y:S06]  /*8ae0*/  BRA `(.L_x_210) ;  /* 0x00000000000c7947 */ /* 0x000fec0003800000 */
.L_x_209:
[----:B------:R-:W-:Y:S01]  /*8af0*/  IMAD.MOV.U32 R0, RZ, RZ, 0x7f ;  /* 0x0000007fff007424 */ /* 0x000fe200078e00ff */
[----:B------:R-:W-:-:S04]  /*8b00*/  ISETP.GT.U32.AND P0, PT, R4, 0x7f800000, PT ;  /* 0x7f8000000400780c */ /* 0x000fc80003f04070 */
[----:B------:R-:W-:-:S09]  /*8b10*/  SEL R0, R0, 0x7c, P0 ;  /* 0x0000007c00007807 */ /* 0x000fd20000000000 */
.L_x_210:
[----:B------:R-:W-:Y:S05]  /*8b20*/  BSYNC.RECONVERGENT B0 ;  /* 0x0000000000007941 */ /* 0x000fea0003800200 */
.L_x_208:
[----:B------:R-:W-:-:S04]  /*8b30*/  SHF.R.U32.HI R5, RZ, 0x18, R5 ;  /* 0x00000018ff057819 */ /* 0x000fc80000011605 */
[----:B------:R-:W-:-:S05]  /*8b40*/  LOP3.LUT R5, R0, 0x80, R5, 0xf8, !PT ;  /* 0x0000008000057812 */ /* 0x000fca00078ef805 */
[----:B------:R0:W-:Y:S01]  /*8b50*/  STG.E.U8 desc[UR36][R2.64], R5 ;  /* 0x0000000502007986 */ /* 0x0001e2000c101124 */
[----:B------:R-:W-:Y:S05]  /*8b60*/  BRA `(.L_x_181) ;  /* 0x00000000000c7947 */ /* 0x000fea0003800000 */
.L_x_202:
[----:B------:R-:W-:-:S05]  /*8b70*/  HADD2.F32 R0, -RZ, R0.H0_H0 ;  /* 0x20000000ff007230 */ /* 0x000fca0000004100 */
[----:B------:R-:W-:-:S05]  /*8b80*/  F2FP.BF16.F32.PACK_AB R0, RZ, R0 ;  /* 0x00000000ff00723e */ /* 0x000fca00000010ff */
[----:B------:R0:W-:Y:S02]  /*8b90*/  STG.E.U16 desc[UR36][R2.64], R0 ;  /* 0x0000000002007986 */ /* 0x0001e4000c101524 */
.L_x_181:
[----:B------:R-:W-:-:S07]  /*8ba0*/  VIADD R17, R17, 0x80 ;  /* 0x0000008011117836 */ /* 0x000fce0000000000 */
.L_x_108:
[----:B------:R-:W-:Y:S05]  /*8bb0*/  BSYNC.RECONVERGENT B6 ;  /* 0x0000000000067941 */ /* 0x000fea0003800200 */
.L_x_107:
[----:B------:R-:W5:Y:S01]  /*8bc0*/  LDCU UR4, c[0x0][0x380] ;  /* 0x00007000ff0477ac */ /* 0x000f620008000800 */
[----:B------:R-:W-:Y:S01]  /*8bd0*/  BSSY.RECONVERGENT B6, `(.L_x_211) ;  /* 0x0000455000067945 */ /* 0x000fe20003800200 */
[----:B-----5:R-:W-:-:S13]  /*8be0*/  ISETP.GE.AND P0, PT, R17, UR4, PT ;  /* 0x0000000411007c0c */ /* 0x020fda000bf06270 */
[----:B------:R-:W-:Y:S05]  /*8bf0*/  @P0 BRA `(.L_x_212) ;  /* 0x0000004400480947 */ /* 0x000fea0003800000 */
[----:B------:R-:W5:Y:S01]  /*8c00*/  LDCU UR4, c[0x0][0x388] ;  /* 0x00007100ff0477ac */ /* 0x000f620008000800 */
[----:B------:R-:W-:Y:S01]  /*8c10*/  MOV R18, RZ ;  /* 0x000000ff00127202 */ /* 0x000fe20000000f00 */
[----:B0--3--:R-:W-:Y:S02]  /*8c20*/  IMAD.MOV.U32 R0, RZ, RZ, RZ ;  /* 0x000000ffff007224 */ /* 0x009fe400078e00ff */
[----:B------:R-:W-:Y:S01]  /*8c30*/  IMAD.MOV.U32 R16, RZ, RZ, RZ ;  /* 0x000000ffff107224 */ /* 0x000fe200078e00ff */
[----:B-----5:R-:W-:-:S09]  /*8c40*/  UISETP.NE.AND UP0, UPT, UR4, URZ, UPT ;  /* 0x000000ff0400728c */ /* 0x020fd2000bf05270 */
[----:B------:R-:W-:Y:S05]  /*8c50*/  BRA.U !UP0, `(.L_x_213) ;  /* 0x0000001508707547 */ /* 0x000fea000b800000 */
[----:B------:R-:W1:Y:S01]  /*8c60*/  LDCU.64 UR4, c[0x0][0x390] ;  /* 0x00007200ff0477ac */ /* 0x000e620008000a00 */
[----:B------:R-:W-:Y:S01]  /*8c70*/  IMAD.MOV.U32 R16, RZ, RZ, RZ ;  /* 0x000000ffff107224 */ /* 0x000fe200078e00ff */
[----:B------:R-:W0:Y:S01]  /*8c80*/  LDCU UR6, c[0x0][0x38c] ;  /* 0x00007180ff0677ac */ /* 0x000e220008000800 */
[----:B------:R-:W3:Y:S01]  /*8c90*/  LDCU.64 UR8, c[0x0][0x4b8] ;  /* 0x00009700ff0877ac */ /* 0x000ee20008000a00 */
[----:B------:R-:W-:Y:S01]  /*8ca0*/  UISETP.NE.AND UP0, UPT, UR41, URZ, UPT ;  /* 0x000000ff2900728c */ /* 0x000fe2000bf05270 */
[----:B-12-4-:R-:W-:Y:S01]  /*8cb0*/  IMAD.HI.U32 R2, R17, UR4, R16 ;  /* 0x0000000411027c27 */ /* 0x016fe2000f8e0010 */
[----:B------:R-:W1:Y:S04]  /*8cc0*/  LDCU UR4, c[0x0][0x4c0] ;  /* 0x00009800ff0477ac */ /* 0x000e680008000800 */
[----:B------:R-:W-:-:S05]  /*8cd0*/  SHF.R.U32.HI R3, RZ, UR5, R2 ;  /* 0x00000005ff037c19 */ /* 0x000fca0008011602 */
[----:B------:R-:W-:-:S04]  /*8ce0*/  IMAD.MOV R18, RZ, RZ, -R3 ;  /* 0x000000ffff127224 */ /* 0x000fc800078e0a03 */
[----:B0-----:R-:W-:-:S04]  /*8cf0*/  IMAD R18, R18, UR6, R17 ;  /* 0x0000000612127c24 */ /* 0x001fc8000f8e0211 */
[C---:B---3--:R-:W-:Y:S02]  /*8d00*/  IMAD R16, R18.reuse, UR8, RZ ;  /* 0x0000000812107c24 */ /* 0x048fe4000f8e02ff */
[C---:B------:R-:W-:Y:S02]  /*8d10*/  IMAD R0, R18.reuse, UR9, RZ ;  /* 0x0000000912007c24 */ /* 0x040fe4000f8e02ff */
[----:B-1----:R-:W-:Y:S01]  /*8d20*/  IMAD R18, R18, UR4, RZ ;  /* 0x0000000412127c24 */ /* 0x002fe2000f8e02ff */
        /* <DEDUP_REMOVED lines=335> */
.L_x_213:
[----:B------:R-:W1:Y:S01]  /*a220*/  LDCU.64 UR6, c[0x0][0x5f0] ;  /* 0x0000be00ff0677ac */ /* 0x000e620008000a00 */
[----:B------:R-:W-:-:S04]  /*a230*/  UPRMT UR4, UR39, 0x9910, URZ ;  /* 0x0000991027047896 */ /* 0x000fc800080000ff */
[----:B------:R-:W-:Y:S01]  /*a240*/  UISETP.GT.AND UP0, UPT, UR4, 0x9, UPT ;  /* 0x000000090400788c */ /* 0x000fe2000bf04270 */
[----:B-12-4-:R-:W-:-:S05]  /*a250*/  IADD3 R2, P0, PT, R0, UR6, RZ ;  /* 0x0000000600027c10 */ /* 0x016fca000ff1e0ff */
        /* <DEDUP_REMOVED lines=15> */
.L_x_217:
[----:B------:R-:W2:Y:S02]  /*a350*/  LDG.E.U8 R2, desc[UR36][R2.64] ;  /* 0x0000002402027981 */ /* 0x000ea4000c1e1100 */
[----:B--2---:R-:W-:-:S04]  /*a360*/  I2FP.F32.U32 R0, R2 ;  /* 0x0000000200007245 */ /* 0x004fc80000201000 */
[----:B------:R-:W-:-:S04]  /*a370*/  F2FP.F16.F32.PACK_AB R0, RZ, R0 ;  /* 0x00000000ff00723e */ /* 0x000fc800000000ff */
[----:B------:R-:W-:Y:S01]  /*a380*/  PRMT R19, R0, 0x7610, R19 ;  /* 0x0000761000137816 */ /* 0x000fe20000000013 */
[----:B------:R-:W-:Y:S06]  /*a390*/  BRA `(.L_x_219) ;  /* 0x0000000c00b47947 */ /* 0x000fec0003800000 */
.L_x_216:
        /* <DEDUP_REMOVED lines=11> */
.L_x_221:
[----:B------:R-:W2:Y:S02]  /*a450*/  LDG.E R2, desc[UR36][R2.64] ;  /* 0x0000002402027981 */ /* 0x000ea4000c1e1900 */
[----:B--2---:R-:W-:-:S04]  /*a460*/  I2FP.F32.S32 R0, R2 ;  /* 0x0000000200007245 */ /* 0x004fc80000201400 */
[----:B------:R-:W-:-:S04]  /*a470*/  F2FP.F16.F32.PACK_AB R0, RZ, R0 ;  /* 0x00000000ff00723e */ /* 0x000fc800000000ff */
[----:B------:R-:W-:Y:S01]  /*a480*/  PRMT R19, R0, 0x7610, R19 ;  /* 0x0000761000137816 */ /* 0x000fe20000000013 */
[----:B------:R-:W-:Y:S06]  /*a490*/  BRA `(.L_x_219) ;  /* 0x0000000c00747947 */ /* 0x000fec0003800000 */
.L_x_220:
[----:B------:R-:W2:Y:S02]  /*a4a0*/  LDG.E.U16 R2, desc[UR36][R2.64] ;  /* 0x0000002402027981 */ /* 0x000ea4000c1e1500 */
[----:B--2---:R-:W0:Y:S02]  /*a4b0*/  I2F.S16 R0, R2 ;  /* 0x0000000200007306 */ /* 0x004e240000101400 */
[----:B0-----:R-:W-:-:S04]  /*a4c0*/  F2FP.F16.F32.PACK_AB R0, RZ, R0 ;  /* 0x00000000ff00723e */ /* 0x001fc800000000ff */
[----:B------:R-:W-:Y:S01]  /*a4d0*/  PRMT R19, R0, 0x7610, R19 ;  /* 0x0000761000137816 */ /* 0x000fe20000000013 */
[----:B------:R-:W-:Y:S06]  /*a4e0*/  BRA `(.L_x_219) ;  /* 0x0000000c00607947 */ /* 0x000fec0003800000 */
.L_x_215:
        /* <DEDUP_REMOVED lines=9> */
.L_x_223:
[----:B------:R1:W5:Y:S01]  /*a580*/  LDG.E.U16 R19, desc[UR36][R2.64] ;  /* 0x0000002402137981 */ /* 0x000362000c1e1500 */
[----:B------:R-:W-:Y:S05]  /*a590*/  BRA `(.L_x_219) ;  /* 0x0000000c00347947 */ /* 0x000fea0003800000 */
.L_x_222:
        /* <DEDUP_REMOVED lines=9> */
.L_x_225:
[----:B------:R0:W5:Y:S01]  /*a630*/  LDG.E.U16 R19, desc[UR36][R2.64] ;  /* 0x0000002402137981 */ /* 0x000162000c1e1500 */
[----:B------:R-:W-:Y:S05]  /*a640*/  BRA `(.L_x_219) ;  /* 0x0000000c00087947 */ /* 0x000fea0003800000 */
.L_x_224:
        /* <DEDUP_REMOVED lines=9> */
.L_x_214:
        /* <DEDUP_REMOVED lines=14> */
.L_x_228:
        /* <DEDUP_REMOVED lines=9> */
.L_x_227:
[----:B------:R-:W-:-:S09]  /*a850*/  UISETP.NE.AND UP0, UPT, UR4, 0xf, UPT ;  /* 0x0000000f0400788c */ /* 0x000fd2000bf05270 */
[----:B------:R-:W-:Y:S05]  /*a860*/  BRA.U !UP0, `(.L_x_229) ;  /* 0x00000001089c7547 */ /* 0x000fea000b800000 */
[----:B------:R-:W-:-:S09]  /*a870*/  UISETP.NE.AND UP0, UPT, UR4, 0x17, UPT ;  /* 0x000000170400788c */ /* 0x000fd2000bf05270 */
[----:B------:R-:W-:Y:S05]  /*a880*/  BRA.U !UP0, `(.L_x_230) ;  /* 0x00000001085c7547 */ /* 0x000fea000b800000 */
[----:B------:R-:W-:-:S09]  /*a890*/  UISETP.NE.AND UP0, UPT, UR4, 0x18, UPT ;  /* 0x000000180400788c */ /* 0x000fd2000bf05270 */
[----:B------:R-:W-:Y:S05]  /*a8a0*/  BRA.U UP0, `(.L_x_218) ;  /* 0x0000000900047547 */ /* 0x000fea000b800000 */
[----:B------:R-:W2:Y:S01]  /*a8b0*/  LDG.E.U8 R0, desc[UR36][R2.64] ;  /* 0x0000002402007981 */ /* 0x000ea2000c1e1100 */
[----:B------:R-:W-:Y:S01]  /*a8c0*/  MOV R6, 0x1f ;  /* 0x0000001f00067802 */ /* 0x000fe20000000f00 */
        /* <DEDUP_REMOVED lines=8> */
[C---:B------:R-:W-:Y:S01]  /*a950*/  SHF.L.U32 R6, R4.reuse, R5, RZ ;  /* 0x0000000504067219 */ /* 0x040fe200000006ff */
[----:B------:R-:W-:-:S03]  /*a960*/  VIADD R5, R4, 0x1000000 ;  /* 0x0100000004057836 */ /* 0x000fc60000000000 */
[----:B------:R-:W-:Y:S02]  /*a970*/  LEA.HI R6, R6, -R7, RZ, 0x1c ;  /* 0x8000000706067211 */ /* 0x000fe400078fe0ff */
[----:B------:R-:W-:Y:S02]  /*a980*/  SHF.R.S32.HI R5, RZ, 0x8, R5 ;  /* 0x00000008ff057819 */ /* 0x000fe40000011405 */
[----:B------:R-:W-:-:S04]  /*a990*/  IADD3 R6, PT, PT, R6, 0x3c000000, RZ ;  /* 0x3c00000006067810 */ /* 0x000fc80007ffe0ff */
[----:B------:R-:W-:-:S04]  /*a9a0*/  LOP3.LUT R5, R6, 0x7f800000, R5, 0xf8, !PT ;  /* 0x7f80000006057812 */ /* 0x000fc800078ef805 */
[----:B------:R-:W-:-:S04]  /*a9b0*/  SEL R5, R5, RZ, P0 ;  /* 0x000000ff05057207 */ /* 0x000fc80000000000 */
[----:B------:R-:W-:-:S04]  /*a9c0*/  LOP3.LUT R5, R5, 0x80000000, R0, 0xf8, !PT ;  /* 0x8000000005057812 */ /* 0x000fc800078ef800 */
[----:B------:R-:W-:-:S04]  /*a9d0*/  F2FP.F16.F32.PACK_AB R5, RZ, R5 ;  /* 0x00000005ff05723e */ /* 0x000fc800000000ff */
[----:B------:R-:W-:Y:S01]  /*a9e0*/  PRMT R19, R5, 0x7610, R19 ;  /* 0x0000761005137816 */ /* 0x000fe20000000013 */
[----:B------:R-:W-:Y:S06]  /*a9f0*/  BRA `(.L_x_219) ;  /* 0x00000008001c7947 */ /* 0x000fec0003800000 */
.L_x_230:
        /* <DEDUP_REMOVED lines=14> */
.L_x_229:
[----:B------:R-:W2:Y:S02]  /*aae0*/  LDG.E.U16 R0, desc[UR36][R2.64] ;  /* 0x0000002402007981 */ /* 0x000ea4000c1e1500 */
[----:B--2---:R-:W-:-:S05]  /*aaf0*/  IMAD.U32 R0, R0, 0x10000, RZ ;  /* 0x0001000000007824 */ /* 0x004fca00078e00ff */
[----:B------:R-:W-:-:S04]  /*ab00*/  F2FP.F16.F32.PACK_AB R0, RZ, R0 ;  /* 0x00000000ff00723e */ /* 0x000fc800000000ff */
[----:B------:R-:W-:Y:S01]  /*ab10*/  PRMT R19, R0, 0x7610, R19 ;  /* 0x0000761000137816 */ /* 0x000fe20000000013 */
[----:B------:R-:W-:Y:S06]  /*ab20*/  BRA `(.L_x_219) ;  /* 0x0000000400d07947 */ /* 0x000fec0003800000 */
.L_x_226:
        /* <DEDUP_REMOVED lines=13> */
.L_x_233:
        /* <DEDUP_REMOVED lines=21> */
.L_x_237:
[----:B------:R-:W-:Y:S05]  /*ad50*/  BSYNC.RECONVERGENT B1 ;  /* 0x0000000000017941 */ /* 0x000fea0003800200 */
.L_x_236:
[----:B------:R-:W-:Y:S01]  /*ad60*/  IMAD.SHL.U32 R0, R0, 0x100000, RZ ;  /* 0x0010000000007824 */ /* 0x000fe200078e00ff */
[----:B------:R-:W-:-:S04]  /*ad70*/  LEA R2, R2, 0x3b800000, 0x17 ;  /* 0x3b80000002027811 */ /* 0x000fc800078eb8ff */
[----:B------:R-:W-:-:S07]  /*ad80*/  LOP3.LUT R0, R2, R0, R7, 0xfe, !PT ;  /* 0x0000000002007212 */ /* 0x000fce00078efe07 */
.L_x_235:
[----:B------:R-:W-:Y:S05]  /*ad90*/  BSYNC.RECONVERGENT B0 ;  /* 0x0000000000007941 */ /* 0x000fea0003800200 */
.L_x_234:
[----:B------:R-:W-:-:S04]  /*ada0*/  F2FP.F16.F32.PACK_AB R0, RZ, R0 ;  /* 0x00000000ff00723e */ /* 0x000fc800000000ff */
[----:B------:R-:W-:Y:S01]  /*adb0*/  PRMT R19, R0, 0x7610, R19 ;  /* 0x0000761000137816 */ /* 0x000fe20000000013 */
[----:B------:R-:W-:Y:S06]  /*adc0*/  BRA `(.L_x_219) ;  /* 0x0000000400287947 */ /* 0x000fec0003800000 */
.L_x_232:
        /* <DEDUP_REMOVED lines=21> */
.L_x_241:
[----:B------:R-:W-:Y:S05]  /*af20*/  BSYNC.RECONVERGENT B1 ;  /* 0x0000000000017941 */ /* 0x000fea0003800200 */
.L_x_240:
[----:B------:R-:W-:Y:S01]  /*af30*/  IMAD.SHL.U32 R0, R0, 0x200000, RZ ;  /* 0x0020000000007824 */ /* 0x000fe200078e00ff */
[----:B------:R-:W-:-:S04]  /*af40*/  LEA R2, R2, 0x37800000, 0x17 ;  /* 0x3780000002027811 */ /* 0x000fc800078eb8ff */
[----:B------:R-:W-:-:S07]  /*af50*/  LOP3.LUT R0, R2, R0, R7, 0xfe, !PT ;  /* 0x0000000002007212 */ /* 0x000fce00078efe07 */
.L_x_239:
[----:B------:R-:W-:Y:S05]  /*af60*/  BSYNC.RECONVERGENT B0 ;  /* 0x0000000000007941 */ /* 0x000fea0003800200 */
.L_x_238:
[----:B------:R-:W-:-:S04]  /*af70*/  F2FP.F16.F32.PACK_AB R0, RZ, R0 ;  /* 0x00000000ff00723e */ /* 0x000fc800000000ff */
[----:B------:R-:W-:Y:S01]  /*af80*/  PRMT R19, R0, 0x7610, R19 ;  /* 0x0000761000137816 */ /* 0x000fe20000000013 */
[----:B------:R-:W-:Y:S06]  /*af90*/  BRA `(.L_x_219) ;  /* 0x0000000000b47947 */ /* 0x000fec0003800000 */
.L_x_231:
        /* <DEDUP_REMOVED lines=12> */
[----:B------:R-:W-:Y:S01]  /*b060*/  @!P0 MOV R0, 0x7f800001 ;  /* 0x7f80000100008802 */ /* 0x000fe20000000f00 */
[----:B------:R-:W-:-:S07]  /*b070*/  @P0 IMAD.SHL.U32 R0, R2, 0x800000, RZ ;  /* 0x0080000002000824 */ /* 0x000fce00078e00ff */
.L_x_245:
[----:B------:R-:W-:Y:S05]  /*b080*/  BSYNC.RECONVERGENT B0 ;  /* 0x0000000000007941 */ /* 0x000fea0003800200 */
.L_x_244:
[----:B------:R-:W-:-:S04]  /*b090*/  F2FP.F16.F32.PACK_AB R0, RZ, R0 ;  /* 0x00000000ff00723e */ /* 0x000fc800000000ff */
[----:B------:R-:W-:Y:S01]  /*b0a0*/  PRMT R19, R0, 0x7610, R19 ;  /* 0x0000761000137816 */ /* 0x000fe20000000013 */
[----:B------:R-:W-:Y:S06]  /*b0b0*/  BRA `(.L_x_219) ;  /* 0x00000000006c7947 */ /* 0x000fec0003800000 */
.L_x_218:
[----:B------:R-:W-:Y:S01]  /*b0c0*/  MOV R2, 0x0 ;  /* 0x0000000000027802 */ /* 0x000fe20000000f00 */
[----:B------:R-:W0:Y:S01]  /*b0d0*/  LDCU.64 UR4, c[0x4][0x128] ;  /* 0x01002500ff0477ac */ /* 0x000e220008000a00 */
[----:B------:R-:W-:Y:S02]  /*b0e0*/  HFMA2 R13, -RZ, RZ, 0, 0 ;  /* 0x00000000ff0d7431 */ /* 0x000fe400000001ff */
[----:B------:R-:W-:Y:S01]  /*b0f0*/  IMAD.MOV.U32 R8, RZ, RZ, 0x4e ;  /* 0x0000004eff087424 */ /* 0x000fe200078e00ff */
[----:B------:R-:W1:Y:S01]  /*b100*/  LDCU.64 UR6, c[0x4][0x130] ;  /* 0x01002600ff0677ac */ /* 0x000e620008000a00 */
[----:B------:R-:W2:Y:S01]  /*b110*/  LDC.64 R2, c[0x4][R2] ;  /* 0x0100000002027b82 */ /* 0x000ea20000000a00 */
[----:B------:R-:W-:Y:S01]  /*b120*/  IMAD.MOV.U32 R12, RZ, RZ, 0x1 ;  /* 0x00000001ff0c7424 */ /* 0x000fe200078e00ff */
        /* <DEDUP_REMOVED lines=9> */
.L_x_246:
[----:B------:R-:W-:Y:S01]  /*b1c0*/  PRMT R19, RZ, 0x7610, R19 ;  /* 0x00007610ff137816 */ /* 0x000fe20000000013 */
[----:B------:R-:W-:Y:S06]  /*b1d0*/  BRA `(.L_x_219) ;  /* 0x0000000000247947 */ /* 0x000fec0003800000 */
.L_x_243:
[----:B------:R-:W2:Y:S02]  /*b1e0*/  LDG.E.64 R2, desc[UR36][R2.64] ;  /* 0x0000002402027981 */ /* 0x000ea4000c1e1b00 */
[----:B--2---:R-:W0:Y:S02]  /*b1f0*/  I2F.U64 R0, R2 ;  /* 0x0000000200007312 */ /* 0x004e240000301000 */
[----:B0-----:R-:W-:-:S04]  /*b200*/  F2FP.F16.F32.PACK_AB R0, RZ, R0 ;  /* 0x00000000ff00723e */ /* 0x001fc800000000ff */
[----:B------:R-:W-:Y:S01]  /*b210*/  PRMT R19, R0, 0x7610, R19 ;  /* 0x0000761000137816 */ /* 0x000fe20000000013 */
[----:B------:R-:W-:Y:S06]  /*b220*/  BRA `(.L_x_219) ;  /* 0x0000000000107947 */ /* 0x000fec0003800000 */
.L_x_242:
[----:B------:R-:W2:Y:S02]  /*b230*/  LDG.E R2, desc[UR36][R2.64] ;  /* 0x0000002402027981 */ /* 0x000ea4000c1e1900 */
[----:B--2---:R-:W-:-:S04]  /*b240*/  I2FP.F32.U32 R0, R2 ;  /* 0x0000000200007245 */ /* 0x004fc80000201000 */
[----:B------:R-:W-:-:S04]  /*b250*/  F2FP.F16.F32.PACK_AB R0, RZ, R0 ;  /* 0x00000000ff00723e */ /* 0x000fc800000000ff */
[----:B------:R-:W-:-:S07]  /*b260*/  PRMT R19, R0, 0x7610, R19 ;  /* 0x0000761000137816 */ /* 0x000fce0000000013 */
.L_x_219:
        /* <DEDUP_REMOVED lines=18> */
.L_x_250:
[----:B------:R-:W2:Y:S02]  /*b390*/  LDG.E.U8 R2, desc[UR36][R2.64] ;  /* 0x0000002402027981 */ /* 0x000ea4000c1e1100 */
[----:B--2---:R-:W-:-:S04]  /*b3a0*/  I2FP.F32.U32 R0, R2 ;  /* 0x0000000200007245 */ /* 0x004fc80000201000 */
[----:B------:R-:W-:Y:S01]  /*b3b0*/  F2FP.F16.F32.PACK_AB R0, RZ, R0 ;  /* 0x00000000ff00723e */ /* 0x000fe200000000ff */
[----:B------:R-:W-:Y:S06]  /*b3c0*/  BRA `(.L_x_252) ;  /* 0x0000000c007c7947 */ /* 0x000fec0003800000 */
.L_x_249:
        /* <DEDUP_REMOVED lines=10> */
.L_x_254:
[----:B------:R-:W2:Y:S02]  /*b470*/  LDG.E R2, desc[UR36][R2.64] ;  /* 0x0000002402027981 */ /* 0x000ea4000c1e1900 */
[----:B--2---:R-:W-:-:S04]  /*b480*/  I2FP.F32.S32 R0, R2 ;  /* 0x0000000200007245 */ /* 0x004fc80000201400 */
[----:B------:R-:W-:Y:S01]  /*b490*/  F2FP.F16.F32.PACK_AB R0, RZ, R0 ;  /* 0x00000000ff00723e */ /* 0x000fe200000000ff */
[----:B------:R-:W-:Y:S06]  /*b4a0*/  BRA `(.L_x_252) ;  /* 0x0000000c00447947 */ /* 0x000fec0003800000 */
.L_x_253:
[----:B------:R-:W2:Y:S02]  /*b4b0*/  LDG.E.U16 R2, desc[UR36][R2.64] ;  /* 0x0000002402027981 */ /* 0x000ea4000c1e1500 */
[----:B--2---:R-:W0:Y:S02]  /*b4c0*/  I2F.S16 R0, R2 ;  /* 0x0000000200007306 */ /* 0x004e240000101400 */
[----:B0-----:R-:W-:Y:S01]  /*b4d0*/  F2FP.F16.F32.PACK_AB R0, RZ, R0 ;  /* 0x00000000ff00723e */ /* 0x001fe200000000ff */
[----:B------:R-:W-:Y:S06]  /*b4e0*/  BRA `(.L_x_252) ;  /* 0x0000000c00347947 */ /* 0x000fec0003800000 */
.L_x_248:
        /* <DEDUP_REMOVED lines=9> */
.L_x_256:
[----:B------:R0:W5:Y:S01]  /*b580*/  LDG.E.U16 R0, desc[UR36][R2.64] ;  /* 0x0000002402007981 */ /* 0x000162000c1e1500 */
[----:B------:R-:W-:Y:S05]  /*b590*/  BRA `(.L_x_252) ;  /* 0x0000000c00087947 */ /* 0x000fea0003800000 */
.L_x_255:
        /* <DEDUP_REMOVED lines=9> */
.L_x_258:
[----:B------:R1:W5:Y:S01]  /*b630*/  LDG.E.U16 R0, desc[UR36][R2.64] ;  /* 0x0000002402007981 */ /* 0x000362000c1e1500 */
[----:B------:R-:W-:Y:S05]  /*b640*/  BRA `(.L_x_252) ;  /* 0x0000000800dc7947 */ /* 0x000fea0003800000 */
.L_x_257:
        /* <DEDUP_REMOVED lines=8> */
.L_x_247:
        /* <DEDUP_REMOVED lines=13> */
.L_x_261:
        /* <DEDUP_REMOVED lines=8> */
.L_x_260:
        /* <DEDUP_REMOVED lines=13> */
[----:B------:R-:W-:-:S04]  /*b8f0*/  VIADDMNMX.U32 R5, R5, R6, 0x4, !PT ;  /* 0x0000000405057446 */ /* 0x000fc80007800006 */
[----:B------:R-:W-:-:S04]  /*b900*/  IADD3 R5, PT, PT, R5, -0x4, RZ ;  /* 0xfffffffc05057810 */ /* 0x000fc80007ffe0ff */
[C---:B------:R-:W-:Y:S01]  /*b910*/  SHF.L.U32 R6, R4.reuse, R5, RZ ;  /* 0x0000000504067219 */ /* 0x040fe200000006ff */
[----:B------:R-:W-:Y:S02]  /*b920*/  IMAD.SHL.U32 R7, R5, 0x800000, RZ ;  /* 0x0080000005077824 */ /* 0x000fe400078e00ff */
        /* <DEDUP_REMOVED lines=10> */
.L_x_263:
[----:B------:R-:W2:Y:S02]  /*b9d0*/  LDG.E.U8 R2, desc[UR36][R2.64] ;  /* 0x0000002402027981 */ /* 0x000ea4000c1e1100 */
[C---:B--2---:R-:W-:Y:S01]  /*b9e0*/  IMAD.SHL.U32 R0, R2.reuse, 0x2000000, RZ ;  /* 0x0200000002007824 */ /* 0x044fe200078e00ff */
[----:B------:R-:W-:-:S04]  /*b9f0*/  SHF.L.U32 R5, R2, 0x8, RZ ;  /* 0x0000000802057819 */ /* 0x000fc800000006ff */
        /* <DEDUP_REMOVED lines=10> */
.L_x_262:
[----:B------:R-:W2:Y:S02]  /*baa0*/  LDG.E.U16 R0, desc[UR36][R2.64] ;  /* 0x0000002402007981 */ /* 0x000ea4000c1e1500 */
[----:B--2---:R-:W-:-:S05]  /*bab0*/  IMAD.U32 R0, R0, 0x10000, RZ ;  /* 0x0001000000007824 */ /* 0x004fca00078e00ff */
[----:B------:R-:W-:Y:S01]  /*bac0*/  F2FP.F16.F32.PACK_AB R0, RZ, R0 ;  /* 0x00000000ff00723e */ /* 0x000fe200000000ff */
[----:B------:R-:W-:Y:S06]  /*bad0*/  BRA `(.L_x_252) ;  /* 0x0000000400b87947 */ /* 0x000fec0003800000 */
.L_x_259:
        /* <DEDUP_REMOVED lines=12> */
.L_x_266:
        /* <DEDUP_REMOVED lines=17> */
[----:B------:R-:W-:Y:S02]  /*bcb0*/  IADD3 R5, PT, PT, R3, -0x1c, RZ ;  /* 0xffffffe403057810 */ /* 0x000fe40007ffe0ff */
[----:B------:R-:W-:Y:S02]  /*bcc0*/  IADD3 R2, PT, PT, R2, 0x1d, -R3 ;  /* 0x0000001d02027810 */ /* 0x000fe40007ffe803 */
[----:B------:R-:W-:-:S04]  /*bcd0*/  SHF.L.U32 R5, R0, R5, RZ ;  /* 0x0000000500057219 */ /* 0x000fc800000006ff */
[----:B------:R-:W-:-:S07]  /*bce0*/  LOP3.LUT R0, R5, 0x7, RZ, 0xc0, !PT ;  /* 0x0000000705007812 */ /* 0x000fce00078ec0ff */
.L_x_270:
[----:B------:R-:W-:Y:S05]  /*bcf0*/  BSYNC.RECONVERGENT B1 ;  /* 0x0000000000017941 */ /* 0x000fea0003800200 */
.L_x_269:
[----:B------:R-:W-:Y:S01]  /*bd00*/  IMAD.SHL.U32 R0, R0, 0x100000, RZ ;  /* 0x0010000000007824 */ /* 0x000fe200078e00ff */
[----:B------:R-:W-:-:S04]  /*bd10*/  LEA R2, R2, 0x3b800000, 0x17 ;  /* 0x3b80000002027811 */ /* 0x000fc800078eb8ff */
[----:B------:R-:W-:-:S07]  /*bd20*/  LOP3.LUT R0, R2, R0, R7, 0xfe, !PT ;  /* 0x0000000002007212 */ /* 0x000fce00078efe07 */
.L_x_268:
[----:B------:R-:W-:Y:S05]  /*bd30*/  BSYNC.RECONVERGENT B0 ;  /* 0x0000000000007941 */ /* 0x000fea0003800200 */
.L_x_267:
[----:B------:R-:W-:Y:S01]  /*bd40*/  F2FP.F16.F32.PACK_AB R0, RZ, R0 ;  /* 0x00000000ff00723e */ /* 0x000fe200000000ff */
[----:B------:R-:W-:Y:S06]  /*bd50*/  BRA `(.L_x_252) ;  /* 0x0000000400187947 */ /* 0x000fec0003800000 */
.L_x_265:
        /* <DEDUP_REMOVED lines=21> */
.L_x_274:
[----:B------:R-:W-:Y:S05]  /*beb0*/  BSYNC.RECONVERGENT B1 ;  /* 0x0000000000017941 */ /* 0x000fea0003800200 */
.L_x_273:
[----:B------:R-:W-:Y:S01]  /*bec0*/  IMAD.SHL.U32 R0, R0, 0x200000, RZ ;  /* 0x0020000000007824 */ /* 0x000fe200078e00ff */
[----:B------:R-:W-:-:S04]  /*bed0*/  LEA R2, R2, 0x37800000, 0x17 ;  /* 0x3780000002027811 */ /* 0x000fc800078eb8ff */
[----:B------:R-:W-:-:S07]  /*bee0*/  LOP3.LUT R0, R2, R0, R7, 0xfe, !PT ;  /* 0x0000000002007212 */ /* 0x000fce00078efe07 */
.L_x_272:
[----:B------:R-:W-:Y:S05]  /*bef0*/  BSYNC.RECONVERGENT B0 ;  /* 0x0000000000007941 */ /* 0x000fea0003800200 */
.L_x_271:
[----:B------:R-:W-:Y:S01]  /*bf00*/  F2FP.F16.F32.PACK_AB R0, RZ, R0 ;  /* 0x00000000ff00723e */ /* 0x000fe200000000ff */
[----:B------:R-:W-:Y:S06]  /*bf10*/  BRA `(.L_x_252) ;  /* 0x0000000000a87947 */ /* 0x000fec0003800000 */
.L_x_264:
        /* <DEDUP_REMOVED lines=14> */
.L_x_278:
[----:B------:R-:W-:Y:S05]  /*c000*/  BSYNC.RECONVERGENT B0 ;  /* 0x0000000000007941 */ /* 0x000fea0003800200 */
.L_x_277:
[----:B------:R-:W-:Y:S01]  /*c010*/  F2FP.F16.F32.PACK_AB R0, RZ, R0 ;  /* 0x00000000ff00723e */ /* 0x000fe200000000ff */
[----:B------:R-:W-:Y:S06]  /*c020*/  BRA `(.L_x_252) ;  /* 0x0000000000647947 */ /* 0x000fec0003800000 */
.L_x_251:
        /* <DEDUP_REMOVED lines=12> */
[----:B---3--:R-:W-:Y:S01]  /*c0f0*/  IMAD.U32 R10, RZ, RZ, UR8 ;  /* 0x00000008ff0a7e24 */ /* 0x008fe2000f8e00ff */
[----:B------:R-:W-:-:S07]  /*c100*/  MOV R11, UR9 ;  /* 0x00000009000b7c02 */ /* 0x000fce0008000f00 */
[----:B------:R-:W-:-:S07]  /*c110*/  LEPC R20, `(.L_x_279) ;  /* 0x000000001014794e */ /* 0x000fce0000000000 */
[----:B--2--5:R-:W-:Y:S05]  /*c120*/  CALL.ABS.NOINC R2 ;  /* 0x0000000002007343 */ /* 0x024fea0003c00000 */
.L_x_279:
[----:B------:R-:W-:Y:S01]  /*c130*/  PRMT R0, RZ, 0x7610, R0 ;  /* 0x00007610ff007816 */ /* 0x000fe20000000000 */
[----:B------:R-:W-:Y:S06]  /*c140*/  BRA `(.L_x_252) ;  /* 0x00000000001c7947 */ /* 0x000fec0003800000 */
.L_x_276:
[----:B------:R-:W2:Y:S02]  /*c150*/  LDG.E.64 R2, desc[UR36][R2.64] ;  /* 0x0000002402027981 */ /* 0x000ea4000c1e1b00 */
[----:B--2---:R-:W0:Y:S02]  /*c160*/  I2F.U64 R0, R2 ;  /* 0x0000000200007312 */ /* 0x004e240000301000 */
[----:B0-----:R-:W-:Y:S01]  /*c170*/  F2FP.F16.F32.PACK_AB R0, RZ, R0 ;  /* 0x00000000ff00723e */ /* 0x001fe200000000ff */
[----:B------:R-:W-:Y:S06]  /*c180*/  BRA `(.L_x_252) ;  /* 0x00000000000c7947 */ /* 0x000fec0003800000 */
.L_x_275:
[----:B------:R-:W2:Y:S02]  /*c190*/  LDG.E R2, desc[UR36][R2.64] ;  /* 0x0000002402027981 */ /* 0x000ea4000c1e1900 */
[----:B--2---:R-:W-:-:S04]  /*c1a0*/  I2FP.F32.U32 R0, R2 ;  /* 0x0000000200007245 */ /* 0x004fc80000201000 */
[----:B------:R-:W-:-:S07]  /*c1b0*/  F2FP.F16.F32.PACK_AB R0, RZ, R0 ;  /* 0x00000000ff00723e */ /* 0x000fce00000000ff */
.L_x_252:
        /* <DEDUP_REMOVED lines=22> */
.L_x_283:
[----:B------:R-:W-:-:S06]  /*c320*/  HADD2.F32 R5, -RZ, R0.H0_H0 ;  /* 0x20000000ff057230 */ /* 0x000fcc0000004100 */
[----:B------:R-:W0:Y:S02]  /*c330*/  F2I.S64.TRUNC R4, R5 ;  /* 0x0000000500047311 */ /* 0x000e24000020d900 */
[----:B0-----:R0:W-:Y:S01]  /*c340*/  STG.E.U8 desc[UR36][R2.64], R4 ;  /* 0x0000000402007986 */ /* 0x0011e2000c101124 */
[----:B------:R-:W-:Y:S05]  /*c350*/  BRA `(.L_x_285) ;  /* 0x0000000c006c7947 */ /* 0x000fea0003800000 */
.L_x_282:
        /* <DEDUP_REMOVED lines=10> */
.L_x_287:
[----:B------:R-:W-:-:S04]  /*c400*/  HADD2.F32 R0, -RZ, R0.H0_H0 ;  /* 0x20000000ff007230 */ /* 0x000fc80000004100 */
[----:B------:R-:W0:Y:S02]  /*c410*/  F2I.FTZ.TRUNC.NTZ R5, R0 ;  /* 0x0000000000057305 */ /* 0x000e24000021f100 */
[----:B0-----:R0:W-:Y:S01]  /*c420*/  STG.E desc[UR36][R2.64], R5 ;  /* 0x0000000502007986 */ /* 0x0011e2000c101924 */
[----:B------:R-:W-:Y:S05]  /*c430*/  BRA `(.L_x_285) ;  /* 0x0000000c00347947 */ /* 0x000fea0003800000 */
.L_x_286:
[----:B------:R-:W-:-:S04]  /*c440*/  HADD2.F32 R0, -RZ, R0.H0_H0 ;  /* 0x20000000ff007230 */ /* 0x000fc80000004100 */
[----:B------:R-:W0:Y:S02]  /*c450*/  F2I.FTZ.TRUNC.NTZ R5, R0 ;  /* 0x0000000000057305 */ /* 0x000e24000021f100 */
[----:B0-----:R0:W-:Y:S01]  /*c460*/  STG.E.U16 desc[UR36][R2.64], R5 ;  /* 0x0000000502007986 */ /* 0x0011e2000c101524 */
[----:B------:R-:W-:Y:S05]  /*c470*/  BRA `(.L_x_285) ;  /* 0x0000000c00247947 */ /* 0x000fea0003800000 */
.L_x_281:
        /* <DEDUP_REMOVED lines=9> */
.L_x_289:
[----:B------:R0:W-:Y:S01]  /*c510*/  STG.E.U16 desc[UR36][R2.64], R0 ;  /* 0x0000000002007986 */ /* 0x0001e2000c101524 */
[----:B------:R-:W-:Y:S05]  /*c520*/  BRA `(.L_x_285) ;  /* 0x0000000800f87947 */ /* 0x000fea0003800000 */
.L_x_288:
[----:B------:R-:W-:-:S09]  /*c530*/  UISETP.NE.AND UP0, UPT, UR4, 0x7, UPT ;  /* 0x000000070400788c */ /* 0x000fd2000bf05270 */
[----:B------:R-:W-:Y:S05]  /*c540*/  BRA.U !UP0, `(.L_x_290) ;  /* 0x0000000108347547 */ /* 0x000fea000b800000 */
[----:B------:R-:W-:-:S09]  /*c550*/  UISETP.NE.AND UP0, UPT, UR4, 0x8, UPT ;  /* 0x000000080400788c */ /* 0x000fd2000bf05270 */
[----:B------:R-:W-:Y:S05]  /*c560*/  BRA.U !UP0, `(.L_x_291) ;  /* 0x0000000108187547 */ /* 0x000fea000b800000 */
[----:B------:R-:W-:-:S09]  /*c570*/  UISETP.NE.AND UP0, UPT, UR4, 0x9, UPT ;  /* 0x000000090400788c */ /* 0x000fd2000bf05270 */
[----:B------:R-:W-:Y:S05]  /*c580*/  BRA.U UP0, `(.L_x_284) ;  /* 0x0000000500fc7547 */ /* 0x000fea000b800000 */
[----:B------:R-:W-:Y:S02]  /*c590*/  HFMA2 R5, -RZ, RZ, 0, 0 ;  /* 0x00000000ff057431 */ /* 0x000fe400000001ff */
[----:B------:R-:W-:-:S05]  /*c5a0*/  HADD2.F32 R4, -RZ, R0.H0_H0 ;  /* 0x20000000ff047230 */ /* 0x000fca0000004100 */
[----:B------:R0:W-:Y:S01]  /*c5b0*/  STG.E.64 desc[UR36][R2.64], R4 ;  /* 0x0000000402007986 */ /* 0x0001e2000c101b24 */
[----:B------:R-:W-:Y:S05]  /*c5c0*/  BRA `(.L_x_285) ;  /* 0x0000000800d07947 */ /* 0x000fea0003800000 */
.L_x_291:
[----:B------:R-:W-:-:S05]  /*c5d0*/  HADD2.F32 R0, -RZ, R0.H0_H0 ;  /* 0x20000000ff007230 */ /* 0x000fca0000004100 */
[----:B------:R-:W-:-:S04]  /*c5e0*/  F2FP.F16.F32.PACK_AB R0, RZ, R0 ;  /* 0x00000000ff00723e */ /* 0x000fc800000000ff */
[----:B------:R-:W-:-:S05]  /*c5f0*/  PRMT R0, R0, 0x5410, RZ ;  /* 0x0000541000007816 */ /* 0x000fca00000000ff */
[----:B------:R0:W-:Y:S01]  /*c600*/  STG.E desc[UR36][R2.64], R0 ;  /* 0x0000000002007986 */ /* 0x0001e2000c101924 */
[----:B------:R-:W-:Y:S05]  /*c610*/  BRA `(.L_x_285) ;  /* 0x0000000800bc7947 */ /* 0x000fea0003800000 */
.L_x_290:
[----:B------:R-:W-:-:S05]  /*c620*/  HADD2.F32 R4, -RZ, R0.H0_H0 ;  /* 0x20000000ff047230 */ /* 0x000fca0000004100 */
[----:B------:R-:W-:-:S06]  /*c630*/  FMUL.FTZ R4, R4, 1 ;  /* 0x3f80000004047820 */ /* 0x000fcc0000410000 */
[----:B------:R-:W0:Y:S02]  /*c640*/  F2F.F64.F32 R4, R4 ;  /* 0x0000000400047310 */ /* 0x000e240000201800 */
[----:B0-----:R0:W-:Y:S01]  /*c650*/  STG.E.64 desc[UR36][R2.64], R4 ;  /* 0x0000000402007986 */ /* 0x0011e2000c101b24 */
[----:B------:R-:W-:Y:S05]  /*c660*/  BRA `(.L_x_285) ;  /* 0x0000000800a87947 */ /* 0x000fea0003800000 */
.L_x_280:
        /* <DEDUP_REMOVED lines=14> */
.L_x_295:
        /* <DEDUP_REMOVED lines=18> */
.L_x_298:
[----:B------:R-:W-:-:S04]  /*c870*/  SHF.R.U32.HI R5, RZ, 0x18, R5 ;  /* 0x00000018ff057819 */ /* 0x000fc80000011605 */
[----:B------:R-:W-:-:S07]  /*c880*/  LOP3.LUT R0, R0, 0x80, R5, 0xf8, !PT ;  /* 0x0000008000007812 */ /* 0x000fce00078ef805 */
.L_x_297:
[----:B------:R-:W-:Y:S05]  /*c890*/  BSYNC.RECONVERGENT B0 ;  /* 0x0000000000007941 */ /* 0x000fea0003800200 */
.L_x_296:
[----:B------:R0:W-:Y:S01]  /*c8a0*/  STG.E.U8 desc[UR36][R2.64], R0 ;  /* 0x0000000002007986 */ /* 0x0001e2000c101124 */
[----:B------:R-:W-:Y:S05]  /*c8b0*/  BRA `(.L_x_285) ;  /* 0x0000000800147947 */ /* 0x000fea0003800000 */
.L_x_294:
        /* <DEDUP_REMOVED lines=18> */
.L_x_301:
[----:B------:R-:W-:-:S04]  /*c9e0*/  SHF.R.U32.HI R5, RZ, 0x18, R5 ;  /* 0x00000018ff057819 */ /* 0x000fc80000011605 */
[----:B------:R-:W-:-:S07]  /*c9f0*/  LOP3.LUT R0, R0, 0x80, R5, 0xf8, !PT ;  /* 0x0000008000007812 */ /* 0x000fce00078ef805 */
.L_x_300:
[----:B------:R-:W-:Y:S05]  /*ca00*/  BSYNC.RECONVERGENT B0 ;  /* 0x0000000000007941 */ /* 0x000fea0003800200 */
.L_x_299:
[----:B------:R0:W-:Y:S01]  /*ca10*/  STG.E.U8 desc[UR36][R2.64], R0 ;  /* 0x0000000002007986 */ /* 0x0001e2000c101124 */
[----:B------:R-:W-:Y:S05]  /*ca20*/  BRA `(.L_x_285) ;  /* 0x0000000400b87947 */ /* 0x000fea0003800000 */
.L_x_293:
        /* <DEDUP_REMOVED lines=12> */
[----:B------:R-:W-:Y:S01]  /*caf0*/  HFMA2 R5, -RZ, RZ, 0, 1.5199184417724609375e-05 ;  /* 0x000000ffff057431 */ /* 0x000fe200000001ff */
[----:B------:R-:W-:-:S04]  /*cb00*/  @P1 LOP3.LUT R0, R0, 0x1, RZ, 0xc0, !PT ;  /* 0x0000000100001812 */ /* 0x000fc800078ec0ff */
[----:B------:R-:W-:Y:S01]  /*cb10*/  @P1 ISETP.EQ.U32.AND P2, PT, R0, 0x1, P0 ;  /* 0x000000010000180c */ /* 0x000fe20000742070 */
[----:B------:R-:W-:Y:S01]  /*cb20*/  @P1 VIADD R0, R6, 0x1 ;  /* 0x0000000106001836 */ /* 0x000fe20000000000 */
[----:B------:R-:W-:Y:S02]  /*cb30*/  PLOP3.LUT P0, PT, PT, PT, PT, 0x80, 0x8 ;  /* 0x000000000008781c */ /* 0x000fe40003f0f070 */
[----:B------:R-:W-:-:S13]  /*cb40*/  @P1 PLOP3.LUT P0, PT, P2, PT, PT, 0x80, 0x8 ;  /* 0x000000000008181c */ /* 0x000fda000170f070 */
[----:B------:R-:W-:-:S04]  /*cb50*/  @!P0 IMAD.MOV R0, RZ, RZ, R6 ;  /* 0x000000ffff008224 */ /* 0x000fc800078e0206 */
[----:B------:R-:W-:-:S05]  /*cb60*/  @P1 IMAD.MOV.U32 R5, RZ, RZ, R0 ;  /* 0x000000ffff051224 */ /* 0x000fca00078e0000 */
[----:B------:R0:W-:Y:S01]  /*cb70*/  STG.E.U8 desc[UR36][R2.64], R5 ;  /* 0x0000000502007986 */ /* 0x0001e2000c101124 */
[----:B------:R-:W-:Y:S05]  /*cb80*/  BRA `(.L_x_285) ;  /* 0x0000000400607947 */ /* 0x000fea0003800000 */
.L_x_303:
[----:B------:R-:W-:-:S06]  /*cb90*/  HADD2.F32 R4, -RZ, R0.H0_H0 ;  /* 0x20000000ff047230 */ /* 0x000fcc0000004100 */
[----:B------:R-:W0:Y:S02]  /*cba0*/  F2I.U64.TRUNC R4, R4 ;  /* 0x0000000400047311 */ /* 0x000e24000020d800 */
[----:B0-----:R0:W-:Y:S01]  /*cbb0*/  STG.E.64 desc[UR36][R2.64], R4 ;  /* 0x0000000402007986 */ /* 0x0011e2000c101b24 */
[----:B------:R-:W-:Y:S05]  /*cbc0*/  BRA `(.L_x_285) ;  /* 0x0000000400507947 */ /* 0x000fea0003800000 */
.L_x_302:
[----:B------:R-:W-:-:S04]  /*cbd0*/  HADD2.F32 R0, -RZ, R0.H0_H0 ;  /* 0x20000000ff007230 */ /* 0x000fc80000004100 */
[----:B------:R-:W0:Y:S02]  /*cbe0*/  F2I.FTZ.U32.TRUNC.NTZ R5, R0 ;  /* 0x0000000000057305 */ /* 0x000e24000021f000 */
[----:B0-----:R0:W-:Y:S01]  /*cbf0*/  STG.E desc[UR36][R2.64], R5 ;  /* 0x0000000502007986 */ /* 0x0011e2000c101924 */
[----:B------:R-:W-:Y:S05]  /*cc00*/  BRA `(.L_x_285) ;  /* 0x0000000400407947 */ /* 0x000fea0003800000 */
.L_x_292:
        /* <DEDUP_REMOVED lines=11> */
.L_x_305:
[----:B------:R-:W-:Y:S01]  /*ccc0*/  HADD2.F32 R0, -RZ, R0.H0_H0 ;  /* 0x20000000ff007230 */ /* 0x000fe20000004100 */
[----:B------:R-:W-:-:S04]  /*ccd0*/  CS2R R6, SRZ ;  /* 0x0000000000067805 */ /* 0x000fc8000001ff00 */
[----:B------:R-:W-:-:S04]  /*cce0*/  FMUL.FTZ R0, R0, 1 ;  /* 0x3f80000000007820 */ /* 0x000fc80000410000 */
[----:B------:R-:W0:Y:S02]  /*ccf0*/  F2F.F64.F32 R4, R0 ;  /* 0x0000000000047310 */ /* 0x000e240000201800 */
[----:B0-----:R0:W-:Y:S01]  /*cd00*/  STG.E.128 desc[UR36][R2.64], R4 ;  /* 0x0000000402007986 */ /* 0x0011e2000c101d24 */
[----:B------:R-:W-:Y:S05]  /*cd10*/  BRA `(.L_x_285) ;  /* 0x0000000000fc7947 */ /* 0x000fea0003800000 */
.L_x_304:
[----:B------:R-:W-:-:S09]  /*cd20*/  UISETP.NE.AND UP0, UPT, UR4, 0xf, UPT ;  /* 0x0000000f0400788c */ /* 0x000fd2000bf05270 */
[----:B------:R-:W-:Y:S05]  /*cd30*/  BRA.U !UP0, `(.L_x_306) ;  /* 0x0000000108e87547 */ /* 0x000fea000b800000 */
[----:B------:R-:W-:-:S09]  /*cd40*/  UISETP.NE.AND UP0, UPT, UR4, 0x17, UPT ;  /* 0x000000170400788c */ /* 0x000fd2000bf05270 */
[----:B------:R-:W-:Y:S05]  /*cd50*/  BRA.U !UP0, `(.L_x_307) ;  /* 0x0000000108907547 */ /* 0x000fea000b800000 */
[----:B------:R-:W-:-:S09]  /*cd60*/  UISETP.NE.AND UP0, UPT, UR4, 0x18, UPT ;  /* 0x000000180400788c */ /* 0x000fd2000bf05270 */
[----:B------:R-:W-:Y:S05]  /*cd70*/  BRA.U !UP0, `(.L_x_308) ;  /* 0x0000000108447547 */ /* 0x000fea000b800000 */
.L_x_284:
        /* <DEDUP_REMOVED lines=8> */
[----:B0-----:R-:W-:Y:S01]  /*ce00*/  IMAD.U32 R4, RZ, RZ, UR4 ;  /* 0x00000004ff047e24 */ /* 0x001fe2000f8e00ff */
[----:B------:R-:W-:Y:S01]  /*ce10*/  MOV R5, UR5 ;  /* 0x0000000500057c02 */ /* 0x000fe20008000f00 */
[----:B---3--:R-:W-:-:S02]  /*ce20*/  IMAD.U32 R6, RZ, RZ, UR6 ;  /* 0x00000006ff067e24 */ /* 0x008fc4000f8e00ff */
[----:B------:R-:W-:Y:S02]  /*ce30*/  IMAD.U32 R7, RZ, RZ, UR7 ;  /* 0x00000007ff077e24 */ /* 0x000fe4000f8e00ff */
[----:B----4-:R-:W-:Y:S02]  /*ce40*/  IMAD.U32 R10, RZ, RZ, UR8 ;  /* 0x00000008ff0a7e24 */ /* 0x010fe4000f8e00ff */
[----:B-1----:R-:W-:-:S07]  /*ce50*/  IMAD.U32 R11, RZ, RZ, UR9 ;  /* 0x00000009ff0b7e24 */ /* 0x002fce000f8e00ff */
[----:B------:R-:W-:-:S07]  /*ce60*/  LEPC R20, `(.L_x_309) ;  /* 0x000000001014794e */ /* 0x000fce0000000000 */
[----:B--2---:R-:W-:Y:S05]  /*ce70*/  CALL.ABS.NOINC R2 ;  /* 0x0000000002007343 */ /* 0x004fea0003c00000 */
.L_x_309:
[----:B------:R-:W-:Y:S05]  /*ce80*/  BRA `(.L_x_285) ;  /* 0x0000000000a07947 */ /* 0x000fea0003800000 */
.L_x_308:
        /* <DEDUP_REMOVED lines=13> */
.L_x_311:
[----:B------:R-:W-:Y:S05]  /*cf60*/  BSYNC.RECONVERGENT B0 ;  /* 0x0000000000007941 */ /* 0x000fea0003800200 */
.L_x_310:
[----:B------:R-:W-:-:S05]  /*cf70*/  LOP3.LUT R5, R0, 0x80, R5, 0xf8, !PT ;  /* 0x0000008000057812 */ /* 0x000fca00078ef805 */
[----:B------:R3:W-:Y:S01]  /*cf80*/  STG.E.U8 desc[UR36][R2.64], R5 ;  /* 0x0000000502007986 */ /* 0x0007e2000c101124 */
[----:B------:R-:W-:Y:S05]  /*cf90*/  BRA `(.L_x_285) ;  /* 0x00000000005c7947 */ /* 0x000fea0003800000 */
.L_x_307:
        /* <DEDUP_REMOVED lines=12> */
.L_x_313:
[----:B------:R-:W-:Y:S01]  /*d060*/  IMAD.MOV.U32 R0, RZ, RZ, 0x7f ;  /* 0x0000007fff007424 */ /* 0x000fe200078e00ff */
[----:B------:R-:W-:-:S04]  /*d070*/  ISETP.GT.U32.AND P0, PT, R4, 0x7f800000, PT ;  /* 0x7f8000000400780c */ /* 0x000fc80003f04070 */
[----:B------:R-:W-:-:S09]  /*d080*/  SEL R0, R0, 0x7c, P0 ;  /* 0x0000007c00007807 */ /* 0x000fd20000000000 */
.L_x_314:
[----:B------:R-:W-:Y:S05]  /*d090*/  BSYNC.RECONVERGENT B0 ;  /* 0x0000000000007941 */ /* 0x000fea0003800200 */
.L_x_312:
[----:B------:R-:W-:-:S04]  /*d0a0*/  SHF.R.U32.HI R5, RZ, 0x18, R5 ;  /* 0x00000018ff057819 */ /* 0x000fc80000011605 */
[----:B------:R-:W-:-:S05]  /*d0b0*/  LOP3.LUT R5, R0, 0x80, R5, 0xf8, !PT ;  /* 0x0000008000057812 */ /* 0x000fca00078ef805 */
[----:B------:R2:W-:Y:S01]  /*d0c0*/  STG.E.U8 desc[UR36][R2.64], R5 ;  /* 0x0000000502007986 */ /* 0x0005e2000c101124 */
[----:B------:R-:W-:Y:S05]  /*d0d0*/  BRA `(.L_x_285) ;  /* 0x00000000000c7947 */ /* 0x000fea0003800000 */
.L_x_306:
[----:B------:R-:W-:-:S05]  /*d0e0*/  HADD2.F32 R0, -RZ, R0.H0_H0 ;  /* 0x20000000ff007230 */ /* 0x000fca0000004100 */
[----:B------:R-:W-:-:S05]  /*d0f0*/  F2FP.BF16.F32.PACK_AB R0, RZ, R0 ;  /* 0x00000000ff00723e */ /* 0x000fca00000010ff */
[----:B------:R4:W-:Y:S02]  /*d100*/  STG.E.U16 desc[UR36][R2.64], R0 ;  /* 0x0000000002007986 */ /* 0x0009e4000c101524 */
.L_x_285:
[----:B------:R-:W-:-:S07]  /*d110*/  IADD3 R17, PT, PT, R17, 0x80, RZ ;  /* 0x0000008011117810 */ /* 0x000fce0007ffe0ff */
.L_x_212:
[----:B------:R-:W-:Y:S05]  /*d120*/  BSYNC.RECONVERGENT B6 ;  /* 0x0000000000067941 */ /* 0x000fea0003800200 */
.L_x_211:
[----:B------:R-:W5:Y:S02]  /*d130*/  LDCU UR4, c[0x0][0x380] ;  /* 0x00007000ff0477ac */ /* 0x000f640008000800 */
[----:B-----5:R-:W-:-:S13]  /*d140*/  ISETP.GE.AND P0, PT, R17, UR4, PT ;  /* 0x0000000411007c0c */ /* 0x020fda000bf06270 */
[----:B------:R-:W-:Y:S05]  /*d150*/  @P0 EXIT ;  /* 0x000000000000094d */ /* 0x000fea0003800000 */
[----:B------:R-:W5:Y:S01]  /*d160*/  LDCU UR4, c[0x0][0x388] ;  /* 0x00007100ff0477ac */ /* 0x000f620008000800 */
[----:B------:R-:W-:Y:S02]  /*d170*/  IMAD.MOV.U32 R18, RZ, RZ, RZ ;  /* 0x000000ffff127224 */ /* 0x000fe400078e00ff */
[----:B0--34-:R-:W-:Y:S02]  /*d180*/  IMAD.MOV.U32 R0, RZ, RZ, RZ ;  /* 0x000000ffff007224 */ /* 0x019fe400078e00ff */
        /* <DEDUP_REMOVED lines=8> */
[----:B-12---:R-:W-:Y:S01]  /*d210*/  IMAD.HI.U32 R2, R17, UR4, R16 ;  /* 0x0000000411027c27 */ /* 0x006fe2000f8e0010 */
[----:B------:R-:W1:Y:S04]  /*d220*/  LDCU UR4, c[0x0][0x4c0] ;  /* 0x00009800ff0477ac */ /* 0x000e680008000800 */
[----:B------:R-:W-:-:S04]  /*d230*/  SHF.R.U32.HI R3, RZ, UR5, R2 ;  /* 0x00000005ff037c19 */ /* 0x000fc80008011602 */
[----:B------:R-:W-:-:S05]  /*d240*/  IADD3 R0, PT, PT, -R3, RZ, RZ ;  /* 0x000000ff03007210 */ /* 0x000fca0007ffe1ff */
[----:B0-----:R-:W-:-:S04]  /*d250*/  IMAD R17, R0, UR6, R17 ;  /* 0x0000000600117c24 */ /* 0x001fc8000f8e0211 */
[C---:B---3--:R-:W-:Y:S02]  /*d260*/  IMAD R16, R17.reuse, UR8, RZ ;  /* 0x0000000811107c24 */ /* 0x048fe4000f8e02ff */
        /* <DEDUP_REMOVED lines=32> */
[----:B------:R-:W-:Y:S01]  /*d470*/  MOV R2, RZ ;  /* 0x000000ff00027202 */ /* 0x000fe20000000f00 */
        /* <DEDUP_REMOVED lines=69> */
[----:B------:R-:W-:Y:S01]  /*d8d0*/  HFMA2 R4, -RZ, RZ, 0, 0 ;  /* 0x00000000ff047431 */ /* 0x000fe200000001ff */
        /* <DEDUP_REMOVED lines=234> */
.L_x_315:
[----:B------:R-:W0:Y:S01]  /*e780*/  LDCU.64 UR6, c[0x0][0x5e8] ;  /* 0x0000bd00ff0677ac */ /* 0x000e220008000a00 */
[----:B------:R-:W1:Y:S01]  /*e790*/  LDCU.64 UR8, c[0x0][0x5f0] ;  /* 0x0000be00ff0877ac */ /* 0x000e620008000a00 */
[----:B------:R-:W-:-:S04]  /*e7a0*/  UPRMT UR4, UR39, 0x9910, URZ ;  /* 0x0000991027047896 */ /* 0x000fc800080000ff */
[----:B------:R-:W-:Y:S01]  /*e7b0*/  UISETP.GT.AND UP0, UPT, UR4, 0x9, UPT ;  /* 0x000000090400788c */ /* 0x000fe2000bf04270 */
[----:B0-----:R-:W-:Y:S02]  /*e7c0*/  IADD3 R16, P0, PT, R16, UR6, RZ ;  /* 0x0000000610107c10 */ /* 0x001fe4000ff1e0ff */
[----:B-12---:R-:W-:-:S03]  /*e7d0*/  IADD3 R2, P1, PT, R0, UR8, RZ ;  /* 0x0000000800027c10 */ /* 0x006fc6000ff3e0ff */
[----:B------:R-:W-:Y:S01]  /*e7e0*/  IMAD.X R17, RZ, RZ, UR7, P0 ;  /* 0x00000007ff117e24 */ /* 0x000fe200080e06ff */
[----:B------:R-:W-:Y:S02]  /*e7f0*/  IADD3.X R3, PT, PT, RZ, UR9, RZ, P1, !PT ;  /* 0x00000009ff037c10 */ /* 0x000fe40008ffe4ff */
        /* <DEDUP_REMOVED lines=14> */
.L_x_319:
[----:B------:R-:W2:Y:S02]  /*e8e0*/  LDG.E.U8 R2, desc[UR36][R2.64] ;  /* 0x0000002402027981 */ /* 0x000ea4000c1e1100 */
[----:B--2---:R-:W-:-:S04]  /*e8f0*/  I2FP.F32.U32 R0, R2 ;  /* 0x0000000200007245 */ /* 0x004fc80000201000 */
[----:B------:R-:W-:-:S04]  /*e900*/  F2FP.F16.F32.PACK_AB R0, RZ, R0 ;  /* 0x00000000ff00723e */ /* 0x000fc800000000ff */
[----:B------:R-:W-:Y:S01]  /*e910*/  PRMT R19, R0, 0x7610, R19 ;  /* 0x0000761000137816 */ /* 0x000fe20000000013 */
[----:B------:R-:W-:Y:S06]  /*e920*/  BRA `(.L_x_321) ;  /* 0x0000000c00b47947 */ /* 0x000fec0003800000 */
.L_x_318:
        /* <DEDUP_REMOVED lines=11> */
.L_x_323:
[----:B------:R-:W2:Y:S02]  /*e9e0*/  LDG.E R2, desc[UR36][R2.64] ;  /* 0x0000002402027981 */ /* 0x000ea4000c1e1900 */
[----:B--2---:R-:W-:-:S04]  /*e9f0*/  I2FP.F32.S32 R0, R2 ;  /* 0x0000000200007245 */ /* 0x004fc80000201400 */
[----:B------:R-:W-:-:S04]  /*ea00*/  F2FP.F16.F32.PACK_AB R0, RZ, R0 ;  /* 0x00000000ff00723e */ /* 0x000fc800000000ff */
[----:B------:R-:W-:Y:S01]  /*ea10*/  PRMT R19, R0, 0x7610, R19 ;  /* 0x0000761000137816 */ /* 0x000fe20000000013 */
[----:B------:R-:W-:Y:S06]  /*ea20*/  BRA `(.L_x_321) ;  /* 0x0000000c00747947 */ /* 0x000fec0003800000 */
.L_x_322:
[----:B------:R-:W2:Y:S02]  /*ea30*/  LDG.E.U16 R2, desc[UR36][R2.64] ;  /* 0x0000002402027981 */ /* 0x000ea4000c1e1500 */
[----:B--2---:R-:W0:Y:S02]  /*ea40*/  I2F.S16 R0, R2 ;  /* 0x0000000200007306 */ /* 0x004e240000101400 */
[----:B0-----:R-:W-:-:S04]  /*ea50*/  F2FP.F16.F32.PACK_AB R0, RZ, R0 ;  /* 0x00000000ff00723e */ /* 0x001fc800000000ff */
[----:B------:R-:W-:Y:S01]  /*ea60*/  PRMT R19, R0, 0x7610, R19 ;  /* 0x0000761000137816 */ /* 0x000fe20000000013 */
[----:B------:R-:W-:Y:S06]  /*ea70*/  BRA `(.L_x_321) ;  /* 0x0000000c00607947 */ /* 0x000fec0003800000 */
.L_x_317:
        /* <DEDUP_REMOVED lines=9> */
.L_x_325:
[----:B------:R0:W5:Y:S01]  /*eb10*/  LDG.E.U16 R19, desc[UR36][R2.64] ;  /* 0x0000002402137981 */ /* 0x000162000c1e1500 */
[----:B------:R-:W-:Y:S05]  /*eb20*/  BRA `(.L_x_321) ;  /* 0x0000000c00347947 */ /* 0x000fea0003800000 */
.L_x_324:
        /* <DEDUP_REMOVED lines=9> */
.L_x_327:
[----:B------:R1:W5:Y:S01]  /*ebc0*/  LDG.E.U16 R19, desc[UR36][R2.64] ;  /* 0x0000002402137981 */ /* 0x000362000c1e1500 */
[----:B------:R-:W-:Y:S05]  /*ebd0*/  BRA `(.L_x_321) ;  /* 0x0000000c00087947 */ /* 0x000fea0003800000 */
.L_x_326:
        /* <DEDUP_REMOVED lines=9> */
.L_x_316:
        /* <DEDUP_REMOVED lines=14> */
.L_x_330:
        /* <DEDUP_REMOVED lines=9> */
.L_x_329:
        /* <DEDUP_REMOVED lines=27> */
.L_x_332:
        /* <DEDUP_REMOVED lines=14> */
.L_x_331:
[----:B------:R-:W2:Y:S02]  /*f070*/  LDG.E.U16 R0, desc[UR36][R2.64] ;  /* 0x0000002402007981 */ /* 0x000ea4000c1e1500 */
[----:B--2---:R-:W-:-:S04]  /*f080*/  SHF.L.U32 R0, R0, 0x10, RZ ;  /* 0x0000001000007819 */ /* 0x004fc800000006ff */
[----:B------:R-:W-:-:S04]  /*f090*/  F2FP.F16.F32.PACK_AB R0, RZ, R0 ;  /* 0x00000000ff00723e */ /* 0x000fc800000000ff */
[----:B------:R-:W-:Y:S01]  /*f0a0*/  PRMT R19, R0, 0x7610, R19 ;  /* 0x0000761000137816 */ /* 0x000fe20000000013 */
[----:B------:R-:W-:Y:S06]  /*f0b0*/  BRA `(.L_x_321) ;  /* 0x0000000400d07947 */ /* 0x000fec0003800000 */
.L_x_328:
        /* <DEDUP_REMOVED lines=13> */
.L_x_335:
        /* <DEDUP_REMOVED lines=21> */
.L_x_339:
[----:B------:R-:W-:Y:S05]  /*f2e0*/  BSYNC.RECONVERGENT B1 ;  /* 0x0000000000017941 */ /* 0x000fea0003800200 */
.L_x_338:
[----:B------:R-:W-:Y:S02]  /*f2f0*/  SHF.L.U32 R0, R0, 0x14, RZ ;  /* 0x0000001400007819 */ /* 0x000fe400000006ff */
[----:B------:R-:W-:-:S04]  /*f300*/  LEA R2, R2, 0x3b800000, 0x17 ;  /* 0x3b80000002027811 */ /* 0x000fc800078eb8ff */
[----:B------:R-:W-:-:S07]  /*f310*/  LOP3.LUT R0, R2, R0, R7, 0xfe, !PT ;  /* 0x0000000002007212 */ /* 0x000fce00078efe07 */
.L_x_337:
[----:B------:R-:W-:Y:S05]  /*f320*/  BSYNC.RECONVERGENT B0 ;  /* 0x0000000000007941 */ /* 0x000fea0003800200 */
.L_x_336:
[----:B------:R-:W-:-:S04]  /*f330*/  F2FP.F16.F32.PACK_AB R0, RZ, R0 ;  /* 0x00000000ff00723e */ /* 0x000fc800000000ff */
[----:B------:R-:W-:Y:S01]  /*f340*/  PRMT R19, R0, 0x7610, R19 ;  /* 0x0000761000137816 */ /* 0x000fe20000000013 */
[----:B------:R-:W-:Y:S06]  /*f350*/  BRA `(.L_x_321) ;  /* 0x0000000400287947 */ /* 0x000fec0003800000 */
.L_x_334:
        /* <DEDUP_REMOVED lines=21> */
.L_x_343:
[----:B------:R-:W-:Y:S05]  /*f4b0*/  BSYNC.RECONVERGENT B1 ;  /* 0x0000000000017941 */ /* 0x000fea0003800200 */
.L_x_342:
[----:B------:R-:W-:Y:S02]  /*f4c0*/  SHF.L.U32 R0, R0, 0x15, RZ ;  /* 0x0000001500007819 */ /* 0x000fe400000006ff */
[----:B------:R-:W-:-:S04]  /*f4d0*/  LEA R2, R2, 0x37800000, 0x17 ;  /* 0x3780000002027811 */ /* 0x000fc800078eb8ff */
[----:B------:R-:W-:-:S07]  /*f4e0*/  LOP3.LUT R0, R2, R0, R7, 0xfe, !PT ;  /* 0x0000000002007212 */ /* 0x000fce00078efe07 */
.L_x_341:
[----:B------:R-:W-:Y:S05]  /*f4f0*/  BSYNC.RECONVERGENT B0 ;  /* 0x0000000000007941 */ /* 0x000fea0003800200 */
.L_x_340:
[----:B------:R-:W-:-:S04]  /*f500*/  F2FP.F16.F32.PACK_AB R0, RZ, R0 ;  /* 0x00000000ff00723e */ /* 0x000fc800000000ff */
[----:B------:R-:W-:Y:S01]  /*f510*/  PRMT R19, R0, 0x7610, R19 ;  /* 0x0000761000137816 */ /* 0x000fe20000000013 */
[----:B------:R-:W-:Y:S06]  /*f520*/  BRA `(.L_x_321) ;  /* 0x0000000000b47947 */ /* 0x000fec0003800000 */
.L_x_333:
        /* <DEDUP_REMOVED lines=14> */
.L_x_347:
[----:B------:R-:W-:Y:S05]  /*f610*/  BSYNC.RECONVERGENT B0 ;  /* 0x0000000000007941 */ /* 0x000fea0003800200 */
.L_x_346:
[----:B------:R-:W-:-:S04]  /*f620*/  F2FP.F16.F32.PACK_AB R0, RZ, R0 ;  /* 0x00000000ff00723e */ /* 0x000fc800000000ff */
[----:B------:R-:W-:Y:S01]  /*f630*/  PRMT R19, R0, 0x7610, R19 ;  /* 0x0000761000137816 */ /* 0x000fe20000000013 */
[----:B------:R-:W-:Y:S06]  /*f640*/  BRA `(.L_x_321) ;  /* 0x00000000006c7947 */ /* 0x000fec0003800000 */
.L_x_320:
        /* <DEDUP_REMOVED lines=15> */
[----:B--2---:R-:W-:Y:S05]  /*f740*/  CALL.ABS.NOINC R2 ;  /* 0x0000000002007343 */ /* 0x004fea0003c00000 */
.L_x_348:
[----:B------:R-:W-:Y:S01]  /*f750*/  PRMT R19, RZ, 0x7610, R19 ;  /* 0x00007610ff137816 */ /* 0x000fe20000000013 */
[----:B------:R-:W-:Y:S06]  /*f760*/  BRA `(.L_x_321) ;  /* 0x0000000000247947 */ /* 0x000fec0003800000 */
.L_x_345:
[----:B------:R-:W2:Y:S02]  /*f770*/  LDG.E.64 R2, desc[UR36][R2.64] ;  /* 0x0000002402027981 */ /* 0x000ea4000c1e1b00 */
[----:B--2---:R-:W0:Y:S02]  /*f780*/  I2F.U64 R0, R2 ;  /* 0x0000000200007312 */ /* 0x004e240000301000 */
[----:B0-----:R-:W-:-:S04]  /*f790*/  F2FP.F16.F32.PACK_AB R0, RZ, R0 ;  /* 0x00000000ff00723e */ /* 0x001fc800000000ff */
[----:B------:R-:W-:Y:S01]  /*f7a0*/  PRMT R19, R0, 0x7610, R19 ;  /* 0x0000761000137816 */ /* 0x000fe20000000013 */
[----:B------:R-:W-:Y:S06]  /*f7b0*/  BRA `(.L_x_321) ;  /* 0x0000000000107947 */ /* 0x000fec0003800000 */
.L_x_344:
[----:B------:R-:W2:Y:S02]  /*f7c0*/  LDG.E R2, desc[UR36][R2.64] ;  /* 0x0000002402027981 */ /* 0x000ea4000c1e1900 */
[----:B--2---:R-:W-:-:S04]  /*f7d0*/  I2FP.F32.U32 R0, R2 ;  /* 0x0000000200007245 */ /* 0x004fc80000201000 */
[----:B------:R-:W-:-:S04]  /*f7e0*/  F2FP.F16.F32.PACK_AB R0, RZ, R0 ;  /* 0x00000000ff00723e */ /* 0x000fc800000000ff */
[----:B------:R-:W-:-:S07]  /*f7f0*/  PRMT R19, R0, 0x7610, R19 ;  /* 0x0000761000137816 */ /* 0x000fce0000000013 */
.L_x_321:
        /* <DEDUP_REMOVED lines=18> */
.L_x_352:
[----:B------:R-:W2:Y:S02]  /*f920*/  LDG.E.U8 R2, desc[UR36][R2.64] ;  /* 0x0000002402027981 */ /* 0x000ea4000c1e1100 */
[----:B--2---:R-:W-:-:S04]  /*f930*/  I2FP.F32.U32 R0, R2 ;  /* 0x0000000200007245 */ /* 0x004fc80000201000 */
[----:B------:R-:W-:Y:S01]  /*f940*/  F2FP.F16.F32.PACK_AB R0, RZ, R0 ;  /* 0x00000000ff00723e */ /* 0x000fe200000000ff */
[----:B------:R-:W-:Y:S06]  /*f950*/  BRA `(.L_x_354) ;  /* 0x0000000c007c7947 */ /* 0x000fec0003800000 */
.L_x_351:
        /* <DEDUP_REMOVED lines=10> */
.L_x_356:
[----:B------:R-:W2:Y:S02]  /*fa00*/  LDG.E R2, desc[UR36][R2.64] ;  /* 0x0000002402027981 */ /* 0x000ea4000c1e1900 */
[----:B--2---:R-:W-:-:S04]  /*fa10*/  I2FP.F32.S32 R0, R2 ;  /* 0x0000000200007245 */ /* 0x004fc80000201400 */
[----:B------:R-:W-:Y:S01]  /*fa20*/  F2FP.F16.F32.PACK_AB R0, RZ, R0 ;  /* 0x00000000ff00723e */ /* 0x000fe200000000ff */
[----:B------:R-:W-:Y:S06]  /*fa30*/  BRA `(.L_x_354) ;  /* 0x0000000c00447947 */ /* 0x000fec0003800000 */
.L_x_355:
[----:B------:R-:W2:Y:S02]  /*fa40*/  LDG.E.U16 R2, desc[UR36][R2.64] ;  /* 0x0000002402027981 */ /* 0x000ea4000c1e1500 */
[----:B--2---:R-:W0:Y:S02]  /*fa50*/  I2F.S16 R0, R2 ;  /* 0x0000000200007306 */ /* 0x004e240000101400 */
[----:B0-----:R-:W-:Y:S01]  /*fa60*/  F2FP.F16.F32.PACK_AB R0, RZ, R0 ;  /* 0x00000000ff00723e */ /* 0x001fe200000000ff */
[----:B------:R-:W-:Y:S06]  /*fa70*/  BRA `(.L_x_354) ;  /* 0x0000000c00347947 */ /* 0x000fec0003800000 */
.L_x_350:
        /* <DEDUP_REMOVED lines=9> */
.L_x_358:
[----:B------:R1:W5:Y:S01]  /*fb10*/  LDG.E.U16 R0, desc[UR36][R2.64] ;  /* 0x0000002402007981 */ /* 0x000362000c1e1500 */
[----:B------:R-:W-:Y:S05]  /*fb20*/  BRA `(.L_x_354) ;  /* 0x0000000c00087947 */ /* 0x000fea0003800000 */
.L_x_357:
        /* <DEDUP_REMOVED lines=9> */
.L_x_360:
[----:B------:R0:W5:Y:S01]  /*fbc0*/  LDG.E.U16 R0, desc[UR36][R2.64] ;  /* 0x0000002402007981 */ /* 0x000162000c1e1500 */
[----:B------:R-:W-:Y:S05]  /*fbd0*/  BRA `(.L_x_354) ;  /* 0x0000000800dc7947 */ /* 0x000fea0003800000 */
.L_x_359:
        /* <DEDUP_REMOVED lines=8> */
.L_x_349:
        /* <DEDUP_REMOVED lines=13> */
.L_x_363:
        /* <DEDUP_REMOVED lines=8> */
.L_x_362:
        /* <DEDUP_REMOVED lines=27> */
.L_x_365:
        /* <DEDUP_REMOVED lines=13> */
.L_x_364:
[----:B------:R-:W2:Y:S02]  /*10030*/  LDG.E.U16 R0, desc[UR36][R2.64] ;  /* 0x0000002402007981 */ /* 0x000ea4000c1e1500 */
[----:B--2---:R-:W-:-:S05]  /*10040*/  IMAD.U32 R0, R0, 0x10000, RZ ;  /* 0x0001000000007824 */ /* 0x004fca00078e00ff */
[----:B------:R-:W-:Y:S01]  /*10050*/  F2FP.F16.F32.PACK_AB R0, RZ, R0 ;  /* 0x00000000ff00723e */ /* 0x000fe200000000ff */
[----:B------:R-:W-:Y:S06]  /*10060*/  BRA `(.L_x_354) ;  /* 0x0000000400b87947 */ /* 0x000fec0003800000 */
.L_x_361:
        /* <DEDUP_REMOVED lines=12> */
.L_x_368:
        /* <DEDUP_REMOVED lines=21> */
.L_x_372:
[----:B------:R-:W-:Y:S05]  /*10280*/  BSYNC.RECONVERGENT B1 ;  /* 0x0000000000017941 */ /* 0x000fea0003800200 */
.L_x_371:
[----:B------:R-:W-:Y:S01]  /*10290*/  IMAD.SHL.U32 R0, R0, 0x100000, RZ ;  /* 0x0010000000007824 */ /* 0x000fe200078e00ff */
[----:B------:R-:W-:-:S04]  /*102a0*/  LEA R2, R2, 0x3b800000, 0x17 ;  /* 0x3b80000002027811 */ /* 0x000fc800078eb8ff */
[----:B------:R-:W-:-:S07]  /*102b0*/  LOP3.LUT R0, R2, R0, R7, 0xfe, !PT ;  /* 0x0000000002007212 */ /* 0x000fce00078efe07 */
.L_x_370:
[----:B------:R-:W-:Y:S05]  /*102c0*/  BSYNC.RECONVERGENT B0 ;  /* 0x0000000000007941 */ /* 0x000fea0003800200 */
.L_x_369:
[----:B------:R-:W-:Y:S01]  /*102d0*/  F2FP.F16.F32.PACK_AB R0, RZ, R0 ;  /* 0x00000000ff00723e */ /* 0x000fe200000000ff */
[----:B------:R-:W-:Y:S06]  /*102e0*/  BRA `(.L_x_354) ;  /* 0x0000000400187947 */ /* 0x000fec0003800000 */
.L_x_367:
        /* <DEDUP_REMOVED lines=21> */
.L_x_376:
[----:B------:R-:W-:Y:S05]  /*10440*/  BSYNC.RECONVERGENT B1 ;  /* 0x0000000000017941 */ /* 0x000fea0003800200 */
.L_x_375:
[----:B------:R-:W-:Y:S01]  /*10450*/  IMAD.SHL.U32 R0, R0, 0x200000, RZ ;  /* 0x0020000000007824 */ /* 0x000fe200078e00ff */
[----:B------:R-:W-:-:S04]  /*10460*/  LEA R2, R2, 0x37800000, 0x17 ;  /* 0x3780000002027811 */ /* 0x000fc800078eb8ff */
[----:B------:R-:W-:-:S07]  /*10470*/  LOP3.LUT R0, R2, R0, R7, 0xfe, !PT ;  /* 0x0000000002007212 */ /* 0x000fce00078efe07 */
.L_x_374:
[----:B------:R-:W-:Y:S05]  /*10480*/  BSYNC.RECONVERGENT B0 ;  /* 0x0000000000007941 */ /* 0x000fea0003800200 */
.L_x_373:
[----:B------:R-:W-:Y:S01]  /*10490*/  F2FP.F16.F32.PACK_AB R0, RZ, R0 ;  /* 0x00000000ff00723e */ /* 0x000fe200000000ff */
[----:B------:R-:W-:Y:S06]  /*104a0*/  BRA `(.L_x_354) ;  /* 0x0000000000a87947 */ /* 0x000fec0003800000 */
.L_x_366:
        /* <DEDUP_REMOVED lines=14> */
.L_x_380:
[----:B------:R-:W-:Y:S05]  /*10590*/  BSYNC.RECONVERGENT B0 ;  /* 0x0000000000007941 */ /* 0x000fea0003800200 */
.L_x_379:
[----:B------:R-:W-:Y:S01]  /*105a0*/  F2FP.F16.F32.PACK_AB R0, RZ, R0 ;  /* 0x00000000ff00723e */ /* 0x000fe200000000ff */
[----:B------:R-:W-:Y:S06]  /*105b0*/  BRA `(.L_x_354) ;  /* 0x0000000000647947 */ /* 0x000fec0003800000 */
.L_x_353:
        /* <DEDUP_REMOVED lines=15> */
[----:B--2--5:R-:W-:Y:S05]  /*106b0*/  CALL.ABS.NOINC R2 ;  /* 0x0000000002007343 */ /* 0x024fea0003c00000 */
.L_x_381:
[----:B------:R-:W-:Y:S01]  /*106c0*/  PRMT R0, RZ, 0x7610, R0 ;  /* 0x00007610ff007816 */ /* 0x000fe20000000000 */
[----:B------:R-:W-:Y:S06]  /*106d0*/  BRA `(.L_x_354) ;  /* 0x00000000001c7947 */ /* 0x000fec0003800000 */
.L_x_378:
[----:B------:R-:W2:Y:S02]  /*106e0*/  LDG.E.64 R2, desc[UR36][R2.64] ;  /* 0x0000002402027981 */ /* 0x000ea4000c1e1b00 */
[----:B--2---:R-:W0:Y:S02]  /*106f0*/  I2F.U64 R0, R2 ;  /* 0x0000000200007312 */ /* 0x004e240000301000 */
[----:B0-----:R-:W-:Y:S01]  /*10700*/  F2FP.F16.F32.PACK_AB R0, RZ, R0 ;  /* 0x00000000ff00723e */ /* 0x001fe200000000ff */
[----:B------:R-:W-:Y:S06]  /*10710*/  BRA `(.L_x_354) ;  /* 0x00000000000c7947 */ /* 0x000fec0003800000 */
.L_x_377:
[----:B------:R-:W2:Y:S02]  /*10720*/  LDG.E R2, desc[UR36][R2.64] ;  /* 0x0000002402027981 */ /* 0x000ea4000c1e1900 */
[----:B--2---:R-:W-:-:S04]  /*10730*/  I2FP.F32.U32 R0, R2 ;  /* 0x0000000200007245 */ /* 0x004fc80000201000 */
[----:B------:R-:W-:-:S07]  /*10740*/  F2FP.F16.F32.PACK_AB R0, RZ, R0 ;  /* 0x00000000ff00723e */ /* 0x000fce00000000ff */
.L_x_354:
[----:B------:R-:W-:Y:S01]  /*10750*/  UPRMT UR4, UR43, 0x9910, URZ ;  /* 0x000099102b047896 */ /* 0x000fe200080000ff */
[----:B-----5:R-:W-:Y:S02]  /*10760*/  HADD2.F32 R19, -RZ, R19.H0_H0 ;  /* 0x20000013ff137230 */ /* 0x020fe40000004100 */
[----:B------:R-:W-:Y:S01]  /*10770*/  HADD2.F32 R0, -RZ, R0.H0_H0 ;  /* 0x20000000ff007230 */ /* 0x000fe20000004100 */
[----:B------:R-:W-:-:S04]  /*10780*/  UISETP.GT.AND UP0, UPT, UR4, 0x9, UPT ;  /* 0x000000090400788c */ /* 0x000fc8000bf04270 */
[----:B------:R-:W-:-:S04]  /*10790*/  LOP3.LUT R0, R19, 0x80000000, R0, 0xb8, !PT ;  /* 0x8000000013007812 */ /* 0x000fc800078eb800 */
[----:B------:R-:W-:Y:S01]  /*107a0*/  F2FP.F16.F32.PACK_AB R0, RZ, R0 ;  /* 0x00000000ff00723e */ /* 0x000fe200000000ff */
[----:B------:R-:W-:Y:S06]  /*107b0*/  BRA.U UP0, `(.L_x_382) ;  /* 0x0000000500047547 */ /* 0x000fec000b800000 */
        /* <DEDUP_REMOVED lines=9> */
[----:B01----:R-:W0:Y:S02]  /*10850*/  F2I.FTZ.TRUNC.NTZ R3, R0 ;  /* 0x0000000000037305 */ /* 0x003e24000021f100 */
[----:B0-----:R-:W-:Y:S01]  /*10860*/  STG.E.U8 desc[UR36][R16.64], R3 ;  /* 0x0000000310007986 */ /* 0x001fe2000c101124 */
[----:B------:R-:W-:Y:S05]  /*10870*/  EXIT ;  /* 0x000000000000794d */ /* 0x000fea0003800000 */
.L_x_385:
[----:B01----:R-:W-:-:S06]  /*10880*/  HADD2.F32 R3, -RZ, R0.H0_H0 ;  /* 0x20000000ff037230 */ /* 0x003fcc0000004100 */
[----:B------:R-:W0:Y:S02]  /*10890*/  F2I.S64.TRUNC R2, R3 ;  /* 0x0000000300027311 */ /* 0x000e24000020d900 */
[----:B0-----:R-:W-:Y:S01]  /*108a0*/  STG.E.U8 desc[UR36][R16.64], R2 ;  /* 0x0000000210007986 */ /* 0x001fe2000c101124 */
[----:B------:R-:W-:Y:S05]  /*108b0*/  EXIT ;  /* 0x000000000000794d */ /* 0x000fea0003800000 */
.L_x_384:
[----:B------:R-:W-:-:S09]  /*108c0*/  UISETP.NE.AND UP0, UPT, UR4, 0x2, UPT ;  /* 0x000000020400788c */ /* 0x000fd2000bf05270 */
[----:B------:R-:W-:Y:S05]  /*108d0*/  BRA.U !UP0, `(.L_x_387) ;  /* 0x0000000108307547 */ /* 0x000fea000b800000 */
[----:B------:R-:W-:-:S09]  /*108e0*/  UISETP.NE.AND UP0, UPT, UR4, 0x3, UPT ;  /* 0x000000030400788c */ /* 0x000fd2000bf05270 */
[----:B------:R-:W-:Y:S05]  /*108f0*/  BRA.U !UP0, `(.L_x_388) ;  /* 0x0000000108187547 */ /* 0x000fea000b800000 */
[----:B------:R-:W-:-:S09]  /*10900*/  UISETP.NE.AND UP0, UPT, UR4, 0x4, UPT ;  /* 0x000000040400788c */ /* 0x000fd2000bf05270 */
[----:B------:R-:W-:Y:S05]  /*10910*/  BRA.U UP0, `(.L_x_386) ;  /* 0x0000000900707547 */ /* 0x000fea000b800000 */
[----:B01----:R-:W-:-:S06]  /*10920*/  HADD2.F32 R2, -RZ, R0.H0_H0 ;  /* 0x20000000ff027230 */ /* 0x003fcc0000004100 */
[----:B------:R-:W0:Y:S02]  /*10930*/  F2I.S64.TRUNC R2, R2 ;  /* 0x0000000200027311 */ /* 0x000e24000020d900 */
[----:B0-----:R-:W-:Y:S01]  /*10940*/  STG.E.64 desc[UR36][R16.64], R2 ;  /* 0x0000000210007986 */ /* 0x001fe2000c101b24 */
[----:B------:R-:W-:Y:S05]  /*10950*/  EXIT ;  /* 0x000000000000794d */ /* 0x000fea0003800000 */
.L_x_388:
[----:B------:R-:W-:-:S04]  /*10960*/  HADD2.F32 R0, -RZ, R0.H0_H0 ;  /* 0x20000000ff007230 */ /* 0x000fc80000004100 */
[----:B01----:R-:W0:Y:S02]  /*10970*/  F2I.FTZ.TRUNC.NTZ R3, R0 ;  /* 0x0000000000037305 */ /* 0x003e24000021f100 */
[----:B0-----:R-:W-:Y:S01]  /*10980*/  STG.E desc[UR36][R16.64], R3 ;  /* 0x0000000310007986 */ /* 0x001fe2000c101924 */
[----:B------:R-:W-:Y:S05]  /*10990*/  EXIT ;  /* 0x000000000000794d */ /* 0x000fea0003800000 */
.L_x_387:
[----:B------:R-:W-:-:S04]  /*109a0*/  HADD2.F32 R0, -RZ, R0.H0_H0 ;  /* 0x20000000ff007230 */ /* 0x000fc80000004100 */
[----:B01----:R-:W0:Y:S02]  /*109b0*/  F2I.FTZ.TRUNC.NTZ R3, R0 ;  /* 0x0000000000037305 */ /* 0x003e24000021f100 */
[----:B0-----:R-:W-:Y:S01]  /*109c0*/  STG.E.U16 desc[UR36][R16.64], R3 ;  /* 0x0000000310007986 */ /* 0x001fe2000c101524 */
[----:B------:R-:W-:Y:S05]  /*109d0*/  EXIT ;  /* 0x000000000000794d */ /* 0x000fea0003800000 */
.L_x_383:
[----:B------:R-:W-:-:S09]  /*109e0*/  UISETP.GT.AND UP0, UPT, UR4, 0x6, UPT ;  /* 0x000000060400788c */ /* 0x000fd2000bf04270 */
[----:B------:R-:W-:Y:S05]  /*109f0*/  BRA.U UP0, `(.L_x_389) ;  /* 0x0000000100247547 */ /* 0x000fea000b800000 */
[----:B------:R-:W-:-:S09]  /*10a00*/  UISETP.NE.AND UP0, UPT, UR4, 0x5, UPT ;  /* 0x000000050400788c */ /* 0x000fd2000bf05270 */
[----:B------:R-:W-:Y:S05]  /*10a10*/  BRA.U !UP0, `(.L_x_390) ;  /* 0x0000000108147547 */ /* 0x000fea000b800000 */
[----:B------:R-:W-:-:S09]  /*10a20*/  UISETP.NE.AND UP0, UPT, UR4, 0x6, UPT ;  /* 0x000000060400788c */ /* 0x000fd2000bf05270 */
[----:B------:R-:W-:Y:S05]  /*10a30*/  BRA.U UP0, `(.L_x_386) ;  /* 0x0000000900287547 */ /* 0x000fea000b800000 */
[----:B01----:R-:W-:-:S05]  /*10a40*/  HADD2.F32 R3, -RZ, R0.H0_H0 ;  /* 0x20000000ff037230 */ /* 0x003fca0000004100 */
[----:B------:R-:W-:Y:S01]  /*10a50*/  STG.E desc[UR36][R16.64], R3 ;  /* 0x0000000310007986 */ /* 0x000fe2000c101924 */
[----:B------:R-:W-:Y:S05]  /*10a60*/  EXIT ;  /* 0x000000000000794d */ /* 0x000fea0003800000 */
.L_x_390:
[----:B------:R-:W-:Y:S01]  /*10a70*/  STG.E.U16 desc[UR36][R16.64], R0 ;  /* 0x0000000010007986 */ /* 0x000fe2000c101524 */
[----:B------:R-:W-:Y:S05]  /*10a80*/  EXIT ;  /* 0x000000000000794d */ /* 0x000fea0003800000 */
.L_x_389:
[----:B------:R-:W-:-:S09]  /*10a90*/  UISETP.NE.AND UP0, UPT, UR4, 0x7, UPT ;  /* 0x000000070400788c */ /* 0x000fd2000bf05270 */
[----:B------:R-:W-:Y:S05]  /*10aa0*/  BRA.U !UP0, `(.L_x_391) ;  /* 0x0000000108347547 */ /* 0x000fea000b800000 */
[----:B------:R-:W-:-:S09]  /*10ab0*/  UISETP.NE.AND UP0, UPT, UR4, 0x8, UPT ;  /* 0x000000080400788c */ /* 0x000fd2000bf05270 */
[----:B------:R-:W-:Y:S05]  /*10ac0*/  BRA.U !UP0, `(.L_x_392) ;  /* 0x0000000108187547 */ /* 0x000fea000b800000 */
[----:B------:R-:W-:-:S09]  /*10ad0*/  UISETP.NE.AND UP0, UPT, UR4, 0x9, UPT ;  /* 0x000000090400788c */ /* 0x000fd2000bf05270 */
[----:B------:R-:W-:Y:S05]  /*10ae0*/  BRA.U UP0, `(.L_x_386) ;  /* 0x0000000500fc7547 */ /* 0x000fea000b800000 */
[----:B01----:R-:W-:Y:S02]  /*10af0*/  HADD2.F32 R2, -RZ, R0.H0_H0 ;  /* 0x20000000ff027230 */ /* 0x003fe40000004100 */
[----:B------:R-:W-:-:S05]  /*10b00*/  IMAD.MOV.U32 R3, RZ, RZ, RZ ;  /* 0x000000ffff037224 */ /* 0x000fca00078e00ff */
[----:B------:R-:W-:Y:S01]  /*10b10*/  STG.E.64 desc[UR36][R16.64], R2 ;  /* 0x0000000210007986 */ /* 0x000fe2000c101b24 */
[----:B------:R-:W-:Y:S05]  /*10b20*/  EXIT ;  /* 0x000000000000794d */ /* 0x000fea0003800000 */
.L_x_392:
[----:B------:R-:W-:-:S05]  /*10b30*/  HADD2.F32 R0, -RZ, R0.H0_H0 ;  /* 0x20000000ff007230 */ /* 0x000fca0000004100 */
[----:B------:R-:W-:-:S04]  /*10b40*/  F2FP.F16.F32.PACK_AB R0, RZ, R0 ;  /* 0x00000000ff00723e */ /* 0x000fc800000000ff */
[----:B------:R-:W-:-:S05]  /*10b50*/  PRMT R0, R0, 0x5410, RZ ;  /* 0x0000541000007816 */ /* 0x000fca00000000ff */
[----:B------:R-:W-:Y:S01]  /*10b60*/  STG.E desc[UR36][R16.64], R0 ;  /* 0x0000000010007986 */ /* 0x000fe2000c101924 */
[----:B------:R-:W-:Y:S05]  /*10b70*/  EXIT ;  /* 0x000000000000794d */ /* 0x000fea0003800000 */
.L_x_391:
[----:B01----:R-:W-:-:S05]  /*10b80*/  HADD2.F32 R2, -RZ, R0.H0_H0 ;  /* 0x20000000ff027230 */ /* 0x003fca0000004100 */
[----:B------:R-:W-:-:S06]  /*10b90*/  FMUL.FTZ R2, R2, 1 ;  /* 0x3f80000002027820 */ /* 0x000fcc0000410000 */
[----:B------:R-:W0:Y:S02]  /*10ba0*/  F2F.F64.F32 R2, R2 ;  /* 0x0000000200027310 */ /* 0x000e240000201800 */
[----:B0-----:R-:W-:Y:S01]  /*10bb0*/  STG.E.64 desc[UR36][R16.64], R2 ;  /* 0x0000000210007986 */ /* 0x001fe2000c101b24 */
[----:B------:R-:W-:Y:S05]  /*10bc0*/  EXIT ;  /* 0x000000000000794d */ /* 0x000fea0003800000 */
.L_x_382:
        /* <DEDUP_REMOVED lines=10> */
[----:B01----:R-:W-:-:S06]  /*10c70*/  HADD2.F32 R3, -RZ, R0.H0_H0 ;  /* 0x20000000ff037230 */ /* 0x003fcc0000004100 */
[----:B------:R-:W0:Y:S02]  /*10c80*/  F2I.FTZ.U32.TRUNC.NTZ R3, R3 ;  /* 0x0000000300037305 */ /* 0x000e24000021f000 */
[----:B0-----:R-:W-:Y:S01]  /*10c90*/  STG.E.U16 desc[UR36][R16.64], R3 ;  /* 0x0000000310007986 */ /* 0x001fe2000c101524 */
[----:B------:R-:W-:Y:S05]  /*10ca0*/  EXIT ;  /* 0x000000000000794d */ /* 0x000fea0003800000 */
.L_x_396:
[----:B01----:R-:W-:Y:S01]  /*10cb0*/  HADD2.F32 R3, -RZ, R0.H0_H0 ;  /* 0x20000000ff037230 */ /* 0x003fe20000004100 */
        /* <DEDUP_REMOVED lines=12> */
[----:B------:R-:W-:Y:S01]  /*10d80*/  FADD.FTZ R0, R2, 8192 ;  /* 0x4600000002007421 */ /* 0x000fe20000010000 */
[----:B------:R-:W-:-:S04]  /*10d90*/  PRMT R8, RZ, 0x7610, R8 ;  /* 0x00007610ff087816 */ /* 0x000fc80000000008 */
[----:B------:R-:W-:-:S13]  /*10da0*/  LOP3.LUT P0, R0, R0, 0xff, RZ, 0xc0, !PT ;  /* 0x000000ff00007812 */ /* 0x000fda000780c0ff */
[----:B------:R-:W-:Y:S05]  /*10db0*/  @!P0 BRA `(.L_x_398) ;  /* 0x00000000000c8947 */ /* 0x000fea0003800000 */
.L_x_399:
[----:B------:R-:W-:-:S04]  /*10dc0*/  SHF.R.U32.HI R3, RZ, 0x18, R3 ;  /* 0x00000018ff037819 */ /* 0x000fc80000011603 */
[----:B------:R-:W-:-:S04]  /*10dd0*/  LOP3.LUT R0, R0, 0x80, R3, 0xf8, !PT ;  /* 0x0000008000007812 */ /* 0x000fc800078ef803 */
[----:B------:R-:W-:-:S07]  /*10de0*/  PRMT R8, R0, 0x7610, R8 ;  /* 0x0000761000087816 */ /* 0x000fce0000000008 */
.L_x_398:
[----:B------:R-:W-:Y:S05]  /*10df0*/  BSYNC.RECONVERGENT B0 ;  /* 0x0000000000007941 */ /* 0x000fea0003800200 */
.L_x_397:
[----:B------:R-:W-:Y:S01]  /*10e00*/  STG.E.U8 desc[UR36][R16.64], R8 ;  /* 0x0000000810007986 */ /* 0x000fe2000c101124 */
[----:B------:R-:W-:Y:S05]  /*10e10*/  EXIT ;  /* 0x000000000000794d */ /* 0x000fea0003800000 */
.L_x_395:
        /* <DEDUP_REMOVED lines=17> */
.L_x_402:
[----:B------:R-:W-:-:S04]  /*10f30*/  SHF.R.U32.HI R3, RZ, 0x18, R3 ;  /* 0x00000018ff037819 */ /* 0x000fc80000011603 */
[----:B------:R-:W-:-:S04]  /*10f40*/  LOP3.LUT R0, R0, 0x80, R3, 0xf8, !PT ;  /* 0x0000008000007812 */ /* 0x000fc800078ef803 */
[----:B------:R-:W-:-:S07]  /*10f50*/  PRMT R8, R0, 0x7610, R8 ;  /* 0x0000761000087816 */ /* 0x000fce0000000008 */
.L_x_401:
[----:B------:R-:W-:Y:S05]  /*10f60*/  BSYNC.RECONVERGENT B0 ;  /* 0x0000000000007941 */ /* 0x000fea0003800200 */
.L_x_400:
[----:B------:R-:W-:Y:S01]  /*10f70*/  STG.E.U8 desc[UR36][R16.64], R8 ;  /* 0x0000000810007986 */ /* 0x000fe2000c101124 */
[----:B------:R-:W-:Y:S05]  /*10f80*/  EXIT ;  /* 0x000000000000794d */ /* 0x000fea0003800000 */
.L_x_394:
[----:B------:R-:W-:-:S09]  /*10f90*/  UISETP.NE.AND UP0, UPT, UR4, 0x1c, UPT ;  /* 0x0000001c0400788c */ /* 0x000fd2000bf05270 */
[----:B------:R-:W-:Y:S05]  /*10fa0*/  BRA.U !UP0, `(.L_x_403) ;  /* 0x0000000108607547 */ /* 0x000fea000b800000 */
[----:B------:R-:W-:-:S09]  /*10fb0*/  UISETP.NE.AND UP0, UPT, UR4, 0x1d, UPT ;  /* 0x0000001d0400788c */ /* 0x000fd2000bf05270 */
[----:B------:R-:W-:Y:S05]  /*10fc0*/  BRA.U !UP0, `(.L_x_404) ;  /* 0x0000000108487547 */ /* 0x000fea000b800000 */
[----:B------:R-:W-:-:S09]  /*10fd0*/  UISETP.NE.AND UP0, UPT, UR4, 0x2c, UPT ;  /* 0x0000002c0400788c */ /* 0x000fd2000bf05270 */
[----:B------:R-:W-:Y:S05]  /*10fe0*/  BRA.U UP0, `(.L_x_386) ;  /* 0x0000000100bc7547 */ /* 0x000fea000b800000 */
[----:B01----:R-:W-:-:S05]  /*10ff0*/  HADD2.F32 R3, -RZ, R0.H0_H0 ;  /* 0x20000000ff037230 */ /* 0x003fca0000004100 */
        /* <DEDUP_REMOVED lines=13> */
[----:B------:R-:W-:Y:S01]  /*110d0*/  STG.E.U8 desc[UR36][R16.64], R3 ;  /* 0x0000000310007986 */ /* 0x000fe2000c101124 */
[----:B------:R-:W-:Y:S05]  /*110e0*/  EXIT ;  /* 0x000000000000794d */ /* 0x000fea0003800000 */
.L_x_404:
[----:B01----:R-:W-:-:S06]  /*110f0*/  HADD2.F32 R2, -RZ, R0.H0_H0 ;  /* 0x20000000ff027230 */ /* 0x003fcc0000004100 */
[----:B------:R-:W0:Y:S02]  /*11100*/  F2I.U64.TRUNC R2, R2 ;  /* 0x0000000200027311 */ /* 0x000e24000020d800 */
[----:B0-----:R-:W-:Y:S01]  /*11110*/  STG.E.64 desc[UR36][R16.64], R2 ;  /* 0x0000000210007986 */ /* 0x001fe2000c101b24 */
[----:B------:R-:W-:Y:S05]  /*11120*/  EXIT ;  /* 0x000000000000794d */ /* 0x000fea0003800000 */
.L_x_403:
[----:B------:R-:W-:-:S04]  /*11130*/  HADD2.F32 R0, -RZ, R0.H0_H0 ;  /* 0x20000000ff007230 */ /* 0x000fc80000004100 */
[----:B01----:R-:W0:Y:S02]  /*11140*/  F2I.FTZ.U32.TRUNC.NTZ R3, R0 ;  /* 0x0000000000037305 */ /* 0x003e24000021f000 */
[----:B0-----:R-:W-:Y:S01]  /*11150*/  STG.E desc[UR36][R16.64], R3 ;  /* 0x0000000310007986 */ /* 0x001fe2000c101924 */
[----:B------:R-:W-:Y:S05]  /*11160*/  EXIT ;  /* 0x000000000000794d */ /* 0x000fea0003800000 */
.L_x_393:
        /* <DEDUP_REMOVED lines=8> */
[----:B01----:R-:W-:-:S05]  /*111f0*/  SEL R3, RZ, 0x1, !P0 ;  /* 0x00000001ff037807 */ /* 0x003fca0004000000 */
[----:B------:R-:W-:Y:S01]  /*11200*/  STG.E.U8 desc[UR36][R16.64], R3 ;  /* 0x0000000310007986 */ /* 0x000fe2000c101124 */
[----:B------:R-:W-:Y:S05]  /*11210*/  EXIT ;  /* 0x000000000000794d */ /* 0x000fea0003800000 */
.L_x_406:
[----:B------:R-:W-:Y:S01]  /*11220*/  HADD2.F32 R0, -RZ, R0.H0_H0 ;  /* 0x20000000ff007230 */ /* 0x000fe20000004100 */
[----:B------:R-:W-:-:S04]  /*11230*/  CS2R R6, SRZ ;  /* 0x0000000000067805 */ /* 0x000fc8000001ff00 */
[----:B------:R-:W-:-:S04]  /*11240*/  FMUL.FTZ R0, R0, 1 ;  /* 0x3f80000000007820 */ /* 0x000fc80000410000 */
[----:B------:R-:W2:Y:S02]  /*11250*/  F2F.F64.F32 R4, R0 ;  /* 0x0000000000047310 */ /* 0x000ea40000201800 */
[----:B--2---:R-:W-:Y:S01]  /*11260*/  STG.E.128 desc[UR36][R16.64], R4 ;  /* 0x0000000410007986 */ /* 0x004fe2000c101d24 */
[----:B------:R-:W-:Y:S05]  /*11270*/  EXIT ;  /* 0x000000000000794d */ /* 0x000fea0003800000 */
.L_x_405:
[----:B------:R-:W-:-:S09]  /*11280*/  UISETP.NE.AND UP0, UPT, UR4, 0xf, UPT ;  /* 0x0000000f0400788c */ /* 0x000fd2000bf05270 */
[----:B------:R-:W-:Y:S05]  /*11290*/  BRA.U !UP0, `(.L_x_407) ;  /* 0x0000000108e87547 */ /* 0x000fea000b800000 */
[----:B------:R-:W-:-:S09]  /*112a0*/  UISETP.NE.AND UP0, UPT, UR4, 0x17, UPT ;  /* 0x000000170400788c */ /* 0x000fd2000bf05270 */
[----:B------:R-:W-:Y:S05]  /*112b0*/  BRA.U !UP0, `(.L_x_408) ;  /* 0x0000000108907547 */ /* 0x000fea000b800000 */
[----:B------:R-:W-:-:S09]  /*112c0*/  UISETP.NE.AND UP0, UPT, UR4, 0x18, UPT ;  /* 0x000000180400788c */ /* 0x000fd2000bf05270 */
[----:B------:R-:W-:Y:S05]  /*112d0*/  BRA.U !UP0, `(.L_x_409) ;  /* 0x0000000108447547 */ /* 0x000fea000b800000 */
.L_x_386:
[----:B------:R-:W-:Y:S01]  /*112e0*/  MOV R0, 0x0 ;  /* 0x0000000000007802 */ /* 0x000fe20000000f00 */
[----:B------:R-:W2:Y:S01]  /*112f0*/  LDCU.64 UR4, c[0x4][0x128] ;  /* 0x01002500ff0477ac */ /* 0x000ea20008000a00 */
[----:B------:R-:W-:Y:S02]  /*11300*/  HFMA2 R12, -RZ, RZ, 0, 5.9604644775390625e-08 ;  /* 0x00000001ff0c7431 */ /* 0x000fe400000001ff */
[----:B------:R-:W-:Y:S01]  /*11310*/  IMAD.MOV.U32 R8, RZ, RZ, 0x65 ;  /* 0x00000065ff087424 */ /* 0x000fe200078e00ff */
[----:B01----:R0:W1:Y:S01]  /*11320*/  LDC.64 R2, c[0x4][R0] ;  /* 0x0100000000027b82 */ /* 0x0030620000000a00 */
[----:B------:R-:W3:Y:S01]  /*11330*/  LDCU.64 UR6, c[0x4][0x130] ;  /* 0x01002600ff0677ac */ /* 0x000ee20008000a00 */
[----:B------:R-:W-:Y:S01]  /*11340*/  IMAD.MOV.U32 R13, RZ, RZ, RZ ;  /* 0x000000ffff0d7224 */ /* 0x000fe200078e00ff */
[----:B------:R-:W4:Y:S01]  /*11350*/  LDCU.64 UR8, c[0x4][0x40] ;  /* 0x01000800ff0877ac */ /* 0x000f220008000a00 */
[----:B--2---:R-:W-:Y:S02]  /*11360*/  IMAD.U32 R4, RZ, RZ, UR4 ;  /* 0x00000004ff047e24 */ /* 0x004fe4000f8e00ff */
[----:B------:R-:W-:Y:S01]  /*11370*/  IMAD.U32 R5, RZ, RZ, UR5 ;  /* 0x00000005ff057e24 */ /* 0x000fe2000f8e00ff */
[----:B---3--:R-:W-:Y:S01]  /*11380*/  MOV R6, UR6 ;  /* 0x0000000600067c02 */ /* 0x008fe20008000f00 */
[----:B------:R-:W-:-:S02]  /*11390*/  IMAD.U32 R7, RZ, RZ, UR7 ;  /* 0x00000007ff077e24 */ /* 0x000fc4000f8e00ff */
[----:B----4-:R-:W-:Y:S02]  /*113a0*/  IMAD.U32 R10, RZ, RZ, UR8 ;  /* 0x00000008ff0a7e24 */ /* 0x010fe4000f8e00ff */
[----:B0-----:R-:W-:-:S07]  /*113b0*/  IMAD.U32 R11, RZ, RZ, UR9 ;  /* 0x00000009ff0b7e24 */ /* 0x001fce000f8e00ff */
[----:B------:R-:W-:-:S07]  /*113c0*/  LEPC R20, `(.L_x_410) ;  /* 0x000000001014794e */ /* 0x000fce0000000000 */
[----:B-1----:R-:W-:Y:S05]  /*113d0*/  CALL.ABS.NOINC R2 ;  /* 0x0000000002007343 */ /* 0x002fea0003c00000 */
.L_x_410:
[----:B------:R-:W-:Y:S05]  /*113e0*/  EXIT ;  /* 0x000000000000794d */ /* 0x000fea0003800000 */
.L_x_409:
[----:B------:R-:W-:Y:S01]  /*113f0*/  HADD2.F32 R5, -RZ, R0.H0_H0 ;  /* 0x20000000ff057230 */ /* 0x000fe20000004100 */
[----:B------:R-:W-:Y:S01]  /*11400*/  BSSY.RECONVERGENT B0, `(.L_x_411) ;  /* 0x000000c000007945 */ /* 0x000fe20003800200 */
[----:B------:R-:W-:-:S03]  /*11410*/  IMAD.MOV.U32 R0, RZ, RZ, 0x7f ;  /* 0x0000007fff007424 */ /* 0x000fc600078e00ff */
[----:B01----:R-:W-:Y:S02]  /*11420*/  LOP3.LUT R2, R5, 0x7fffffff, RZ, 0xc0, !PT ;  /* 0x7fffffff05027812 */ /* 0x003fe400078ec0ff */
        /* <DEDUP_REMOVED lines=9> */
.L_x_412:
[----:B------:R-:W-:Y:S05]  /*114c0*/  BSYNC.RECONVERGENT B0 ;  /* 0x0000000000007941 */ /* 0x000fea0003800200 */
.L_x_411:
[----:B------:R-:W-:-:S05]  /*114d0*/  LOP3.LUT R3, R0, 0x80, R3, 0xf8, !PT ;  /* 0x0000008000037812 */ /* 0x000fca00078ef803 */
[----:B------:R-:W-:Y:S01]  /*114e0*/  STG.E.U8 desc[UR36][R16.64], R3 ;  /* 0x0000000310007986 */ /* 0x000fe2000c101124 */
[----:B------:R-:W-:Y:S05]  /*114f0*/  EXIT ;  /* 0x000000000000794d */ /* 0x000fea0003800000 */
.L_x_408:
[----:B01----:R-:W-:Y:S01]  /*11500*/  HADD2.F32 R3, -RZ, R0.H0_H0 ;  /* 0x20000000ff037230 */ /* 0x003fe20000004100 */
        /* <DEDUP_REMOVED lines=11> */
.L_x_414:
[----:B------:R-:W-:Y:S01]  /*115c0*/  IMAD.MOV.U32 R0, RZ, RZ, 0x7f ;  /* 0x0000007fff007424 */ /* 0x000fe200078e00ff */
[----:B------:R-:W-:-:S04]  /*115d0*/  ISETP.GT.U32.AND P0, PT, R2, 0x7f800000, PT ;  /* 0x7f8000000200780c */ /* 0x000fc80003f04070 */
[----:B------:R-:W-:-:S09]  /*115e0*/  SEL R0, R0, 0x7c, P0 ;  /* 0x0000007c00007807 */ /* 0x000fd20000000000 */
.L_x_415:
[----:B------:R-:W-:Y:S05]  /*115f0*/  BSYNC.RECONVERGENT B0 ;  /* 0x0000000000007941 */ /* 0x000fea0003800200 */
.L_x_413:
[----:B------:R-:W-:-:S04]  /*11600*/  SHF.R.U32.HI R3, RZ, 0x18, R3 ;  /* 0x00000018ff037819 */ /* 0x000fc80000011603 */
[----:B------:R-:W-:-:S05]  /*11610*/  LOP3.LUT R3, R0, 0x80, R3, 0xf8, !PT ;  /* 0x0000008000037812 */ /* 0x000fca00078ef803 */
[----:B------:R-:W-:Y:S01]  /*11620*/  STG.E.U8 desc[UR36][R16.64], R3 ;  /* 0x0000000310007986 */ /* 0x000fe2000c101124 */
[----:B------:R-:W-:Y:S05]  /*11630*/  EXIT ;  /* 0x000000000000794d */ /* 0x000fea0003800000 */
.L_x_407:
[----:B------:R-:W-:-:S05]  /*11640*/  HADD2.F32 R0, -RZ, R0.H0_H0 ;  /* 0x20000000ff007230 */ /* 0x000fca0000004100 */
[----:B------:R-:W-:-:S05]  /*11650*/  F2FP.BF16.F32.PACK_AB R0, RZ, R0 ;  /* 0x00000000ff00723e */ /* 0x000fca00000010ff */
[----:B------:R-:W-:Y:S01]  /*11660*/  STG.E.U16 desc[UR36][R16.64], R0 ;  /* 0x0000000010007986 */ /* 0x000fe2000c101524 */
[----:B------:R-:W-:Y:S05]  /*11670*/  EXIT ;  /* 0x000000000000794d */ /* 0x000fea0003800000 */
.L_x_416:
[----:B------:R-:W-:-:S00]  /*11680*/  BRA `(.L_x_416) ;  /* 0xfffffffc00fc7947 */ /* 0x000fc0000383ffff */
[----:B------:R-:W-:-:S00]  /*11690*/  NOP ;  /* 0x0000000000007918 */ /* 0x000fc00000000000 */
        /* <DEDUP_REMOVED lines=14> */
.L_x_8079:


//--------------------- .text._ZN2at6native27unrolled_elementwise_kernelINS0_13BinaryFunctorIN3c104HalfES4_S4_ZZZNS0_20copysign_kernel_cudaERNS_18TensorIteratorBaseEENKUlvE_clEvENKUlvE2_clEvEUlS4_S4_E_EESt5arrayIPcLm3EELi4E23TrivialOffsetCalculatorILi2EjESE_ILi1EjENS0_6memory12LoadWithCastILi2EEENSH_13StoreWithCastILi1EEEEEviT_T0_T2_T3_T4_T5_ --------------------------
	.section	.text._ZN2at6native27unrolled_elementwise_kernelINS0_13BinaryFunctorIN3c104HalfES4_S4_ZZZNS0_20copysign_kernel_cudaERNS_18TensorIteratorBaseEENKUlvE_clEvENKUlvE2_clEvEUlS4_S4_E_EESt5arrayIPcLm3EELi4E23TrivialOffsetCalculatorILi2EjESE_ILi1EjENS0_6memory12LoadWithCastILi2EEENSH_13StoreWithCastILi1EEEEEviT_T0_T2_T3_T4_T5_,"ax",@progbits
	.align	128
        .global         _ZN2at6native27unrolled_elementwise_kernelINS0_13BinaryFunctorIN3c104HalfES4_S4_ZZZNS0_20copysign_kernel_cudaERNS_18TensorIteratorBaseEENKUlvE_clEvENKUlvE2_clEvEUlS4_S4_E_EESt5arrayIPcLm3EELi4E23TrivialOffsetCalculatorILi2EjESE_ILi1EjENS0_6memory12LoadWithCastILi2EEENSH_13StoreWithCastILi1EEEEEviT_T0_T2_T3_T4_T5_
        .type           _ZN2at6native27unrolled_elementwise_kernelINS0_13BinaryFunctorIN3c104HalfES4_S4_ZZZNS0_20copysign_kernel_cudaERNS_18TensorIteratorBaseEENKUlvE_clEvENKUlvE2_clEvEUlS4_S4_E_EESt5arrayIPcLm3EELi4E23TrivialOffsetCalculatorILi2EjESE_ILi1EjENS0_6memory12LoadWithCastILi2EEENSH_13StoreWithCastILi1EEEEEviT_T0_T2_T3_T4_T5_,@function
        .size           _ZN2at6native27unrolled_elementwise_kernelINS0_13BinaryFunctorIN3c104HalfES4_S4_ZZZNS0_20copysign_kernel_cudaERNS_18TensorIteratorBaseEENKUlvE_clEvENKUlvE2_clEvEUlS4_S4_E_EESt5arrayIPcLm3EELi4E23TrivialOffsetCalculatorILi2EjESE_ILi1EjENS0_6memory12LoadWithCastILi2EEENSH_13StoreWithCastILi1EEEEEviT_T0_T2_T3_T4_T5_,(.L_x_8080 - _ZN2at6native27unrolled_elementwise_kernelINS0_13BinaryFunctorIN3c104HalfES4_S4_ZZZNS0_20copysign_kernel_cudaERNS_18TensorIteratorBaseEENKUlvE_clEvENKUlvE2_clEvEUlS4_S4_E_EESt5arrayIPcLm3EELi4E23TrivialOffsetCalculatorILi2EjESE_ILi1EjENS0_6memory12LoadWithCastILi2EEENSH_13StoreWithCastILi1EEEEEviT_T0_T2_T3_T4_T5_)
        .other          _ZN2at6native27unrolled_elementwise_kernelINS0_13BinaryFunctorIN3c104HalfES4_S4_ZZZNS0_20copysign_kernel_cudaERNS_18TensorIteratorBaseEENKUlvE_clEvENKUlvE2_clEvEUlS4_S4_E_EESt5arrayIPcLm3EELi4E23TrivialOffsetCalculatorILi2EjESE_ILi1EjENS0_6memory12LoadWithCastILi2EEENSH_13StoreWithCastILi1EEEEEviT_T0_T2_T3_T4_T5_,@"STO_CUDA_ENTRY STV_DEFAULT"
_ZN2at6native27unrolled_elementwise_kernelINS0_13BinaryFunctorIN3c104HalfES4_S4_ZZZNS0_20copysign_kernel_cudaERNS_18TensorIteratorBaseEENKUlvE_clEvENKUlvE2_clEvEUlS4_S4_E_EESt5arrayIPcLm3EELi4E23TrivialOffsetCalculatorILi2EjESE_ILi1EjENS0_6memory12LoadWithCastILi2EEENSH_13StoreWithCastILi1EEEEEviT_T0_T2_T3_T4_T5_:
.text._ZN2at6native27unrolled_elementwise_kernelINS0_13BinaryFunctorIN3c104HalfES4_S4_ZZZNS0_20copysign_kernel_cudaERNS_18TensorIteratorBaseEENKUlvE_clEvENKUlvE2_clEvEUlS4_S4_E_EESt5arrayIPcLm3EELi4E23TrivialOffsetCalculatorILi2EjESE_ILi1EjENS0_6memory12LoadWithCastILi2EEENSH_13StoreWithCastILi1EEEEEviT_T0_T2_T3_T4_T5_:
[----:B------:R-:W0:Y:S01]  /*0000*/  LDC R1, c[0x0][0x37c] ;  /* 0x0000df00ff017b82 */ /* 0x000e220000000800 */
[----:B------:R-:W1:Y:S07]  /*0010*/  S2R R2, SR_CTAID.X ;  /* 0x0000000000027919 */ /* 0x000e6e0000002500 */
[----:B------:R-:W1:Y:S01]  /*0020*/  LDC R3, c[0x0][0x380] ;  /* 0x0000e000ff037b82 */ /* 0x000e620000000800 */
[----:B------:R-:W2:Y:S01]  /*0030*/  LDCU.64 UR36, c[0x0][0x358] ;  /* 0x00006b00ff2477ac */ /* 0x000ea20008000a00 */
[----:B------:R-:W-:Y:S01]  /*0040*/  BSSY.RECONVERGENT B6, `(.L_x_417) ;  /* 0x000021c000067945 */ /* 0x000fe20003800200 */
[----:B------:R-:W3:Y:S01]  /*0050*/  S2R R27, SR_TID.X ;  /* 0x00000000001b7919 */ /* 0x000ee20000002100 */
[----:B------:R-:W-:Y:S01]  /*0060*/  PRMT R16, RZ, 0x7610, R16 ;  /* 0x00007610ff107816 */ /* 0x000fe20000000010 */
[----:B------:R-:W4:Y:S01]  /*0070*/  LDCU.U8 UR38, c[0x0][0x3a4] ;  /* 0x00007480ff2677ac */ /* 0x000f220008000000 */
[----:B------:R-:W-:Y:S01]  /*0080*/  PRMT R17, RZ, 0x7610, R17 ;  /* 0x00007610ff117816 */ /* 0x000fe20000000011 */
[----:B------:R-:W0:Y:S01]  /*0090*/  LDCU.U8 UR39, c[0x0][0x3a5] ;  /* 0x000074a0ff2777ac */ /* 0x000e220008000000 */
[----:B-1----:R-:W-:-:S02]  /*00a0*/  IMAD R28, R2, -0x200, R3 ;  /* 0xfffffe00021c7824 */ /* 0x002fc400078e0203 */
[----:B---3--:R-:W-:-:S03]  /*00b0*/  IMAD.MOV.U32 R19, RZ, RZ, R27 ;  /* 0x000000ffff137224 */ /* 0x008fc600078e001b */
[----:B------:R-:W-:-:S13]  /*00c0*/  ISETP.GE.AND P0, PT, R27, R28, PT ;  /* 0x0000001c1b00720c */ /* 0x000fda0003f06270 */
[----:B0-2-4-:R-:W-:Y:S05]  /*00d0*/  @P0 BRA `(.L_x_418) ;  /* 0x0000002000480947 */ /* 0x015fea0003800000 */
[----:B------:R-:W0:Y:S01]  /*00e0*/  LDC.64 R4, c[0x0][0x390] ;  /* 0x0000e400ff047b82 */ /* 0x000e220000000a00 */
[----:B------:R-:W1:Y:S01]  /*00f0*/  LDCU UR5, c[0x0][0x3a8] ;  /* 0x00007500ff0577ac */ /* 0x000e620008000800 */
[----:B------:R-:W-:Y:S01]  /*0100*/  IMAD R17, R2, 0x200, R19 ;  /* 0x0000020002117824 */ /* 0x000fe200078e0213 */
[----:B------:R-:W-:-:S04]  /*0110*/  UPRMT UR4, UR38, 0x9910, URZ ;  /* 0x0000991026047896 */ /* 0x000fc800080000ff */
[----:B------:R-:W-:Y:S01]  /*0120*/  UISETP.GT.AND UP0, UPT, UR4, 0x9, UPT ;  /* 0x000000090400788c */ /* 0x000fe2000bf04270 */
[----:B-1----:R-:W-:-:S05]  /*0130*/  IMAD R3, R17, UR5, RZ ;  /* 0x0000000511037c24 */ /* 0x002fca000f8e02ff */
[----:B0-----:R-:W-:-:S05]  /*0140*/  IADD3 R4, P0, PT, R3, R4, RZ ;  /* 0x0000000403047210 */ /* 0x001fca0007f1e0ff */
[----:B------:R-:W-:Y:S01]  /*0150*/  IMAD.X R5, RZ, RZ, R5, P0 ;  /* 0x000000ffff057224 */ /* 0x000fe200000e0605 */
        /* <DEDUP_REMOVED lines=14> */
.L_x_422:
[----:B------:R-:W2:Y:S02]  /*0240*/  LDG.E.U8 R4, desc[UR36][R4.64] ;  /* 0x0000002404047981 */ /* 0x000ea4000c1e1100 */
[----:B--2---:R-:W-:-:S04]  /*0250*/  I2FP.F32.U32 R0, R4 ;  /* 0x0000000400007245 */ /* 0x004fc80000201000 */
[----:B------:R-:W-:-:S04]  /*0260*/  F2FP.F16.F32.PACK_AB R0, RZ, R0 ;  /* 0x00000000ff00723e */ /* 0x000fc800000000ff */
[----:B------:R-:W-:Y:S01]  /*0270*/  PRMT R16, R0, 0x7610, R16 ;  /* 0x0000761000107816 */ /* 0x000fe20000000010 */
[----:B------:R-:W-:Y:S06]  /*0280*/  BRA `(.L_x_424) ;  /* 0x0000000c00b87947 */ /* 0x000fec0003800000 */
.L_x_421:
        /* <DEDUP_REMOVED lines=11> */
.L_x_426:
[----:B------:R-:W2:Y:S02]  /*0340*/  LDG.E R4, desc[UR36][R4.64] ;  /* 0x0000002404047981 */ /* 0x000ea4000c1e1900 */
[----:B--2---:R-:W-:-:S04]  /*0350*/  I2FP.F32.S32 R0, R4 ;  /* 0x0000000400007245 */ /* 0x004fc80000201400 */
[----:B------:R-:W-:-:S04]  /*0360*/  F2FP.F16.F32.PACK_AB R0, RZ, R0 ;  /* 0x00000000ff00723e */ /* 0x000fc800000000ff */
[----:B------:R-:W-:Y:S01]  /*0370*/  PRMT R16, R0, 0x7610, R16 ;  /* 0x0000761000107816 */ /* 0x000fe20000000010 */
[----:B------:R-:W-:Y:S06]  /*0380*/  BRA `(.L_x_424) ;  /* 0x0000000c00787947 */ /* 0x000fec0003800000 */
.L_x_425:
[----:B------:R-:W2:Y:S02]  /*0390*/  LDG.E.U16 R4, desc[UR36][R4.64] ;  /* 0x0000002404047981 */ /* 0x000ea4000c1e1500 */
[----:B--2---:R-:W0:Y:S02]  /*03a0*/  I2F.S16 R0, R4 ;  /* 0x0000000400007306 */ /* 0x004e240000101400 */
[----:B0-----:R-:W-:-:S04]  /*03b0*/  F2FP.F16.F32.PACK_AB R0, RZ, R0 ;  /* 0x00000000ff00723e */ /* 0x001fc800000000ff */
[----:B------:R-:W-:Y:S01]  /*03c0*/  PRMT R16, R0, 0x7610, R16 ;  /* 0x0000761000107816 */ /* 0x000fe20000000010 */
[----:B------:R-:W-:Y:S06]  /*03d0*/  BRA `(.L_x_424) ;  /* 0x0000000c00647947 */ /* 0x000fec0003800000 */
.L_x_420:
        /* <DEDUP_REMOVED lines=9> */
.L_x_428:
[----:B------:R1:W5:Y:S01]  /*0470*/  LDG.E.U16 R16, desc[UR36][R4.64] ;  /* 0x0000002404107981 */ /* 0x000362000c1e1500 */
[----:B------:R-:W-:Y:S05]  /*0480*/  BRA `(.L_x_424) ;  /* 0x0000000c00387947 */ /* 0x000fea0003800000 */
.L_x_427:
        /* <DEDUP_REMOVED lines=9> */
.L_x_430:
[----:B------:R0:W5:Y:S01]  /*0520*/  LDG.E.U16 R16, desc[UR36][R4.64] ;  /* 0x0000002404107981 */ /* 0x000162000c1e1500 */
[----:B------:R-:W-:Y:S05]  /*0530*/  BRA `(.L_x_424) ;  /* 0x0000000c000c7947 */ /* 0x000fea0003800000 */
.L_x_429:
        /* <DEDUP_REMOVED lines=9> */
.L_x_419:
        /* <DEDUP_REMOVED lines=14> */
.L_x_433:
        /* <DEDUP_REMOVED lines=9> */
.L_x_432:
        /* <DEDUP_REMOVED lines=27> */
.L_x_435:
[----:B------:R-:W2:Y:S02]  /*08f0*/  LDG.E.U8 R4, desc[UR36][R4.64] ;  /* 0x0000002404047981 */ /* 0x000ea4000c1e1100 */
[C---:B--2---:R-:W-:Y:S02]  /*0900*/  IMAD.SHL.U32 R3, R4.reuse, 0x2000000, RZ ;  /* 0x0200000004037824 */ /* 0x044fe400078e00ff */
[----:B------:R-:W-:-:S03]  /*0910*/  IMAD.SHL.U32 R6, R4, 0x100, RZ ;  /* 0x0000010004067824 */ /* 0x000fc600078e00ff */
[----:B------:R-:W-:-:S13]  /*0920*/  ISETP.GT.U32.AND P0, PT, R3, 0x7ffffff, PT ;  /* 0x07ffffff0300780c */ /* 0x000fda0003f04070 */
[----:B------:R-:W-:Y:S02]  /*0930*/  @!P0 LOP3.LUT R0, R6, 0x7f00, RZ, 0xc0, !PT ;  /* 0x00007f0006008812 */ /* 0x000fe400078ec0ff */
[----:B------:R-:W-:Y:S02]  /*0940*/  @P0 LEA.HI R3, R3, 0x70000000, RZ, 0x1c ;  /* 0x7000000003030811 */ /* 0x000fe400078fe0ff */
[----:B------:R-:W-:Y:S02]  /*0950*/  @!P0 LOP3.LUT R0, R0, 0x3f000000, RZ, 0xfc, !PT ;  /* 0x3f00000000008812 */ /* 0x000fe400078efcff */
[----:B------:R-:W-:-:S03]  /*0960*/  PRMT R6, R6, 0x9910, RZ ;  /* 0x0000991006067816 */ /* 0x000fc600000000ff */
[----:B------:R-:W-:Y:S01]  /*0970*/  @!P0 FADD.FTZ R0, R0, -0.5 ;  /* 0xbf00000000008421 */ /* 0x000fe20000010000 */
[----:B------:R-:W-:Y:S01]  /*0980*/  @P0 FMUL.FTZ R0, R3, 1.9259299443872358531e-34 ;  /* 0x0780000003000820 */ /* 0x000fe20000410000 */
[----:B------:R-:W-:-:S05]  /*0990*/  IMAD.MOV.U32 R3, RZ, RZ, R6 ;  /* 0x000000ffff037224 */ /* 0x000fca00078e0006 */
[----:B------:R-:W-:-:S04]  /*09a0*/  LOP3.LUT R0, R0, 0x80000000, R3, 0xf8, !PT ;  /* 0x8000000000007812 */ /* 0x000fc800078ef803 */
[----:B------:R-:W-:-:S04]  /*09b0*/  F2FP.F16.F32.PACK_AB R0, RZ, R0 ;  /* 0x00000000ff00723e */ /* 0x000fc800000000ff */
[----:B------:R-:W-:Y:S01]  /*09c0*/  PRMT R16, R0, 0x7610, R16 ;  /* 0x0000761000107816 */ /* 0x000fe20000000010 */
[----:B------:R-:W-:Y:S06]  /*09d0*/  BRA `(.L_x_424) ;  /* 0x0000000400e47947 */ /* 0x000fec0003800000 */
.L_x_434:
[----:B------:R-:W2:Y:S02]  /*09e0*/  LDG.E.U16 R0, desc[UR36][R4.64] ;  /* 0x0000002404007981 */ /* 0x000ea4000c1e1500 */
[----:B--2---:R-:W-:-:S05]  /*09f0*/  IMAD.U32 R0, R0, 0x10000, RZ ;  /* 0x0001000000007824 */ /* 0x004fca00078e00ff */
[----:B------:R-:W-:-:S04]  /*0a00*/  F2FP.F16.F32.PACK_AB R0, RZ, R0 ;  /* 0x00000000ff00723e */ /* 0x000fc800000000ff */
[----:B------:R-:W-:Y:S01]  /*0a10*/  PRMT R16, R0, 0x7610, R16 ;  /* 0x0000761000107816 */ /* 0x000fe20000000010 */
[----:B------:R-:W-:Y:S06]  /*0a20*/  BRA `(.L_x_424) ;  /* 0x0000000400d07947 */ /* 0x000fec0003800000 */
.L_x_431:
        /* <DEDUP_REMOVED lines=13> */
.L_x_438:
        /* <DEDUP_REMOVED lines=21> */
.L_x_442:
[----:B------:R-:W-:Y:S05]  /*0c50*/  BSYNC.RECONVERGENT B1 ;  /* 0x0000000000017941 */ /* 0x000fea0003800200 */
.L_x_441:
[----:B------:R-:W-:Y:S01]  /*0c60*/  IMAD.SHL.U32 R0, R0, 0x100000, RZ ;  /* 0x0010000000007824 */ /* 0x000fe200078e00ff */
[----:B------:R-:W-:-:S04]  /*0c70*/  LEA R3, R3, 0x3b800000, 0x17 ;  /* 0x3b80000003037811 */ /* 0x000fc800078eb8ff */
[----:B------:R-:W-:-:S07]  /*0c80*/  LOP3.LUT R0, R3, R0, R7, 0xfe, !PT ;  /* 0x0000000003007212 */ /* 0x000fce00078efe07 */
.L_x_440:
[----:B------:R-:W-:Y:S05]  /*0c90*/  BSYNC.RECONVERGENT B0 ;  /* 0x0000000000007941 */ /* 0x000fea0003800200 */
.L_x_439:
[----:B------:R-:W-:-:S04]  /*0ca0*/  F2FP.F16.F32.PACK_AB R0, RZ, R0 ;  /* 0x00000000ff00723e */ /* 0x000fc800000000ff */
[----:B------:R-:W-:Y:S01]  /*0cb0*/  PRMT R16, R0, 0x7610, R16 ;  /* 0x0000761000107816 */ /* 0x000fe20000000010 */
[----:B------:R-:W-:Y:S06]  /*0cc0*/  BRA `(.L_x_424) ;  /* 0x0000000400287947 */ /* 0x000fec0003800000 */
.L_x_437:
        /* <DEDUP_REMOVED lines=21> */
.L_x_446:
[----:B------:R-:W-:Y:S05]  /*0e20*/  BSYNC.RECONVERGENT B1 ;  /* 0x0000000000017941 */ /* 0x000fea0003800200 */
.L_x_445:
[----:B------:R-:W-:Y:S01]  /*0e30*/  IMAD.SHL.U32 R0, R0, 0x200000, RZ ;  /* 0x0020000000007824 */ /* 0x000fe200078e00ff */
[----:B------:R-:W-:-:S04]  /*0e40*/  LEA R3, R3, 0x37800000, 0x17 ;  /* 0x3780000003037811 */ /* 0x000fc800078eb8ff */
[----:B------:R-:W-:-:S07]  /*0e50*/  LOP3.LUT R0, R3, R0, R7, 0xfe, !PT ;  /* 0x0000000003007212 */ /* 0x000fce00078efe07 */
.L_x_444:
[----:B------:R-:W-:Y:S05]  /*0e60*/  BSYNC.RECONVERGENT B0 ;  /* 0x0000000000007941 */ /* 0x000fea0003800200 */
.L_x_443:
[----:B------:R-:W-:-:S04]  /*0e70*/  F2FP.F16.F32.PACK_AB R0, RZ, R0 ;  /* 0x00000000ff00723e */ /* 0x000fc800000000ff */
[----:B------:R-:W-:Y:S01]  /*0e80*/  PRMT R16, R0, 0x7610, R16 ;  /* 0x0000761000107816 */ /* 0x000fe20000000010 */
[----:B------:R-:W-:Y:S06]  /*0e90*/  BRA `(.L_x_424) ;  /* 0x0000000000b47947 */ /* 0x000fec0003800000 */
.L_x_436:
[----:B------:R-:W-:-:S09]  /*0ea0*/  UISETP.NE.AND UP0, UPT, UR4, 0x1c, UPT ;  /* 0x0000001c0400788c */ /* 0x000fd2000bf05270 */
[----:B------:R-:W-:Y:S05]  /*0eb0*/  BRA.U !UP0, `(.L_x_447) ;  /* 0x00000001089c7547 */ /* 0x000fea000b800000 */
[----:B------:R-:W-:-:S09]  /*0ec0*/  UISETP.NE.AND UP0, UPT, UR4, 0x1d, UPT ;  /* 0x0000001d0400788c */ /* 0x000fd2000bf05270 */
[----:B------:R-:W-:Y:S05]  /*0ed0*/  BRA.U !UP0, `(.L_x_448) ;  /* 0x0000000108807547 */ /* 0x000fea000b800000 */
[----:B------:R-:W-:-:S09]  /*0ee0*/  UISETP.NE.AND UP0, UPT, UR4, 0x2c, UPT ;  /* 0x0000002c0400788c */ /* 0x000fd2000bf05270 */
[----:B------:R-:W-:Y:S05]  /*0ef0*/  BRA.U !UP0, `(.L_x_449) ;  /* 0x0000000108487547 */ /* 0x000fea000b800000 */
.L_x_423:
        /* <DEDUP_REMOVED lines=11> */
[----:B------:R-:W-:Y:S02]  /*0fb0*/  IMAD.U32 R7, RZ, RZ, UR7 ;  /* 0x00000007ff077e24 */ /* 0x000fe4000f8e00ff */
[----:B---3--:R-:W-:Y:S02]  /*0fc0*/  IMAD.U32 R10, RZ, RZ, UR8 ;  /* 0x00000008ff0a7e24 */ /* 0x008fe4000f8e00ff */
[----:B------:R-:W-:-:S07]  /*0fd0*/  IMAD.U32 R11, RZ, RZ, UR9 ;  /* 0x00000009ff0b7e24 */ /* 0x000fce000f8e00ff */
[----:B------:R-:W-:-:S07]  /*0fe0*/  LEPC R20, `(.L_x_450) ;  /* 0x000000001014794e */ /* 0x000fce0000000000 */
[----:B--2---:R-:W-:Y:S05]  /*0ff0*/  CALL.ABS.NOINC R14 ;  /* 0x000000000e007343 */ /* 0x004fea0003c00000 */
.L_x_450:
[----:B------:R-:W-:Y:S01]  /*1000*/  PRMT R16, RZ, 0x7610, R16 ;  /* 0x00007610ff107816 */ /* 0x000fe20000000010 */
[----:B------:R-:W-:Y:S06]  /*1010*/  BRA `(.L_x_424) ;  /* 0x0000000000547947 */ /* 0x000fec0003800000 */
.L_x_449:
        /* <DEDUP_REMOVED lines=8> */
.L_x_452:
[----:B------:R-:W-:Y:S05]  /*10a0*/  BSYNC.RECONVERGENT B0 ;  /* 0x0000000000007941 */ /* 0x000fea0003800200 */
.L_x_451:
[----:B------:R-:W-:-:S04]  /*10b0*/  F2FP.F16.F32.PACK_AB R0, RZ, R0 ;  /* 0x00000000ff00723e */ /* 0x000fc800000000ff */
[----:B------:R-:W-:Y:S01]  /*10c0*/  PRMT R16, R0, 0x7610, R16 ;  /* 0x0000761000107816 */ /* 0x000fe20000000010 */
[----:B------:R-:W-:Y:S06]  /*10d0*/  BRA `(.L_x_424) ;  /* 0x0000000000247947 */ /* 0x000fec0003800000 */
.L_x_448:
[----:B------:R-:W2:Y:S02]  /*10e0*/  LDG.E.64 R4, desc[UR36][R4.64] ;  /* 0x0000002404047981 */ /* 0x000ea4000c1e1b00 */
[----:B--2---:R-:W0:Y:S02]  /*10f0*/  I2F.U64 R0, R4 ;  /* 0x0000000400007312 */ /* 0x004e240000301000 */
[----:B0-----:R-:W-:-:S04]  /*1100*/  F2FP.F16.F32.PACK_AB R0, RZ, R0 ;  /* 0x00000000ff00723e */ /* 0x001fc800000000ff */
[----:B------:R-:W-:Y:S01]  /*1110*/  PRMT R16, R0, 0x7610, R16 ;  /* 0x0000761000107816 */ /* 0x000fe20000000010 */
[----:B------:R-:W-:Y:S06]  /*1120*/  BRA `(.L_x_424) ;  /* 0x0000000000107947 */ /* 0x000fec0003800000 */
.L_x_447:
[----:B------:R-:W2:Y:S02]  /*1130*/  LDG.E R4, desc[UR36][R4.64] ;  /* 0x0000002404047981 */ /* 0x000ea4000c1e1900 */
[----:B--2---:R-:W-:-:S04]  /*1140*/  I2FP.F32.U32 R0, R4 ;  /* 0x0000000400007245 */ /* 0x004fc80000201000 */
[----:B------:R-:W-:-:S04]  /*1150*/  F2FP.F16.F32.PACK_AB R0, RZ, R0 ;  /* 0x00000000ff00723e */ /* 0x000fc800000000ff */
[----:B------:R-:W-:-:S07]  /*1160*/  PRMT R16, R0, 0x7610, R16 ;  /* 0x0000761000107816 */ /* 0x000fce0000000010 */
.L_x_424:
[----:B01----:R-:W0:Y:S01]  /*1170*/  LDC.64 R4, c[0x0][0x398] ;  /* 0x0000e600ff047b82 */ /* 0x003e220000000a00 */
[----:B------:R-:W1:Y:S01]  /*1180*/  LDCU UR5, c[0x0][0x3ac] ;  /* 0x00007580ff0577ac */ /* 0x000e620008000800 */
        /* <DEDUP_REMOVED lines=19> */
.L_x_456:
[----:B------:R-:W2:Y:S02]  /*12c0*/  LDG.E.U8 R4, desc[UR36][R4.64] ;  /* 0x0000002404047981 */ /* 0x000ea4000c1e1100 */
[----:B--2---:R-:W-:-:S04]  /*12d0*/  I2FP.F32.U32 R0, R4 ;  /* 0x0000000400007245 */ /* 0x004fc80000201000 */
[----:B------:R-:W-:-:S04]  /*12e0*/  F2FP.F16.F32.PACK_AB R0, RZ, R0 ;  /* 0x00000000ff00723e */ /* 0x000fc800000000ff */
[----:B------:R-:W-:Y:S01]  /*12f0*/  PRMT R17, R0, 0x7610, R17 ;  /* 0x0000761000117816 */ /* 0x000fe20000000011 */
[----:B------:R-:W-:Y:S06]  /*1300*/  BRA `(.L_x_458) ;  /* 0x0000000c00b87947 */ /* 0x000fec0003800000 */
.L_x_455:
        /* <DEDUP_REMOVED lines=11> */
.L_x_460:
[----:B------:R-:W2:Y:S02]  /*13c0*/  LDG.E R4, desc[UR36][R4.64] ;  /* 0x0000002404047981 */ /* 0x000ea4000c1e1900 */
[----:B--2---:R-:W-:-:S04]  /*13d0*/  I2FP.F32.S32 R0, R4 ;  /* 0x0000000400007245 */ /* 0x004fc80000201400 */
[----:B------:R-:W-:-:S04]  /*13e0*/  F2FP.F16.F32.PACK_AB R0, RZ, R0 ;  /* 0x00000000ff00723e */ /* 0x000fc800000000ff */
[----:B------:R-:W-:Y:S01]  /*13f0*/  PRMT R17, R0, 0x7610, R17 ;  /* 0x0000761000117816 */ /* 0x000fe20000000011 */
[----:B------:R-:W-:Y:S06]  /*1400*/  BRA `(.L_x_458) ;  /* 0x0000000c00787947 */ /* 0x000fec0003800000 */
.L_x_459:
[----:B------:R-:W2:Y:S02]  /*1410*/  LDG.E.U16 R4, desc[UR36][R4.64] ;  /* 0x0000002404047981 */ /* 0x000ea4000c1e1500 */
[----:B--2---:R-:W0:Y:S02]  /*1420*/  I2F.S16 R0, R4 ;  /* 0x0000000400007306 */ /* 0x004e240000101400 */
[----:B0-----:R-:W-:-:S04]  /*1430*/  F2FP.F16.F32.PACK_AB R0, RZ, R0 ;  /* 0x00000000ff00723e */ /* 0x001fc800000000ff */
[----:B------:R-:W-:Y:S01]  /*1440*/  PRMT R17, R0, 0x7610, R17 ;  /* 0x0000761000117816 */ /* 0x000fe20000000011 */
[----:B------:R-:W-:Y:S06]  /*1450*/  BRA `(.L_x_458) ;  /* 0x0000000c00647947 */ /* 0x000fec0003800000 */
.L_x_454:
        /* <DEDUP_REMOVED lines=9> */
.L_x_462:
[----:B------:R1:W5:Y:S01]  /*14f0*/  LDG.E.U16 R17, desc[UR36][R4.64] ;  /* 0x0000002404117981 */ /* 0x000362000c1e1500 */
[----:B------:R-:W-:Y:S05]  /*1500*/  BRA `(.L_x_458) ;  /* 0x0000000c00387947 */ /* 0x000fea0003800000 */
.L_x_461:
        /* <DEDUP_REMOVED lines=9> */
.L_x_464:
[----:B------:R0:W5:Y:S01]  /*15a0*/  LDG.E.U16 R17, desc[UR36][R4.64] ;  /* 0x0000002404117981 */ /* 0x000162000c1e1500 */
[----:B------:R-:W-:Y:S05]  /*15b0*/  BRA `(.L_x_458) ;  /* 0x0000000c000c7947 */ /* 0x000fea0003800000 */
.L_x_463:
        /* <DEDUP_REMOVED lines=9> */
.L_x_453:
        /* <DEDUP_REMOVED lines=14> */
.L_x_467:
        /* <DEDUP_REMOVED lines=9> */
.L_x_466:
        /* <DEDUP_REMOVED lines=27> */
.L_x_469:
        /* <DEDUP_REMOVED lines=15> */
.L_x_468:
[----:B------:R-:W2:Y:S02]  /*1a60*/  LDG.E.U16 R0, desc[UR36][R4.64] ;  /* 0x0000002404007981 */ /* 0x000ea4000c1e1500 */
[----:B--2---:R-:W-:-:S05]  /*1a70*/  IMAD.U32 R0, R0, 0x10000, RZ ;  /* 0x0001000000007824 */ /* 0x004fca00078e00ff */
[----:B------:R-:W-:-:S04]  /*1a80*/  F2FP.F16.F32.PACK_AB R0, RZ, R0 ;  /* 0x00000000ff00723e */ /* 0x000fc800000000ff */
[----:B------:R-:W-:Y:S01]  /*1a90*/  PRMT R17, R0, 0x7610, R17 ;  /* 0x0000761000117816 */ /* 0x000fe20000000011 */
[----:B------:R-:W-:Y:S06]  /*1aa0*/  BRA `(.L_x_458) ;  /* 0x0000000400d07947 */ /* 0x000fec0003800000 */
.L_x_465:
        /* <DEDUP_REMOVED lines=13> */
.L_x_472:
        /* <DEDUP_REMOVED lines=21> */
.L_x_476:
[----:B------:R-:W-:Y:S05]  /*1cd0*/  BSYNC.RECONVERGENT B1 ;  /* 0x0000000000017941 */ /* 0x000fea0003800200 */
.L_x_475:
[----:B------:R-:W-:Y:S01]  /*1ce0*/  IMAD.SHL.U32 R0, R0, 0x100000, RZ ;  /* 0x0010000000007824 */ /* 0x000fe200078e00ff */
[----:B------:R-:W-:-:S04]  /*1cf0*/  LEA R3, R3, 0x3b800000, 0x17 ;  /* 0x3b80000003037811 */ /* 0x000fc800078eb8ff */
[----:B------:R-:W-:-:S07]  /*1d00*/  LOP3.LUT R0, R3, R0, R7, 0xfe, !PT ;  /* 0x0000000003007212 */ /* 0x000fce00078efe07 */
.L_x_474:
[----:B------:R-:W-:Y:S05]  /*1d10*/  BSYNC.RECONVERGENT B0 ;  /* 0x0000000000007941 */ /* 0x000fea0003800200 */
.L_x_473:
[----:B------:R-:W-:-:S04]  /*1d20*/  F2FP.F16.F32.PACK_AB R0, RZ, R0 ;  /* 0x00000000ff00723e */ /* 0x000fc800000000ff */
[----:B------:R-:W-:Y:S01]  /*1d30*/  PRMT R17, R0, 0x7610, R17 ;  /* 0x0000761000117816 */ /* 0x000fe20000000011 */
[----:B------:R-:W-:Y:S06]  /*1d40*/  BRA `(.L_x_458) ;  /* 0x0000000400287947 */ /* 0x000fec0003800000 */
.L_x_471:
        /* <DEDUP_REMOVED lines=21> */
.L_x_480:
[----:B------:R-:W-:Y:S05]  /*1ea0*/  BSYNC.RECONVERGENT B1 ;  /* 0x0000000000017941 */ /* 0x000fea0003800200 */
.L_x_479:
[----:B------:R-:W-:Y:S01]  /*1eb0*/  IMAD.SHL.U32 R0, R0, 0x200000, RZ ;  /* 0x0020000000007824 */ /* 0x000fe200078e00ff */
[----:B------:R-:W-:-:S04]  /*1ec0*/  LEA R3, R3, 0x37800000, 0x17 ;  /* 0x3780000003037811 */ /* 0x000fc800078eb8ff */
[----:B------:R-:W-:-:S07]  /*1ed0*/  LOP3.LUT R0, R3, R0, R7, 0xfe, !PT ;  /* 0x0000000003007212 */ /* 0x000fce00078efe07 */
.L_x_478:
[----:B------:R-:W-:Y:S05]  /*1ee0*/  BSYNC.RECONVERGENT B0 ;  /* 0x0000000000007941 */ /* 0x000fea0003800200 */
.L_x_477:
[----:B------:R-:W-:-:S04]  /*1ef0*/  F2FP.F16.F32.PACK_AB R0, RZ, R0 ;  /* 0x00000000ff00723e */ /* 0x000fc800000000ff */
[----:B------:R-:W-:Y:S01]  /*1f00*/  PRMT R17, R0, 0x7610, R17 ;  /* 0x0000761000117816 */ /* 0x000fe20000000011 */
[----:B------:R-:W-:Y:S06]  /*1f10*/  BRA `(.L_x_458) ;  /* 0x0000000000b47947 */ /* 0x000fec0003800000 */
.L_x_470:
[----:B------:R-:W-:-:S09]  /*1f20*/  UISETP.NE.AND UP0, UPT, UR4, 0x1c, UPT ;  /* 0x0000001c0400788c */ /* 0x000fd2000bf05270 */
[----:B------:R-:W-:Y:S05]  /*1f30*/  BRA.U !UP0, `(.L_x_481) ;  /* 0x00000001089c7547 */ /* 0x000fea000b800000 */
[----:B------:R-:W-:-:S09]  /*1f40*/  UISETP.NE.AND UP0, UPT, UR4, 0x1d, UPT ;  /* 0x0000001d0400788c */ /* 0x000fd2000bf05270 */
[----:B------:R-:W-:Y:S05]  /*1f50*/  BRA.U !UP0, `(.L_x_482) ;  /* 0x0000000108807547 */ /* 0x000fea000b800000 */
[----:B------:R-:W-:-:S09]  /*1f60*/  UISETP.NE.AND UP0, UPT, UR4, 0x2c, UPT ;  /* 0x0000002c0400788c */ /* 0x000fd2000bf05270 */
[----:B------:R-:W-:Y:S05]  /*1f70*/  BRA.U !UP0, `(.L_x_483) ;  /* 0x0000000108487547 */ /* 0x000fea000b800000 */
.L_x_457:
        /* <DEDUP_REMOVED lines=15> */
[----:B--2--5:R-:W-:Y:S05]  /*2070*/  CALL.ABS.NOINC R14 ;  /* 0x000000000e007343 */ /* 0x024fea0003c00000 */
.L_x_484:
[----:B------:R-:W-:Y:S01]  /*2080*/  PRMT R17, RZ, 0x7610, R17 ;  /* 0x00007610ff117816 */ /* 0x000fe20000000011 */
[----:B------:R-:W-:Y:S06]  /*2090*/  BRA `(.L_x_458) ;  /* 0x0000000000547947 */ /* 0x000fec0003800000 */
.L_x_483:
        /* <DEDUP_REMOVED lines=8> */
.L_x_486:
[----:B------:R-:W-:Y:S05]  /*2120*/  BSYNC.RECONVERGENT B0 ;  /* 0x0000000000007941 */ /* 0x000fea0003800200 */
.L_x_485:
[----:B------:R-:W-:-:S04]  /*2130*/  F2FP.F16.F32.PACK_AB R0, RZ, R0 ;  /* 0x00000000ff00723e */ /* 0x000fc800000000ff */
[----:B------:R-:W-:Y:S01]  /*2140*/  PRMT R17, R0, 0x7610, R17 ;  /* 0x0000761000117816 */ /* 0x000fe20000000011 */
[----:B------:R-:W-:Y:S06]  /*2150*/  BRA `(.L_x_458) ;  /* 0x0000000000247947 */ /* 0x000fec0003800000 */
.L_x_482:
[----:B------:R-:W2:Y:S02]  /*2160*/  LDG.E.64 R4, desc[UR36][R4.64] ;  /* 0x0000002404047981 */ /* 0x000ea4000c1e1b00 */
[----:B--2---:R-:W0:Y:S02]  /*2170*/  I2F.U64 R0, R4 ;  /* 0x0000000400007312 */ /* 0x004e240000301000 */
[----:B0-----:R-:W-:-:S04]  /*2180*/  F2FP.F16.F32.PACK_AB R0, RZ, R0 ;  /* 0x00000000ff00723e */ /* 0x001fc800000000ff */
[----:B------:R-:W-:Y:S01]  /*2190*/  PRMT R17, R0, 0x7610, R17 ;  /* 0x0000761000117816 */ /* 0x000fe20000000011 */
[----:B------:R-:W-:Y:S06]  /*21a0*/  BRA `(.L_x_458) ;  /* 0x0000000000107947 */ /* 0x000fec0003800000 */
.L_x_481:
[----:B------:R-:W2:Y:S02]  /*21b0*/  LDG.E R4, desc[UR36][R4.64] ;  /* 0x0000002404047981 */ /* 0x000ea4000c1e1900 */
[----:B--2---:R-:W-:-:S04]  /*21c0*/  I2FP.F32.U32 R0, R4 ;  /* 0x0000000400007245 */ /* 0x004fc80000201000 */
[----:B------:R-:W-:-:S04]  /*21d0*/  F2FP.F16.F32.PACK_AB R0, RZ, R0 ;  /* 0x00000000ff00723e */ /* 0x000fc800000000ff */
[----:B------:R-:W-:-:S07]  /*21e0*/  PRMT R17, R0, 0x7610, R17 ;  /* 0x0000761000117816 */ /* 0x000fce0000000011 */
.L_x_458:
[----:B------:R-:W-:-:S07]  /*21f0*/  VIADD R27, R19, 0x80 ;  /* 0x00000080131b7836 */ /* 0x000fce0000000000 */
.L_x_418:
[----:B------:R-:W-:Y:S05]  /*2200*/  BSYNC.RECONVERGENT B6 ;  /* 0x0000000000067941 */ /* 0x000fea0003800200 */
.L_x_417:
[----:B------:R-:W-:Y:S01]  /*2210*/  ISETP.GE.AND P0, PT, R27, R28, PT ;  /* 0x0000001c1b00720c */ /* 0x000fe20003f06270 */
[----:B------:R-:W-:Y:S01]  /*2220*/  BSSY.RECONVERGENT B6, `(.L_x_487) ;  /* 0x0000216000067945 */ /* 0x000fe20003800200 */
[----:B------:R-:W-:Y:S02]  /*2230*/  PRMT R18, RZ, 0x7610, R18 ;  /* 0x00007610ff127816 */ /* 0x000fe40000000012 */
[----:B------:R-:W-:-:S09]  /*2240*/  PRMT R22, RZ, 0x7610, R22 ;  /* 0x00007610ff167816 */ /* 0x000fd20000000016 */
[----:B------:R-:W-:Y:S05]  /*2250*/  @P0 BRA `(.L_x_488) ;  /* 0x0000002000480947 */ /* 0x000fea0003800000 */
[----:B01----:R-:W0:Y:S01]  /*2260*/  LDC.64 R4, c[0x0][0x390] ;  /* 0x0000e400ff047b82 */ /* 0x003e220000000a00 */
        /* <DEDUP_REMOVED lines=21> */
.L_x_492:
[----:B------:R-:W2:Y:S02]  /*23c0*/  LDG.E.U8 R4, desc[UR36][R4.64] ;  /* 0x0000002404047981 */ /* 0x000ea4000c1e1100 */
[----:B--2---:R-:W-:-:S04]  /*23d0*/  I2FP.F32.U32 R0, R4 ;  /* 0x0000000400007245 */ /* 0x004fc80000201000 */
[----:B------:R-:W-:-:S04]  /*23e0*/  F2FP.F16.F32.PACK_AB R0, RZ, R0 ;  /* 0x00000000ff00723e */ /* 0x000fc800000000ff */
[----:B------:R-:W-:Y:S01]  /*23f0*/  PRMT R18, R0, 0x7610, R18 ;  /* 0x0000761000127816 */ /* 0x000fe20000000012 */
[----:B------:R-:W-:Y:S06]  /*2400*/  BRA `(.L_x_494) ;  /* 0x0000000c00b87947 */ /* 0x000fec0003800000 */
.L_x_491:
        /* <DEDUP_REMOVED lines=11> */
.L_x_496:
[----:B------:R-:W2:Y:S02]  /*24c0*/  LDG.E R4, desc[UR36][R4.64] ;  /* 0x0000002404047981 */ /* 0x000ea4000c1e1900 */
[----:B--2---:R-:W-:-:S04]  /*24d0*/  I2FP.F32.S32 R0, R4 ;  /* 0x0000000400007245 */ /* 0x004fc80000201400 */
[----:B------:R-:W-:-:S04]  /*24e0*/  F2FP.F16.F32.PACK_AB R0, RZ, R0 ;  /* 0x00000000ff00723e */ /* 0x000fc800000000ff */
[----:B------:R-:W-:Y:S01]  /*24f0*/  PRMT R18, R0, 0x7610, R18 ;  /* 0x0000761000127816 */ /* 0x000fe20000000012 */
[----:B------:R-:W-:Y:S06]  /*2500*/  BRA `(.L_x_494) ;  /* 0x0000000c00787947 */ /* 0x000fec0003800000 */
.L_x_495:
[----:B------:R-:W2:Y:S02]  /*2510*/  LDG.E.U16 R4, desc[UR36][R4.64] ;  /* 0x0000002404047981 */ /* 0x000ea4000c1e1500 */
[----:B--2---:R-:W0:Y:S02]  /*2520*/  I2F.S16 R0, R4 ;  /* 0x0000000400007306 */ /* 0x004e240000101400 */
[----:B0-----:R-:W-:-:S04]  /*2530*/  F2FP.F16.F32.PACK_AB R0, RZ, R0 ;  /* 0x00000000ff00723e */ /* 0x001fc800000000ff */
[----:B------:R-:W-:Y:S01]  /*2540*/  PRMT R18, R0, 0x7610, R18 ;  /* 0x0000761000127816 */ /* 0x000fe20000000012 */
[----:B------:R-:W-:Y:S06]  /*2550*/  BRA `(.L_x_494) ;  /* 0x0000000c00647947 */ /* 0x000fec0003800000 */
.L_x_490:
        /* <DEDUP_REMOVED lines=9> */
.L_x_498:
[----:B------:R1:W5:Y:S01]  /*25f0*/  LDG.E.U16 R18, desc[UR36][R4.64] ;  /* 0x0000002404127981 */ /* 0x000362000c1e1500 */
[----:B------:R-:W-:Y:S05]  /*2600*/  BRA `(.L_x_494) ;  /* 0x0000000c00387947 */ /* 0x000fea0003800000 */
.L_x_497:
        /* <DEDUP_REMOVED lines=9> */
.L_x_500:
[----:B------:R0:W5:Y:S01]  /*26a0*/  LDG.E.U16 R18, desc[UR36][R4.64] ;  /* 0x0000002404127981 */ /* 0x000162000c1e1500 */
[----:B------:R-:W-:Y:S05]  /*26b0*/  BRA `(.L_x_494) ;  /* 0x0000000c000c7947 */ /* 0x000fea0003800000 */
.L_x_499:
        /* <DEDUP_REMOVED lines=9> */
.L_x_489:
        /* <DEDUP_REMOVED lines=14> */
.L_x_503:
        /* <DEDUP_REMOVED lines=9> */
.L_x_502:
        /* <DEDUP_REMOVED lines=27> */
.L_x_505:
[----:B------:R-:W2:Y:S02]  /*2a70*/  LDG.E.U8 R4, desc[UR36][R4.64] ;  /* 0x0000002404047981 */ /* 0x000ea4000c1e1100 */
[C---:B--2---:R-:W-:Y:S02]  /*2a80*/  IMAD.SHL.U32 R0, R4.reuse, 0x2000000, RZ ;  /* 0x0200000004007824 */ /* 0x044fe400078e00ff */
[----:B------:R-:W-:-:S03]  /*2a90*/  IMAD.SHL.U32 R6, R4, 0x100, RZ ;  /* 0x0000010004067824 */ /* 0x000fc600078e00ff */
[----:B------:R-:W-:-:S13]  /*2aa0*/  ISETP.GE.U32.AND P0, PT, R0, 0x8000000, PT ;  /* 0x080000000000780c */ /* 0x000fda0003f06070 */
[----:B------:R-:W-:Y:S02]  /*2ab0*/  @!P0 LOP3.LUT R3, R6, 0x7f00, RZ, 0xc0, !PT ;  /* 0x00007f0006038812 */ /* 0x000fe400078ec0ff */
[----:B------:R-:W-:Y:S02]  /*2ac0*/  @P0 LEA.HI R0, R0, 0x70000000, RZ, 0x1c ;  /* 0x7000000000000811 */ /* 0x000fe400078fe0ff */
[----:B------:R-:W-:Y:S02]  /*2ad0*/  @!P0 LOP3.LUT R3, R3, 0x3f000000, RZ, 0xfc, !PT ;  /* 0x3f00000003038812 */ /* 0x000fe400078efcff */
[----:B------:R-:W-:Y:S01]  /*2ae0*/  PRMT R6, R6, 0x9910, RZ ;  /* 0x0000991006067816 */ /* 0x000fe200000000ff */
[----:B------:R-:W-:Y:S02]  /*2af0*/  @P0 FMUL.FTZ R0, R0, 1.9259299443872358531e-34 ;  /* 0x0780000000000820 */ /* 0x000fe40000410000 */
[----:B------:R-:W-:Y:S02]  /*2b00*/  @!P0 FADD.FTZ R0, R3, -0.5 ;  /* 0xbf00000003008421 */ /* 0x000fe40000010000 */
[----:B------:R-:W-:-:S05]  /*2b10*/  IMAD.MOV.U32 R3, RZ, RZ, R6 ;  /* 0x000000ffff037224 */ /* 0x000fca00078e0006 */
[----:B------:R-:W-:-:S04]  /*2b20*/  LOP3.LUT R0, R0, 0x80000000, R3, 0xf8, !PT ;  /* 0x8000000000007812 */ /* 0x000fc800078ef803 */
[----:B------:R-:W-:-:S04]  /*2b30*/  F2FP.F16.F32.PACK_AB R0, RZ, R0 ;  /* 0x00000000ff00723e */ /* 0x000fc800000000ff */
[----:B------:R-:W-:Y:S01]  /*2b40*/  PRMT R18, R0, 0x7610, R18 ;  /* 0x0000761000127816 */ /* 0x000fe20000000012 */
[----:B------:R-:W-:Y:S06]  /*2b50*/  BRA `(.L_x_494) ;  /* 0x0000000400e47947 */ /* 0x000fec0003800000 */
.L_x_504:
[----:B------:R-:W2:Y:S02]  /*2b60*/  LDG.E.U16 R0, desc[UR36][R4.64] ;  /* 0x0000002404007981 */ /* 0x000ea4000c1e1500 */
[----:B--2---:R-:W-:-:S05]  /*2b70*/  IMAD.U32 R0, R0, 0x10000, RZ ;  /* 0x0001000000007824 */ /* 0x004fca00078e00ff */
[----:B------:R-:W-:-:S04]  /*2b80*/  F2FP.F16.F32.PACK_AB R0, RZ, R0 ;  /* 0x00000000ff00723e */ /* 0x000fc800000000ff */
[----:B------:R-:W-:Y:S01]  /*2b90*/  PRMT R18, R0, 0x7610, R18 ;  /* 0x0000761000127816 */ /* 0x000fe20000000012 */
[----:B------:R-:W-:Y:S06]  /*2ba0*/  BRA `(.L_x_494) ;  /* 0x0000000400d07947 */ /* 0x000fec0003800000 */
.L_x_501:
        /* <DEDUP_REMOVED lines=13> */
.L_x_508:
        /* <DEDUP_REMOVED lines=21> */
.L_x_512:
[----:B------:R-:W-:Y:S05]  /*2dd0*/  BSYNC.RECONVERGENT B1 ;  /* 0x0000000000017941 */ /* 0x000fea0003800200 */
.L_x_511:
[----:B------:R-:W-:Y:S01]  /*2de0*/  IMAD.SHL.U32 R0, R0, 0x100000, RZ ;  /* 0x0010000000007824 */ /* 0x000fe200078e00ff */
[----:B------:R-:W-:-:S04]  /*2df0*/  LEA R3, R3, 0x3b800000, 0x17 ;  /* 0x3b80000003037811 */ /* 0x000fc800078eb8ff */
[----:B------:R-:W-:-:S07]  /*2e00*/  LOP3.LUT R0, R3, R0, R7, 0xfe, !PT ;  /* 0x0000000003007212 */ /* 0x000fce00078efe07 */
.L_x_510:
[----:B------:R-:W-:Y:S05]  /*2e10*/  BSYNC.RECONVERGENT B0 ;  /* 0x0000000000007941 */ /* 0x000fea0003800200 */
.L_x_509:
[----:B------:R-:W-:-:S04]  /*2e20*/  F2FP.F16.F32.PACK_AB R0, RZ, R0 ;  /* 0x00000000ff00723e */ /* 0x000fc800000000ff */
[----:B------:R-:W-:Y:S01]  /*2e30*/  PRMT R18, R0, 0x7610, R18 ;  /* 0x0000761000127816 */ /* 0x000fe20000000012 */
[----:B------:R-:W-:Y:S06]  /*2e40*/  BRA `(.L_x_494) ;  /* 0x0000000400287947 */ /* 0x000fec0003800000 */
.L_x_507:
        /* <DEDUP_REMOVED lines=21> */
.L_x_516:
[----:B------:R-:W-:Y:S05]  /*2fa0*/  BSYNC.RECONVERGENT B1 ;  /* 0x0000000000017941 */ /* 0x000fea0003800200 */
.L_x_515:
[----:B------:R-:W-:Y:S01]  /*2fb0*/  IMAD.SHL.U32 R0, R0, 0x200000, RZ ;  /* 0x0020000000007824 */ /* 0x000fe200078e00ff */
[----:B------:R-:W-:-:S04]  /*2fc0*/  LEA R3, R3, 0x37800000, 0x17 ;  /* 0x3780000003037811 */ /* 0x000fc800078eb8ff */
[----:B------:R-:W-:-:S07]  /*2fd0*/  LOP3.LUT R0, R3, R0, R7, 0xfe, !PT ;  /* 0x0000000003007212 */ /* 0x000fce00078efe07 */
.L_x_514:
[----:B------:R-:W-:Y:S05]  /*2fe0*/  BSYNC.RECONVERGENT B0 ;  /* 0x0000000000007941 */ /* 0x000fea0003800200 */
.L_x_513:
[----:B------:R-:W-:-:S04]  /*2ff0*/  F2FP.F16.F32.PACK_AB R0, RZ, R0 ;  /* 0x00000000ff00723e */ /* 0x000fc800000000ff */
[----:B------:R-:W-:Y:S01]  /*3000*/  PRMT R18, R0, 0x7610, R18 ;  /* 0x0000761000127816 */ /* 0x000fe20000000012 */
[----:B------:R-:W-:Y:S06]  /*3010*/  BRA `(.L_x_494) ;  /* 0x0000000000b47947 */ /* 0x000fec0003800000 */
.L_x_506:
        /* <DEDUP_REMOVED lines=14> */
.L_x_520:
[----:B------:R-:W-:Y:S05]  /*3100*/  BSYNC.RECONVERGENT B0 ;  /* 0x0000000000007941 */ /* 0x000fea0003800200 */
.L_x_519:
[----:B------:R-:W-:-:S04]  /*3110*/  F2FP.F16.F32.PACK_AB R0, RZ, R0 ;  /* 0x00000000ff00723e */ /* 0x000fc800000000ff */
[----:B------:R-:W-:Y:S01]  /*3120*/  PRMT R18, R0, 0x7610, R18 ;  /* 0x0000761000127816 */ /* 0x000fe20000000012 */
[----:B------:R-:W-:Y:S06]  /*3130*/  BRA `(.L_x_494) ;  /* 0x00000000006c7947 */ /* 0x000fec0003800000 */
.L_x_493:
        /* <DEDUP_REMOVED lines=16> */
.L_x_521:
[----:B------:R-:W-:Y:S01]  /*3240*/  PRMT R18, RZ, 0x7610, R18 ;  /* 0x00007610ff127816 */ /* 0x000fe20000000012 */
[----:B------:R-:W-:Y:S06]  /*3250*/  BRA `(.L_x_494) ;  /* 0x0000000000247947 */ /* 0x000fec0003800000 */
.L_x_518:
[----:B------:R-:W2:Y:S02]  /*3260*/  LDG.E.64 R4, desc[UR36][R4.64] ;  /* 0x0000002404047981 */ /* 0x000ea4000c1e1b00 */
[----:B--2---:R-:W0:Y:S02]  /*3270*/  I2F.U64 R0, R4 ;  /* 0x0000000400007312 */ /* 0x004e240000301000 */
[----:B0-----:R-:W-:-:S04]  /*3280*/  F2FP.F16.F32.PACK_AB R0, RZ, R0 ;  /* 0x00000000ff00723e */ /* 0x001fc800000000ff */
[----:B------:R-:W-:Y:S01]  /*3290*/  PRMT R18, R0, 0x7610, R18 ;  /* 0x0000761000127816 */ /* 0x000fe20000000012 */
[----:B------:R-:W-:Y:S06]  /*32a0*/  BRA `(.L_x_494) ;  /* 0x0000000000107947 */ /* 0x000fec0003800000 */
.L_x_517:
[----:B------:R-:W2:Y:S02]  /*32b0*/  LDG.E R4, desc[UR36][R4.64] ;  /* 0x0000002404047981 */ /* 0x000ea4000c1e1900 */
[----:B--2---:R-:W-:-:S04]  /*32c0*/  I2FP.F32.U32 R0, R4 ;  /* 0x0000000400007245 */ /* 0x004fc80000201000 */
[----:B------:R-:W-:-:S04]  /*32d0*/  F2FP.F16.F32.PACK_AB R0, RZ, R0 ;  /* 0x00000000ff00723e */ /* 0x000fc800000000ff */
[----:B------:R-:W-:-:S07]  /*32e0*/  PRMT R18, R0, 0x7610, R18 ;  /* 0x0000761000127816 */ /* 0x000fce0000000012 */
.L_x_494:
        /* <DEDUP_REMOVED lines=21> */
.L_x_525:
[----:B------:R-:W2:Y:S02]  /*3440*/  LDG.E.U8 R4, desc[UR36][R4.64] ;  /* 0x0000002404047981 */ /* 0x000ea4000c1e1100 */
[----:B--2---:R-:W-:-:S04]  /*3450*/  I2FP.F32.U32 R0, R4 ;  /* 0x0000000400007245 */ /* 0x004fc80000201000 */
[----:B------:R-:W-:-:S04]  /*3460*/  F2FP.F16.F32.PACK_AB R0, RZ, R0 ;  /* 0x00000000ff00723e */ /* 0x000fc800000000ff */
[----:B------:R-:W-:Y:S01]  /*3470*/  PRMT R22, R0, 0x7610, R22 ;  /* 0x0000761000167816 */ /* 0x000fe20000000016 */
[----:B------:R-:W-:Y:S06]  /*3480*/  BRA `(.L_x_527) ;  /* 0x0000000c00b87947 */ /* 0x000fec0003800000 */
.L_x_524:
        /* <DEDUP_REMOVED lines=11> */
.L_x_529:
[----:B------:R-:W2:Y:S02]  /*3540*/  LDG.E R4, desc[UR36][R4.64] ;  /* 0x0000002404047981 */ /* 0x000ea4000c1e1900 */
[----:B--2---:R-:W-:-:S04]  /*3550*/  I2FP.F32.S32 R0, R4 ;  /* 0x0000000400007245 */ /* 0x004fc80000201400 */
[----:B------:R-:W-:-:S04]  /*3560*/  F2FP.F16.F32.PACK_AB R0, RZ, R0 ;  /* 0x00000000ff00723e */ /* 0x000fc800000000ff */
[----:B------:R-:W-:Y:S01]  /*3570*/  PRMT R22, R0, 0x7610, R22 ;  /* 0x0000761000167816 */ /* 0x000fe20000000016 */
[----:B------:R-:W-:Y:S06]  /*3580*/  BRA `(.L_x_527) ;  /* 0x0000000c00787947 */ /* 0x000fec0003800000 */
.L_x_528:
[----:B------:R-:W2:Y:S02]  /*3590*/  LDG.E.U16 R4, desc[UR36][R4.64] ;  /* 0x0000002404047981 */ /* 0x000ea4000c1e1500 */
[----:B--2---:R-:W0:Y:S02]  /*35a0*/  I2F.S16 R0, R4 ;  /* 0x0000000400007306 */ /* 0x004e240000101400 */
[----:B0-----:R-:W-:-:S04]  /*35b0*/  F2FP.F16.F32.PACK_AB R0, RZ, R0 ;  /* 0x00000000ff00723e */ /* 0x001fc800000000ff */
[----:B------:R-:W-:Y:S01]  /*35c0*/  PRMT R22, R0, 0x7610, R22 ;  /* 0x0000761000167816 */ /* 0x000fe20000000016 */
[----:B------:R-:W-:Y:S06]  /*35d0*/  BRA `(.L_x_527) ;  /* 0x0000000c00647947 */ /* 0x000fec0003800000 */
.L_x_523:
        /* <DEDUP_REMOVED lines=9> */
.L_x_531:
[----:B------:R1:W5:Y:S01]  /*3670*/  LDG.E.U16 R22, desc[UR36][R4.64] ;  /* 0x0000002404167981 */ /* 0x000362000c1e1500 */
[----:B------:R-:W-:Y:S05]  /*3680*/  BRA `(.L_x_527) ;  /* 0x0000000c00387947 */ /* 0x000fea0003800000 */
.L_x_530:
        /* <DEDUP_REMOVED lines=9> */
.L_x_533:
[----:B------:R0:W5:Y:S01]  /*3720*/  LDG.E.U16 R22, desc[UR36][R4.64] ;  /* 0x0000002404167981 */ /* 0x000162000c1e1500 */
[----:B------:R-:W-:Y:S05]  /*3730*/  BRA `(.L_x_527) ;  /* 0x0000000c000c7947 */ /* 0x000fea0003800000 */
.L_x_532:
        /* <DEDUP_REMOVED lines=9> */
.L_x_522:
        /* <DEDUP_REMOVED lines=14> */
.L_x_536:
        /* <DEDUP_REMOVED lines=9> */
.L_x_535:
        /* <DEDUP_REMOVED lines=27> */
.L_x_538:
        /* <DEDUP_REMOVED lines=15> */
.L_x_537:
[----:B------:R-:W2:Y:S02]  /*3be0*/  LDG.E.U16 R0, desc[UR36][R4.64] ;  /* 0x0000002404007981 */ /* 0x000ea4000c1e1500 */
[----:B--2---:R-:W-:-:S05]  /*3bf0*/  IMAD.U32 R0, R0, 0x10000, RZ ;  /* 0x0001000000007824 */ /* 0x004fca00078e00ff */
[----:B------:R-:W-:-:S04]  /*3c00*/  F2FP.F16.F32.PACK_AB R0, RZ, R0 ;  /* 0x00000000ff00723e */ /* 0x000fc800000000ff */
[----:B------:R-:W-:Y:S01]  /*3c10*/  PRMT R22, R0, 0x7610, R22 ;  /* 0x0000761000167816 */ /* 0x000fe20000000016 */
[----:B------:R-:W-:Y:S06]  /*3c20*/  BRA `(.L_x_527) ;  /* 0x0000000400d07947 */ /* 0x000fec0003800000 */
.L_x_534:
        /* <DEDUP_REMOVED lines=13> */
.L_x_541:
        /* <DEDUP_REMOVED lines=21> */
.L_x_545:
[----:B------:R-:W-:Y:S05]  /*3e50*/  BSYNC.RECONVERGENT B1 ;  /* 0x0000000000017941 */ /* 0x000fea0003800200 */
.L_x_544:
[----:B------:R-:W-:Y:S01]  /*3e60*/  IMAD.SHL.U32 R0, R0, 0x100000, RZ ;  /* 0x0010000000007824 */ /* 0x000fe200078e00ff */
[----:B------:R-:W-:-:S04]  /*3e70*/  LEA R3, R3, 0x3b800000, 0x17 ;  /* 0x3b80000003037811 */ /* 0x000fc800078eb8ff */
[----:B------:R-:W-:-:S07]  /*3e80*/  LOP3.LUT R0, R3, R0, R7, 0xfe, !PT ;  /* 0x0000000003007212 */ /* 0x000fce00078efe07 */
.L_x_543:
[----:B------:R-:W-:Y:S05]  /*3e90*/  BSYNC.RECONVERGENT B0 ;  /* 0x0000000000007941 */ /* 0x000fea0003800200 */
.L_x_542:
[----:B------:R-:W-:-:S04]  /*3ea0*/  F2FP.F16.F32.PACK_AB R0, RZ, R0 ;  /* 0x00000000ff00723e */ /* 0x000fc800000000ff */
[----:B------:R-:W-:Y:S01]  /*3eb0*/  PRMT R22, R0, 0x7610, R22 ;  /* 0x0000761000167816 */ /* 0x000fe20000000016 */
[----:B------:R-:W-:Y:S06]  /*3ec0*/  BRA `(.L_x_527) ;  /* 0x0000000400287947 */ /* 0x000fec0003800000 */
.L_x_540:
        /* <DEDUP_REMOVED lines=21> */
.L_x_549:
[----:B------:R-:W-:Y:S05]  /*4020*/  BSYNC.RECONVERGENT B1 ;  /* 0x0000000000017941 */ /* 0x000fea0003800200 */
.L_x_548:
[----:B------:R-:W-:Y:S01]  /*4030*/  IMAD.SHL.U32 R0, R0, 0x200000, RZ ;  /* 0x0020000000007824 */ /* 0x000fe200078e00ff */
[----:B------:R-:W-:-:S04]  /*4040*/  LEA R3, R3, 0x37800000, 0x17 ;  /* 0x3780000003037811 */ /* 0x000fc800078eb8ff */
[----:B------:R-:W-:-:S07]  /*4050*/  LOP3.LUT R0, R3, R0, R7, 0xfe, !PT ;  /* 0x0000000003007212 */ /* 0x000fce00078efe07 */
.L_x_547:
[----:B------:R-:W-:Y:S05]  /*4060*/  BSYNC.RECONVERGENT B0 ;  /* 0x0000000000007941 */ /* 0x000fea0003800200 */
.L_x_546:
[----:B------:R-:W-:-:S04]  /*4070*/  F2FP.F16.F32.PACK_AB R0, RZ, R0 ;  /* 0x00000000ff00723e */ /* 0x000fc800000000ff */
[----:B------:R-:W-:Y:S01]  /*4080*/  PRMT R22, R0, 0x7610, R22 ;  /* 0x0000761000167816 */ /* 0x000fe20000000016 */
[----:B------:R-:W-:Y:S06]  /*4090*/  BRA `(.L_x_527) ;  /* 0x0000000000b47947 */ /* 0x000fec0003800000 */
.L_x_539:
        /* <DEDUP_REMOVED lines=14> */
.L_x_553:
[----:B------:R-:W-:Y:S05]  /*4180*/  BSYNC.RECONVERGENT B0 ;  /* 0x0000000000007941 */ /* 0x000fea0003800200 */
.L_x_552:
[----:B------:R-:W-:-:S04]  /*4190*/  F2FP.F16.F32.PACK_AB R0, RZ, R0 ;  /* 0x00000000ff00723e */ /* 0x000fc800000000ff */
[----:B------:R-:W-:Y:S01]  /*41a0*/  PRMT R22, R0, 0x7610, R22 ;  /* 0x0000761000167816 */ /* 0x000fe20000000016 */
[----:B------:R-:W-:Y:S06]  /*41b0*/  BRA `(.L_x_527) ;  /* 0x00000000006c7947 */ /* 0x000fec0003800000 */
.L_x_526:
        /* <DEDUP_REMOVED lines=16> */
.L_x_554:
[----:B------:R-:W-:Y:S01]  /*42c0*/  PRMT R22, RZ, 0x7610, R22 ;  /* 0x00007610ff167816 */ /* 0x000fe20000000016 */
[----:B------:R-:W-:Y:S06]  /*42d0*/  BRA `(.L_x_527) ;  /* 0x0000000000247947 */ /* 0x000fec0003800000 */
.L_x_551:
[----:B------:R-:W2:Y:S02]  /*42e0*/  LDG.E.64 R4, desc[UR36][R4.64] ;  /* 0x0000002404047981 */ /* 0x000ea4000c1e1b00 */
[----:B--2---:R-:W0:Y:S02]  /*42f0*/  I2F.U64 R0, R4 ;  /* 0x0000000400007312 */ /* 0x004e240000301000 */
[----:B0-----:R-:W-:-:S04]  /*4300*/  F2FP.F16.F32.PACK_AB R0, RZ, R0 ;  /* 0x00000000ff00723e */ /* 0x001fc800000000ff */
[----:B------:R-:W-:Y:S01]  /*4310*/  PRMT R22, R0, 0x7610, R22 ;  /* 0x0000761000167816 */ /* 0x000fe20000000016 */
[----:B------:R-:W-:Y:S06]  /*4320*/  BRA `(.L_x_527) ;  /* 0x0000000000107947 */ /* 0x000fec0003800000 */
.L_x_550:
[----:B------:R-:W2:Y:S02]  /*4330*/  LDG.E R4, desc[UR36][R4.64] ;  /* 0x0000002404047981 */ /* 0x000ea4000c1e1900 */
[----:B--2---:R-:W-:-:S04]  /*4340*/  I2FP.F32.U32 R0, R4 ;  /* 0x0000000400007245 */ /* 0x004fc80000201000 */
[----:B------:R-:W-:-:S04]  /*4350*/  F2FP.F16.F32.PACK_AB R0, RZ, R0 ;  /* 0x00000000ff00723e */ /* 0x000fc800000000ff */
[----:B------:R-:W-:-:S07]  /*4360*/  PRMT R22, R0, 0x7610, R22 ;  /* 0x0000761000167816 */ /* 0x000fce0000000016 */
.L_x_527:
[----:B------:R-:W-:-:S07]  /*4370*/  VIADD R27, R27, 0x80 ;  /* 0x000000801b1b7836 */ /* 0x000fce0000000000 */
.L_x_488:
[----:B------:R-:W-:Y:S05]  /*4380*/  BSYNC.RECONVERGENT B6 ;  /* 0x0000000000067941 */ /* 0x000fea0003800200 */
.L_x_487:
        /* <DEDUP_REMOVED lines=27> */
.L_x_560:
[----:B------:R-:W2:Y:S02]  /*4540*/  LDG.E.U8 R4, desc[UR36][R4.64] ;  /* 0x0000002404047981 */ /* 0x000ea4000c1e1100 */
[----:B--2---:R-:W-:-:S04]  /*4550*/  I2FP.F32.U32 R0, R4 ;  /* 0x0000000400007245 */ /* 0x004fc80000201000 */
[----:B------:R-:W-:-:S04]  /*4560*/  F2FP.F16.F32.PACK_AB R0, RZ, R0 ;  /* 0x00000000ff00723e */ /* 0x000fc800000000ff */
[----:B------:R-:W-:Y:S01]  /*4570*/  PRMT R23, R0, 0x7610, R23 ;  /* 0x0000761000177816 */ /* 0x000fe20000000017 */
[----:B------:R-:W-:Y:S06]  /*4580*/  BRA `(.L_x_562) ;  /* 0x0000000c00b87947 */ /* 0x000fec0003800000 */
.L_x_559:
        /* <DEDUP_REMOVED lines=11> */
.L_x_564:
[----:B------:R-:W2:Y:S02]  /*4640*/  LDG.E R4, desc[UR36][R4.64] ;  /* 0x0000002404047981 */ /* 0x000ea4000c1e1900 */
[----:B--2---:R-:W-:-:S04]  /*4650*/  I2FP.F32.S32 R0, R4 ;  /* 0x0000000400007245 */ /* 0x004fc80000201400 */
[----:B------:R-:W-:-:S04]  /*4660*/  F2FP.F16.F32.PACK_AB R0, RZ, R0 ;  /* 0x00000000ff00723e */ /* 0x000fc800000000ff */
[----:B------:R-:W-:Y:S01]  /*4670*/  PRMT R23, R0, 0x7610, R23 ;  /* 0x0000761000177816 */ /* 0x000fe20000000017 */
[----:B------:R-:W-:Y:S06]  /*4680*/  BRA `(.L_x_562) ;  /* 0x0000000c00787947 */ /* 0x000fec0003800000 */
.L_x_563:
[----:B------:R-:W2:Y:S02]  /*4690*/  LDG.E.U16 R4, desc[UR36][R4.64] ;  /* 0x0000002404047981 */ /* 0x000ea4000c1e1500 */
[----:B--2---:R-:W0:Y:S02]  /*46a0*/  I2F.S16 R0, R4 ;  /* 0x0000000400007306 */ /* 0x004e240000101400 */
[----:B0-----:R-:W-:-:S04]  /*46b0*/  F2FP.F16.F32.PACK_AB R0, RZ, R0 ;  /* 0x00000000ff00723e */ /* 0x001fc800000000ff */
[----:B------:R-:W-:Y:S01]  /*46c0*/  PRMT R23, R0, 0x7610, R23 ;  /* 0x0000761000177816 */ /* 0x000fe20000000017 */
[----:B------:R-:W-:Y:S06]  /*46d0*/  BRA `(.L_x_562) ;  /* 0x0000000c00647947 */ /* 0x000fec0003800000 */
.L_x_558:
        /* <DEDUP_REMOVED lines=9> */
.L_x_566:
[----:B------:R1:W5:Y:S01]  /*4770*/  LDG.E.U16 R23, desc[UR36][R4.64] ;  /* 0x0000002404177981 */ /* 0x000362000c1e1500 */
[----:B------:R-:W-:Y:S05]  /*4780*/  BRA `(.L_x_562) ;  /* 0x0000000c00387947 */ /* 0x000fea0003800000 */
.L_x_565:
        /* <DEDUP_REMOVED lines=9> */
.L_x_568:
[----:B------:R0:W5:Y:S01]  /*4820*/  LDG.E.U16 R23, desc[UR36][R4.64] ;  /* 0x0000002404177981 */ /* 0x000162000c1e1500 */
[----:B------:R-:W-:Y:S05]  /*4830*/  BRA `(.L_x_562) ;  /* 0x0000000c000c7947 */ /* 0x000fea0003800000 */
.L_x_567:
        /* <DEDUP_REMOVED lines=9> */
.L_x_557:
        /* <DEDUP_REMOVED lines=14> */
.L_x_571:
        /* <DEDUP_REMOVED lines=9> */
.L_x_570:
        /* <DEDUP_REMOVED lines=27> */
.L_x_573:
        /* <DEDUP_REMOVED lines=15> */
.L_x_572:
[----:B------:R-:W2:Y:S02]  /*4ce0*/  LDG.E.U16 R0, desc[UR36][R4.64] ;  /* 0x0000002404007981 */ /* 0x000ea4000c1e1500 */
[----:B--2---:R-:W-:-:S05]  /*4cf0*/  IMAD.U32 R0, R0, 0x10000, RZ ;  /* 0x0001000000007824 */ /* 0x004fca00078e00ff */
[----:B------:R-:W-:-:S04]  /*4d00*/  F2FP.F16.F32.PACK_AB R0, RZ, R0 ;  /* 0x00000000ff00723e */ /* 0x000fc800000000ff */
[----:B------:R-:W-:Y:S01]  /*4d10*/  PRMT R23, R0, 0x7610, R23 ;  /* 0x0000761000177816 */ /* 0x000fe20000000017 */
[----:B------:R-:W-:Y:S06]  /*4d20*/  BRA `(.L_x_562) ;  /* 0x0000000400d07947 */ /* 0x000fec0003800000 */
.L_x_569:
        /* <DEDUP_REMOVED lines=13> */
.L_x_576:
        /* <DEDUP_REMOVED lines=21> */
.L_x_580:
[----:B------:R-:W-:Y:S05]  /*4f50*/  BSYNC.RECONVERGENT B1 ;  /* 0x0000000000017941 */ /* 0x000fea0003800200 */
.L_x_579:
[----:B------:R-:W-:Y:S01]  /*4f60*/  IMAD.SHL.U32 R0, R0, 0x100000, RZ ;  /* 0x0010000000007824 */ /* 0x000fe200078e00ff */
[----:B------:R-:W-:-:S04]  /*4f70*/  LEA R3, R3, 0x3b800000, 0x17 ;  /* 0x3b80000003037811 */ /* 0x000fc800078eb8ff */
[----:B------:R-:W-:-:S07]  /*4f80*/  LOP3.LUT R0, R3, R0, R7, 0xfe, !PT ;  /* 0x0000000003007212 */ /* 0x000fce00078efe07 */
.L_x_578:
[----:B------:R-:W-:Y:S05]  /*4f90*/  BSYNC.RECONVERGENT B0 ;  /* 0x0000000000007941 */ /* 0x000fea0003800200 */
.L_x_577:
[----:B------:R-:W-:-:S04]  /*4fa0*/  F2FP.F16.F32.PACK_AB R0, RZ, R0 ;  /* 0x00000000ff00723e */ /* 0x000fc800000000ff */
[----:B------:R-:W-:Y:S01]  /*4fb0*/  PRMT R23, R0, 0x7610, R23 ;  /* 0x0000761000177816 */ /* 0x000fe20000000017 */
[----:B------:R-:W-:Y:S06]  /*4fc0*/  BRA `(.L_x_562) ;  /* 0x0000000400287947 */ /* 0x000fec0003800000 */
.L_x_575:
        /* <DEDUP_REMOVED lines=21> */
.L_x_584:
[----:B------:R-:W-:Y:S05]  /*5120*/  BSYNC.RECONVERGENT B1 ;  /* 0x0000000000017941 */ /* 0x000fea0003800200 */
.L_x_583:
[----:B------:R-:W-:Y:S01]  /*5130*/  IMAD.SHL.U32 R0, R0, 0x200000, RZ ;  /* 0x0020000000007824 */ /* 0x000fe200078e00ff */
[----:B------:R-:W-:-:S04]  /*5140*/  LEA R3, R3, 0x37800000, 0x17 ;  /* 0x3780000003037811 */ /* 0x000fc800078eb8ff */
[----:B------:R-:W-:-:S07]  /*5150*/  LOP3.LUT R0, R3, R0, R7, 0xfe, !PT ;  /* 0x0000000003007212 */ /* 0x000fce00078efe07 */
.L_x_582:
[----:B------:R-:W-:Y:S05]  /*5160*/  BSYNC.RECONVERGENT B0 ;  /* 0x0000000000007941 */ /* 0x000fea0003800200 */
.L_x_581:
[----:B------:R-:W-:-:S04]  /*5170*/  F2FP.F16.F32.PACK_AB R0, RZ, R0 ;  /* 0x00000000ff00723e */ /* 0x000fc800000000ff */
[----:B------:R-:W-:Y:S01]  /*5180*/  PRMT R23, R0, 0x7610, R23 ;  /* 0x0000761000177816 */ /* 0x000fe20000000017 */
[----:B------:R-:W-:Y:S06]  /*5190*/  BRA `(.L_x_562) ;  /* 0x0000000000b47947 */ /* 0x000fec0003800000 */
.L_x_574:
        /* <DEDUP_REMOVED lines=14> */
.L_x_588:
[----:B------:R-:W-:Y:S05]  /*5280*/  BSYNC.RECONVERGENT B0 ;  /* 0x0000000000007941 */ /* 0x000fea0003800200 */
.L_x_587:
[----:B------:R-:W-:-:S04]  /*5290*/  F2FP.F16.F32.PACK_AB R0, RZ, R0 ;  /* 0x00000000ff00723e */ /* 0x000fc800000000ff */
[----:B------:R-:W-:Y:S01]  /*52a0*/  PRMT R23, R0, 0x7610, R23 ;  /* 0x0000761000177816 */ /* 0x000fe20000000017 */
[----:B------:R-:W-:Y:S06]  /*52b0*/  BRA `(.L_x_562) ;  /* 0x00000000006c7947 */ /* 0x000fec0003800000 */
.L_x_561:
        /* <DEDUP_REMOVED lines=16> */
.L_x_589:
[----:B------:R-:W-:Y:S01]  /*53c0*/  PRMT R23, RZ, 0x7610, R23 ;  /* 0x00007610ff177816 */ /* 0x000fe20000000017 */
[----:B------:R-:W-:Y:S06]  /*53d0*/  BRA `(.L_x_562) ;  /* 0x0000000000247947 */ /* 0x000fec0003800000 */
.L_x_586:
[----:B------:R-:W2:Y:S02]  /*53e0*/  LDG.E.64 R4, desc[UR36][R4.64] ;  /* 0x0000002404047981 */ /* 0x000ea4000c1e1b00 */
[----:B--2---:R-:W0:Y:S02]  /*53f0*/  I2F.U64 R0, R4 ;  /* 0x0000000400007312 */ /* 0x004e240000301000 */
[----:B0-----:R-:W-:-:S04]  /*5400*/  F2FP.F16.F32.PACK_AB R0, RZ, R0 ;  /* 0x00000000ff00723e */ /* 0x001fc800000000ff */
[----:B------:R-:W-:Y:S01]  /*5410*/  PRMT R23, R0, 0x7610, R23 ;  /* 0x0000761000177816 */ /* 0x000fe20000000017 */
[----:B------:R-:W-:Y:S06]  /*5420*/  BRA `(.L_x_562) ;  /* 0x0000000000107947 */ /* 0x000fec0003800000 */
.L_x_585:
[----:B------:R-:W2:Y:S02]  /*5430*/  LDG.E R4, desc[UR36][R4.64] ;  /* 0x0000002404047981 */ /* 0x000ea4000c1e1900 */
[----:B--2---:R-:W-:-:S04]  /*5440*/  I2FP.F32.U32 R0, R4 ;  /* 0x0000000400007245 */ /* 0x004fc80000201000 */
[----:B------:R-:W-:-:S04]  /*5450*/  F2FP.F16.F32.PACK_AB R0, RZ, R0 ;  /* 0x00000000ff00723e */ /* 0x000fc800000000ff */
[----:B------:R-:W-:-:S07]  /*5460*/  PRMT R23, R0, 0x7610, R23 ;  /* 0x0000761000177816 */ /* 0x000fce0000000017 */
.L_x_562:
[----:B------:R-:W2:Y:S01]  /*5470*/  LDCU.U8 UR6, c[0x0][0x3a5] ;  /* 0x000074a0ff0677ac */ /* 0x000ea20008000000 */
[----:B01----:R-:W0:Y:S01]  /*5480*/  LDC.64 R4, c[0x0][0x398] ;  /* 0x0000e600ff047b82 */ /* 0x003e220000000a00 */
[----:B------:R-:W1:Y:S01]  /*5490*/  LDCU UR5, c[0x0][0x3ac] ;  /* 0x00007580ff0577ac */ /* 0x000e620008000800 */
[----:B--2---:R-:W-:-:S04]  /*54a0*/  UPRMT UR4, UR6, 0x9910, URZ ;  /* 0x0000991006047896 */ /* 0x004fc800080000ff */
        /* <DEDUP_REMOVED lines=18> */
.L_x_593:
[----:B------:R-:W2:Y:S02]  /*55d0*/  LDG.E.U8 R4, desc[UR36][R4.64] ;  /* 0x0000002404047981 */ /* 0x000ea4000c1e1100 */
[----:B--2---:R-:W-:-:S04]  /*55e0*/  I2FP.F32.U32 R0, R4 ;  /* 0x0000000400007245 */ /* 0x004fc80000201000 */
[----:B------:R-:W-:-:S04]  /*55f0*/  F2FP.F16.F32.PACK_AB R0, RZ, R0 ;  /* 0x00000000ff00723e */ /* 0x000fc800000000ff */
[----:B------:R-:W-:Y:S01]  /*5600*/  PRMT R24, R0, 0x7610, R24 ;  /* 0x0000761000187816 */ /* 0x000fe20000000018 */
[----:B------:R-:W-:Y:S06]  /*5610*/  BRA `(.L_x_595) ;  /* 0x0000000c00b87947 */ /* 0x000fec0003800000 */
.L_x_592:
        /* <DEDUP_REMOVED lines=11> */
.L_x_597:
[----:B------:R-:W2:Y:S02]  /*56d0*/  LDG.E R4, desc[UR36][R4.64] ;  /* 0x0000002404047981 */ /* 0x000ea4000c1e1900 */
[----:B--2---:R-:W-:-:S04]  /*56e0*/  I2FP.F32.S32 R0, R4 ;  /* 0x0000000400007245 */ /* 0x004fc80000201400 */
[----:B------:R-:W-:-:S04]  /*56f0*/  F2FP.F16.F32.PACK_AB R0, RZ, R0 ;  /* 0x00000000ff00723e */ /* 0x000fc800000000ff */
[----:B------:R-:W-:Y:S01]  /*5700*/  PRMT R24, R0, 0x7610, R24 ;  /* 0x0000761000187816 */ /* 0x000fe20000000018 */
[----:B------:R-:W-:Y:S06]  /*5710*/  BRA `(.L_x_595) ;  /* 0x0000000c00787947 */ /* 0x000fec0003800000 */
.L_x_596:
[----:B------:R-:W2:Y:S02]  /*5720*/  LDG.E.U16 R4, desc[UR36][R4.64] ;  /* 0x0000002404047981 */ /* 0x000ea4000c1e1500 */
[----:B--2---:R-:W0:Y:S02]  /*5730*/  I2F.S16 R0, R4 ;  /* 0x0000000400007306 */ /* 0x004e240000101400 */
[----:B0-----:R-:W-:-:S04]  /*5740*/  F2FP.F16.F32.PACK_AB R0, RZ, R0 ;  /* 0x00000000ff00723e */ /* 0x001fc800000000ff */
[----:B------:R-:W-:Y:S01]  /*5750*/  PRMT R24, R0, 0x7610, R24 ;  /* 0x0000761000187816 */ /* 0x000fe20000000018 */
[----:B------:R-:W-:Y:S06]  /*5760*/  BRA `(.L_x_595) ;  /* 0x0000000c00647947 */ /* 0x000fec0003800000 */
.L_x_591:
        /* <DEDUP_REMOVED lines=9> */
.L_x_599:
[----:B------:R1:W5:Y:S01]  /*5800*/  LDG.E.U16 R24, desc[UR36][R4.64] ;  /* 0x0000002404187981 */ /* 0x000362000c1e1500 */
[----:B------:R-:W-:Y:S05]  /*5810*/  BRA `(.L_x_595) ;  /* 0x0000000c00387947 */ /* 0x000fea0003800000 */
.L_x_598:
        /* <DEDUP_REMOVED lines=9> */
.L_x_601:
[----:B------:R0:W5:Y:S01]  /*58b0*/  LDG.E.U16 R24, desc[UR36][R4.64] ;  /* 0x0000002404187981 */ /* 0x000162000c1e1500 */
[----:B------:R-:W-:Y:S05]  /*58c0*/  BRA `(.L_x_595) ;  /* 0x0000000c000c7947 */ /* 0x000fea0003800000 */
.L_x_600:
        /* <DEDUP_REMOVED lines=9> */
.L_x_590:
        /* <DEDUP_REMOVED lines=14> */
.L_x_604:
        /* <DEDUP_REMOVED lines=9> */
.L_x_603:
        /* <DEDUP_REMOVED lines=27> */
.L_x_606:
        /* <DEDUP_REMOVED lines=15> */
.L_x_605:
[----:B------:R-:W2:Y:S02]  /*5d70*/  LDG.E.U16 R0, desc[UR36][R4.64] ;  /* 0x0000002404007981 */ /* 0x000ea4000c1e1500 */
[----:B--2---:R-:W-:-:S05]  /*5d80*/  IMAD.U32 R0, R0, 0x10000, RZ ;  /* 0x0001000000007824 */ /* 0x004fca00078e00ff */
[----:B------:R-:W-:-:S04]  /*5d90*/  F2FP.F16.F32.PACK_AB R0, RZ, R0 ;  /* 0x00000000ff00723e */ /* 0x000fc800000000ff */
[----:B------:R-:W-:Y:S01]  /*5da0*/  PRMT R24, R0, 0x7610, R24 ;  /* 0x0000761000187816 */ /* 0x000fe20000000018 */
[----:B------:R-:W-:Y:S06]  /*5db0*/  BRA `(.L_x_595) ;  /* 0x0000000400d07947 */ /* 0x000fec0003800000 */
.L_x_602:
        /* <DEDUP_REMOVED lines=13> */
.L_x_609:
        /* <DEDUP_REMOVED lines=21> */
.L_x_613:
[----:B------:R-:W-:Y:S05]  /*5fe0*/  BSYNC.RECONVERGENT B1 ;  /* 0x0000000000017941 */ /* 0x000fea0003800200 */
.L_x_612:
[----:B------:R-:W-:Y:S01]  /*5ff0*/  IMAD.SHL.U32 R0, R0, 0x100000, RZ ;  /* 0x0010000000007824 */ /* 0x000fe200078e00ff */
[----:B------:R-:W-:-:S04]  /*6000*/  LEA R3, R3, 0x3b800000, 0x17 ;  /* 0x3b80000003037811 */ /* 0x000fc800078eb8ff */
[----:B------:R-:W-:-:S07]  /*6010*/  LOP3.LUT R0, R3, R0, R7, 0xfe, !PT ;  /* 0x0000000003007212 */ /* 0x000fce00078efe07 */
.L_x_611:
[----:B------:R-:W-:Y:S05]  /*6020*/  BSYNC.RECONVERGENT B0 ;  /* 0x0000000000007941 */ /* 0x000fea0003800200 */
.L_x_610:
[----:B------:R-:W-:-:S04]  /*6030*/  F2FP.F16.F32.PACK_AB R0, RZ, R0 ;  /* 0x00000000ff00723e */ /* 0x000fc800000000ff */
[----:B------:R-:W-:Y:S01]  /*6040*/  PRMT R24, R0, 0x7610, R24 ;  /* 0x0000761000187816 */ /* 0x000fe20000000018 */
[----:B------:R-:W-:Y:S06]  /*6050*/  BRA `(.L_x_595) ;  /* 0x0000000400287947 */ /* 0x000fec0003800000 */
.L_x_608:
        /* <DEDUP_REMOVED lines=21> */
.L_x_617:
[----:B------:R-:W-:Y:S05]  /*61b0*/  BSYNC.RECONVERGENT B1 ;  /* 0x0000000000017941 */ /* 0x000fea0003800200 */
.L_x_616:
[----:B------:R-:W-:Y:S01]  /*61c0*/  IMAD.SHL.U32 R0, R0, 0x200000, RZ ;  /* 0x0020000000007824 */ /* 0x000fe200078e00ff */
[----:B------:R-:W-:-:S04]  /*61d0*/  LEA R3, R3, 0x37800000, 0x17 ;  /* 0x3780000003037811 */ /* 0x000fc800078eb8ff */
[----:B------:R-:W-:-:S07]  /*61e0*/  LOP3.LUT R0, R3, R0, R7, 0xfe, !PT ;  /* 0x0000000003007212 */ /* 0x000fce00078efe07 */
.L_x_615:
[----:B------:R-:W-:Y:S05]  /*61f0*/  BSYNC.RECONVERGENT B0 ;  /* 0x0000000000007941 */ /* 0x000fea0003800200 */
.L_x_614:
[----:B------:R-:W-:-:S04]  /*6200*/  F2FP.F16.F32.PACK_AB R0, RZ, R0 ;  /* 0x00000000ff00723e */ /* 0x000fc800000000ff */
[----:B------:R-:W-:Y:S01]  /*6210*/  PRMT R24, R0, 0x7610, R24 ;  /* 0x0000761000187816 */ /* 0x000fe20000000018 */
[----:B------:R-:W-:Y:S06]  /*6220*/  BRA `(.L_x_595) ;  /* 0x0000000000b47947 */ /* 0x000fec0003800000 */
.L_x_607:
        /* <DEDUP_REMOVED lines=14> */
.L_x_621:
[----:B------:R-:W-:Y:S05]  /*6310*/  BSYNC.RECONVERGENT B0 ;  /* 0x0000000000007941 */ /* 0x000fea0003800200 */
.L_x_620:
[----:B------:R-:W-:-:S04]  /*6320*/  F2FP.F16.F32.PACK_AB R0, RZ, R0 ;  /* 0x00000000ff00723e */ /* 0x000fc800000000ff */
[----:B------:R-:W-:Y:S01]  /*6330*/  PRMT R24, R0, 0x7610, R24 ;  /* 0x0000761000187816 */ /* 0x000fe20000000018 */
[----:B------:R-:W-:Y:S06]  /*6340*/  BRA `(.L_x_595) ;  /* 0x00000000006c7947 */ /* 0x000fec0003800000 */
.L_x_594:
        /* <DEDUP_REMOVED lines=16> */
.L_x_622:
[----:B------:R-:W-:Y:S01]  /*6450*/  PRMT R24, RZ, 0x7610, R24 ;  /* 0x00007610ff187816 */ /* 0x000fe20000000018 */
[----:B------:R-:W-:Y:S06]  /*6460*/  BRA `(.L_x_595) ;  /* 0x0000000000247947 */ /* 0x000fec0003800000 */
.L_x_619:
[----:B------:R-:W2:Y:S02]  /*6470*/  LDG.E.64 R4, desc[UR36][R4.64] ;  /* 0x0000002404047981 */ /* 0x000ea4000c1e1b00 */
[----:B--2---:R-:W0:Y:S02]  /*6480*/  I2F.U64 R0, R4 ;  /* 0x0000000400007312 */ /* 0x004e240000301000 */
[----:B0-----:R-:W-:-:S04]  /*6490*/  F2FP.F16.F32.PACK_AB R0, RZ, R0 ;  /* 0x00000000ff00723e */ /* 0x001fc800000000ff */
[----:B------:R-:W-:Y:S01]  /*64a0*/  PRMT R24, R0, 0x7610, R24 ;  /* 0x0000761000187816 */ /* 0x000fe20000000018 */
[----:B------:R-:W-:Y:S06]  /*64b0*/  BRA `(.L_x_595) ;  /* 0x0000000000107947 */ /* 0x000fec0003800000 */
.L_x_618:
[----:B------:R-:W2:Y:S02]  /*64c0*/  LDG.E R4, desc[UR36][R4.64] ;  /* 0x0000002404047981 */ /* 0x000ea4000c1e1900 */
[----:B--2---:R-:W-:-:S04]  /*64d0*/  I2FP.F32.U32 R0, R4 ;  /* 0x0000000400007245 */ /* 0x004fc80000201000 */
[----:B------:R-:W-:-:S04]  /*64e0*/  F2FP.F16.F32.PACK_AB R0, RZ, R0 ;  /* 0x00000000ff00723e */ /* 0x000fc800000000ff */
[----:B------:R-:W-:-:S07]  /*64f0*/  PRMT R24, R0, 0x7610, R24 ;  /* 0x0000761000187816 */ /* 0x000fce0000000018 */
.L_x_595:
[----:B------:R-:W-:-:S07]  /*6500*/  VIADD R27, R27, 0x80 ;  /* 0x000000801b1b7836 */ /* 0x000fce0000000000 */
.L_x_556:
[----:B------:R-:W-:Y:S05]  /*6510*/  BSYNC.RECONVERGENT B6 ;  /* 0x0000000000067941 */ /* 0x000fea0003800200 */
.L_x_555:
        /* <DEDUP_REMOVED lines=27> */
.L_x_628:
[----:B------:R-:W2:Y:S02]  /*66d0*/  LDG.E.U8 R4, desc[UR36][R4.64] ;  /* 0x0000002404047981 */ /* 0x000ea4000c1e1100 */
[----:B--2---:R-:W-:-:S04]  /*66e0*/  I2FP.F32.U32 R0, R4 ;  /* 0x0000000400007245 */ /* 0x004fc80000201000 */
[----:B------:R-:W-:-:S04]  /*66f0*/  F2FP.F16.F32.PACK_AB R0, RZ, R0 ;  /* 0x00000000ff00723e */ /* 0x000fc800000000ff */
[----:B------:R-:W-:Y:S01]  /*6700*/  PRMT R25, R0, 0x7610, R25 ;  /* 0x0000761000197816 */ /* 0x000fe20000000019 */
[----:B------:R-:W-:Y:S06]  /*6710*/  BRA `(.L_x_630) ;  /* 0x0000000c00b87947 */ /* 0x000fec0003800000 */
.L_x_627:
        /* <DEDUP_REMOVED lines=11> */
.L_x_632:
[----:B------:R-:W2:Y:S02]  /*67d0*/  LDG.E R4, desc[UR36][R4.64] ;  /* 0x0000002404047981 */ /* 0x000ea4000c1e1900 */
[----:B--2---:R-:W-:-:S04]  /*67e0*/  I2FP.F32.S32 R0, R4 ;  /* 0x0000000400007245 */ /* 0x004fc80000201400 */
[----:B------:R-:W-:-:S04]  /*67f0*/  F2FP.F16.F32.PACK_AB R0, RZ, R0 ;  /* 0x00000000ff00723e */ /* 0x000fc800000000ff */
[----:B------:R-:W-:Y:S01]  /*6800*/  PRMT R25, R0, 0x7610, R25 ;  /* 0x0000761000197816 */ /* 0x000fe20000000019 */
[----:B------:R-:W-:Y:S06]  /*6810*/  BRA `(.L_x_630) ;  /* 0x0000000c00787947 */ /* 0x000fec0003800000 */
.L_x_631:
[----:B------:R-:W2:Y:S02]  /*6820*/  LDG.E.U16 R4, desc[UR36][R4.64] ;  /* 0x0000002404047981 */ /* 0x000ea4000c1e1500 */
[----:B--2---:R-:W0:Y:S02]  /*6830*/  I2F.S16 R0, R4 ;  /* 0x0000000400007306 */ /* 0x004e240000101400 */
[----:B0-----:R-:W-:-:S04]  /*6840*/  F2FP.F16.F32.PACK_AB R0, RZ, R0 ;  /* 0x00000000ff00723e */ /* 0x001fc800000000ff */
[----:B------:R-:W-:Y:S01]  /*6850*/  PRMT R25, R0, 0x7610, R25 ;  /* 0x0000761000197816 */ /* 0x000fe20000000019 */
[----:B------:R-:W-:Y:S06]  /*6860*/  BRA `(.L_x_630) ;  /* 0x0000000c00647947 */ /* 0x000fec0003800000 */
.L_x_626:
        /* <DEDUP_REMOVED lines=9> */
.L_x_634:
[----:B------:R0:W5:Y:S01]  /*6900*/  LDG.E.U16 R25, desc[UR36][R4.64] ;  /* 0x0000002404197981 */ /* 0x000162000c1e1500 */
[----:B------:R-:W-:Y:S05]  /*6910*/  BRA `(.L_x_630) ;  /* 0x0000000c00387947 */ /* 0x000fea0003800000 */
.L_x_633:
        /* <DEDUP_REMOVED lines=9> */
.L_x_636:
[----:B------:R1:W5:Y:S01]  /*69b0*/  LDG.E.U16 R25, desc[UR36][R4.64] ;  /* 0x0000002404197981 */ /* 0x000362000c1e1500 */
[----:B------:R-:W-:Y:S05]  /*69c0*/  BRA `(.L_x_630) ;  /* 0x0000000c000c7947 */ /* 0x000fea0003800000 */
.L_x_635:
        /* <DEDUP_REMOVED lines=9> */
.L_x_625:
        /* <DEDUP_REMOVED lines=14> */
.L_x_639:
        /* <DEDUP_REMOVED lines=9> */
.L_x_638:
        /* <DEDUP_REMOVED lines=27> */
.L_x_641:
        /* <DEDUP_REMOVED lines=15> */
.L_x_640:
[----:B------:R-:W2:Y:S02]  /*6e70*/  LDG.E.U16 R0, desc[UR36][R4.64] ;  /* 0x0000002404007981 */ /* 0x000ea4000c1e1500 */
[----:B--2---:R-:W-:-:S05]  /*6e80*/  IMAD.U32 R0, R0, 0x10000, RZ ;  /* 0x0001000000007824 */ /* 0x004fca00078e00ff */
[----:B------:R-:W-:-:S04]  /*6e90*/  F2FP.F16.F32.PACK_AB R0, RZ, R0 ;  /* 0x00000000ff00723e */ /* 0x000fc800000000ff */
[----:B------:R-:W-:Y:S01]  /*6ea0*/  PRMT R25, R0, 0x7610, R25 ;  /* 0x0000761000197816 */ /* 0x000fe20000000019 */
[----:B------:R-:W-:Y:S06]  /*6eb0*/  BRA `(.L_x_630) ;  /* 0x0000000400d07947 */ /* 0x000fec0003800000 */
.L_x_637:
        /* <DEDUP_REMOVED lines=13> */
.L_x_644:
        /* <DEDUP_REMOVED lines=21> */
.L_x_648:
[----:B------:R-:W-:Y:S05]  /*70e0*/  BSYNC.RECONVERGENT B1 ;  /* 0x0000000000017941 */ /* 0x000fea0003800200 */
.L_x_647:
[----:B------:R-:W-:Y:S01]  /*70f0*/  IMAD.SHL.U32 R0, R0, 0x100000, RZ ;  /* 0x0010000000007824 */ /* 0x000fe200078e00ff */
[----:B------:R-:W-:-:S04]  /*7100*/  LEA R3, R3, 0x3b800000, 0x17 ;  /* 0x3b80000003037811 */ /* 0x000fc800078eb8ff */
[----:B------:R-:W-:-:S07]  /*7110*/  LOP3.LUT R0, R3, R0, R7, 0xfe, !PT ;  /* 0x0000000003007212 */ /* 0x000fce00078efe07 */
.L_x_646:
[----:B------:R-:W-:Y:S05]  /*7120*/  BSYNC.RECONVERGENT B0 ;  /* 0x0000000000007941 */ /* 0x000fea0003800200 */
.L_x_645:
[----:B------:R-:W-:-:S04]  /*7130*/  F2FP.F16.F32.PACK_AB R0, RZ, R0 ;  /* 0x00000000ff00723e */ /* 0x000fc800000000ff */
[----:B------:R-:W-:Y:S01]  /*7140*/  PRMT R25, R0, 0x7610, R25 ;  /* 0x0000761000197816 */ /* 0x000fe20000000019 */
[----:B------:R-:W-:Y:S06]  /*7150*/  BRA `(.L_x_630) ;  /* 0x0000000400287947 */ /* 0x000fec0003800000 */
.L_x_643:
        /* <DEDUP_REMOVED lines=21> */
.L_x_652:
[----:B------:R-:W-:Y:S05]  /*72b0*/  BSYNC.RECONVERGENT B1 ;  /* 0x0000000000017941 */ /* 0x000fea0003800200 */
.L_x_651:
[----:B------:R-:W-:Y:S01]  /*72c0*/  IMAD.SHL.U32 R0, R0, 0x200000, RZ ;  /* 0x0020000000007824 */ /* 0x000fe200078e00ff */
[----:B------:R-:W-:-:S04]  /*72d0*/  LEA R3, R3, 0x37800000, 0x17 ;  /* 0x3780000003037811 */ /* 0x000fc800078eb8ff */
[----:B------:R-:W-:-:S07]  /*72e0*/  LOP3.LUT R0, R3, R0, R7, 0xfe, !PT ;  /* 0x0000000003007212 */ /* 0x000fce00078efe07 */
.L_x_650:
[----:B------:R-:W-:Y:S05]  /*72f0*/  BSYNC.RECONVERGENT B0 ;  /* 0x0000000000007941 */ /* 0x000fea0003800200 */
.L_x_649:
[----:B------:R-:W-:-:S04]  /*7300*/  F2FP.F16.F32.PACK_AB R0, RZ, R0 ;  /* 0x00000000ff00723e */ /* 0x000fc800000000ff */
[----:B------:R-:W-:Y:S01]  /*7310*/  PRMT R25, R0, 0x7610, R25 ;  /* 0x0000761000197816 */ /* 0x000fe20000000019 */
[----:B------:R-:W-:Y:S06]  /*7320*/  BRA `(.L_x_630) ;  /* 0x0000000000b47947 */ /* 0x000fec0003800000 */
.L_x_642:
        /* <DEDUP_REMOVED lines=14> */
.L_x_656:
[----:B------:R-:W-:Y:S05]  /*7410*/  BSYNC.RECONVERGENT B0 ;  /* 0x0000000000007941 */ /* 0x000fea0003800200 */
.L_x_655:
[----:B------:R-:W-:-:S04]  /*7420*/  F2FP.F16.F32.PACK_AB R0, RZ, R0 ;  /* 0x00000000ff00723e */ /* 0x000fc800000000ff */
[----:B------:R-:W-:Y:S01]  /*7430*/  PRMT R25, R0, 0x7610, R25 ;  /* 0x0000761000197816 */ /* 0x000fe20000000019 */
[----:B------:R-:W-:Y:S06]  /*7440*/  BRA `(.L_x_630) ;  /* 0x00000000006c7947 */ /* 0x000fec0003800000 */
.L_x_629:
        /* <DEDUP_REMOVED lines=16> */
.L_x_657:
[----:B------:R-:W-:Y:S01]  /*7550*/  PRMT R25, RZ, 0x7610, R25 ;  /* 0x00007610ff197816 */ /* 0x000fe20000000019 */
[----:B------:R-:W-:Y:S06]  /*7560*/  BRA `(.L_x_630) ;  /* 0x0000000000247947 */ /* 0x000fec0003800000 */
.L_x_654:
[----:B------:R-:W2:Y:S02]  /*7570*/  LDG.E.64 R4, desc[UR36][R4.64] ;  /* 0x0000002404047981 */ /* 0x000ea4000c1e1b00 */
[----:B--2---:R-:W0:Y:S02]  /*7580*/  I2F.U64 R0, R4 ;  /* 0x0000000400007312 */ /* 0x004e240000301000 */
[----:B0-----:R-:W-:-:S04]  /*7590*/  F2FP.F16.F32.PACK_AB R0, RZ, R0 ;  /* 0x00000000ff00723e */ /* 0x001fc800000000ff */
[----:B------:R-:W-:Y:S01]  /*75a0*/  PRMT R25, R0, 0x7610, R25 ;  /* 0x0000761000197816 */ /* 0x000fe20000000019 */
[----:B------:R-:W-:Y:S06]  /*75b0*/  BRA `(.L_x_630) ;  /* 0x0000000000107947 */ /* 0x000fec0003800000 */
.L_x_653:
[----:B------:R-:W2:Y:S02]  /*75c0*/  LDG.E R4, desc[UR36][R4.64] ;  /* 0x0000002404047981 */ /* 0x000ea4000c1e1900 */
[----:B--2---:R-:W-:-:S04]  /*75d0*/  I2FP.F32.U32 R0, R4 ;  /* 0x0000000400007245 */ /* 0x004fc80000201000 */
[----:B------:R-:W-:-:S04]  /*75e0*/  F2FP.F16.F32.PACK_AB R0, RZ, R0 ;  /* 0x00000000ff00723e */ /* 0x000fc800000000ff */
[----:B------:R-:W-:-:S07]  /*75f0*/  PRMT R25, R0, 0x7610, R25 ;  /* 0x0000761000197816 */ /* 0x000fce0000000019 */
.L_x_630:
        /* <DEDUP_REMOVED lines=21> */
.L_x_661:
[----:B------:R-:W2:Y:S02]  /*7750*/  LDG.E.U8 R4, desc[UR36][R4.64] ;  /* 0x0000002404047981 */ /* 0x000ea4000c1e1100 */
[----:B--2---:R-:W-:-:S04]  /*7760*/  I2FP.F32.U32 R0, R4 ;  /* 0x0000000400007245 */ /* 0x004fc80000201000 */
[----:B------:R-:W-:Y:S01]  /*7770*/  F2FP.F16.F32.PACK_AB R0, RZ, R0 ;  /* 0x00000000ff00723e */ /* 0x000fe200000000ff */
[----:B------:R-:W-:Y:S06]  /*7780*/  BRA `(.L_x_624) ;  /* 0x0000000c00807947 */ /* 0x000fec0003800000 */
.L_x_660:
        /* <DEDUP_REMOVED lines=10> */
.L_x_664:
[----:B------:R-:W2:Y:S02]  /*7830*/  LDG.E R4, desc[UR36][R4.64] ;  /* 0x0000002404047981 */ /* 0x000ea4000c1e1900 */
[----:B--2---:R-:W-:-:S04]  /*7840*/  I2FP.F32.S32 R0, R4 ;  /* 0x0000000400007245 */ /* 0x004fc80000201400 */
[----:B------:R-:W-:Y:S01]  /*7850*/  F2FP.F16.F32.PACK_AB R0, RZ, R0 ;  /* 0x00000000ff00723e */ /* 0x000fe200000000ff */
[----:B------:R-:W-:Y:S06]  /*7860*/  BRA `(.L_x_624) ;  /* 0x0000000c00487947 */ /* 0x000fec0003800000 */
.L_x_663:
[----:B------:R-:W2:Y:S02]  /*7870*/  LDG.E.U16 R4, desc[UR36][R4.64] ;  /* 0x0000002404047981 */ /* 0x000ea4000c1e1500 */
[----:B--2---:R-:W0:Y:S02]  /*7880*/  I2F.S16 R0, R4 ;  /* 0x0000000400007306 */ /* 0x004e240000101400 */
[----:B0-----:R-:W-:Y:S01]  /*7890*/  F2FP.F16.F32.PACK_AB R0, RZ, R0 ;  /* 0x00000000ff00723e */ /* 0x001fe200000000ff */
[----:B------:R-:W-:Y:S06]  /*78a0*/  BRA `(.L_x_624) ;  /* 0x0000000c00387947 */ /* 0x000fec0003800000 */
.L_x_659:
        /* <DEDUP_REMOVED lines=9> */
.L_x_666:
[----:B------:R2:W5:Y:S01]  /*7940*/  LDG.E.U16 R0, desc[UR36][R4.64] ;  /* 0x0000002404007981 */ /* 0x000562000c1e1500 */
[----:B------:R-:W-:Y:S05]  /*7950*/  BRA `(.L_x_624) ;  /* 0x0000000c000c7947 */ /* 0x000fea0003800000 */
.L_x_665:
        /* <DEDUP_REMOVED lines=9> */
.L_x_668:
[----:B------:R3:W5:Y:S01]  /*79f0*/  LDG.E.U16 R0, desc[UR36][R4.64] ;  /* 0x0000002404007981 */ /* 0x000762000c1e1500 */
[----:B------:R-:W-:Y:S05]  /*7a00*/  BRA `(.L_x_624) ;  /* 0x0000000800e07947 */ /* 0x000fea0003800000 */
.L_x_667:
        /* <DEDUP_REMOVED lines=8> */
.L_x_658:
        /* <DEDUP_REMOVED lines=13> */
.L_x_671:
        /* <DEDUP_REMOVED lines=8> */
.L_x_670:
        /* <DEDUP_REMOVED lines=27> */
.L_x_673:
        /* <DEDUP_REMOVED lines=12> */
[----:B------:R-:W-:Y:S01]  /*7e50*/  F2FP.F16.F32.PACK_AB R0, RZ, R0 ;  /* 0x00000000ff00723e */ /* 0x000fe200000000ff */
[----:B------:R-:W-:Y:S06]  /*7e60*/  BRA `(.L_x_624) ;  /* 0x0000000400c87947 */ /* 0x000fec0003800000 */
.L_x_672:
[----:B------:R-:W2:Y:S02]  /*7e70*/  LDG.E.U16 R0, desc[UR36][R4.64] ;  /* 0x0000002404007981 */ /* 0x000ea4000c1e1500 */
[----:B--2---:R-:W-:-:S05]  /*7e80*/  IMAD.U32 R0, R0, 0x10000, RZ ;  /* 0x0001000000007824 */ /* 0x004fca00078e00ff */
[----:B------:R-:W-:Y:S01]  /*7e90*/  F2FP.F16.F32.PACK_AB R0, RZ, R0 ;  /* 0x00000000ff00723e */ /* 0x000fe200000000ff */
[----:B------:R-:W-:Y:S06]  /*7ea0*/  BRA `(.L_x_624) ;  /* 0x0000000400b87947 */ /* 0x000fec0003800000 */
.L_x_669:
        /* <DEDUP_REMOVED lines=12> */
.L_x_676:
        /* <DEDUP_REMOVED lines=21> */
.L_x_680:
[----:B------:R-:W-:Y:S05]  /*80c0*/  BSYNC.RECONVERGENT B1 ;  /* 0x0000000000017941 */ /* 0x000fea0003800200 */
.L_x_679:
[----:B------:R-:W-:Y:S01]  /*80d0*/  IMAD.SHL.U32 R0, R0, 0x100000, RZ ;  /* 0x0010000000007824 */ /* 0x000fe200078e00ff */
[----:B------:R-:W-:-:S04]  /*80e0*/  LEA R3, R3, 0x3b800000, 0x17 ;  /* 0x3b80000003037811 */ /* 0x000fc800078eb8ff */
[----:B------:R-:W-:-:S07]  /*80f0*/  LOP3.LUT R0, R3, R0, R7, 0xfe, !PT ;  /* 0x0000000003007212 */ /* 0x000fce00078efe07 */
.L_x_678:
[----:B------:R-:W-:Y:S05]  /*8100*/  BSYNC.RECONVERGENT B0 ;  /* 0x0000000000007941 */ /* 0x000fea0003800200 */
.L_x_677:
[----:B------:R-:W-:Y:S01]  /*8110*/  F2FP.F16.F32.PACK_AB R0, RZ, R0 ;  /* 0x00000000ff00723e */ /* 0x000fe200000000ff */
[----:B------:R-:W-:Y:S06]  /*8120*/  BRA `(.L_x_624) ;  /* 0x0000000400187947 */ /* 0x000fec0003800000 */
.L_x_675:
        /* <DEDUP_REMOVED lines=21> */
.L_x_684:
[----:B------:R-:W-:Y:S05]  /*8280*/  BSYNC.RECONVERGENT B1 ;  /* 0x0000000000017941 */ /* 0x000fea0003800200 */
.L_x_683:
[----:B------:R-:W-:Y:S01]  /*8290*/  IMAD.SHL.U32 R0, R0, 0x200000, RZ ;  /* 0x0020000000007824 */ /* 0x000fe200078e00ff */
[----:B------:R-:W-:-:S04]  /*82a0*/  LEA R3, R3, 0x37800000, 0x17 ;  /* 0x3780000003037811 */ /* 0x000fc800078eb8ff */
[----:B------:R-:W-:-:S07]  /*82b0*/  LOP3.LUT R0, R3, R0, R7, 0xfe, !PT ;  /* 0x0000000003007212 */ /* 0x000fce00078efe07 */
.L_x_682:
[----:B------:R-:W-:Y:S05]  /*82c0*/  BSYNC.RECONVERGENT B0 ;  /* 0x0000000000007941 */ /* 0x000fea0003800200 */
.L_x_681:
[----:B------:R-:W-:Y:S01]  /*82d0*/  F2FP.F16.F32.PACK_AB R0, RZ, R0 ;  /* 0x00000000ff00723e */ /* 0x000fe200000000ff */
[----:B------:R-:W-:Y:S06]  /*82e0*/  BRA `(.L_x_624) ;  /* 0x0000000000a87947 */ /* 0x000fec0003800000 */
.L_x_674:
        /* <DEDUP_REMOVED lines=14> */
.L_x_688:
[----:B------:R-:W-:Y:S05]  /*83d0*/  BSYNC.RECONVERGENT B0 ;  /* 0x0000000000007941 */ /* 0x000fea0003800200 */
.L_x_687:
[----:B------:R-:W-:Y:S01]  /*83e0*/  F2FP.F16.F32.PACK_AB R0, RZ, R0 ;  /* 0x00000000ff00723e */ /* 0x000fe200000000ff */
[----:B------:R-:W-:Y:S06]  /*83f0*/  BRA `(.L_x_624) ;  /* 0x0000000000647947 */ /* 0x000fec0003800000 */
.L_x_662:
        /* <DEDUP_REMOVED lines=16> */
.L_x_689:
[----:B------:R-:W-:Y:S01]  /*8500*/  PRMT R0, RZ, 0x7610, R0 ;  /* 0x00007610ff007816 */ /* 0x000fe20000000000 */
[----:B------:R-:W-:Y:S06]  /*8510*/  BRA `(.L_x_624) ;  /* 0x00000000001c7947 */ /* 0x000fec0003800000 */
.L_x_686:
[----:B------:R-:W2:Y:S02]  /*8520*/  LDG.E.64 R4, desc[UR36][R4.64] ;  /* 0x0000002404047981 */ /* 0x000ea4000c1e1b00 */
[----:B--2---:R-:W0:Y:S02]  /*8530*/  I2F.U64 R0, R4 ;  /* 0x0000000400007312 */ /* 0x004e240000301000 */
[----:B0-----:R-:W-:Y:S01]  /*8540*/  F2FP.F16.F32.PACK_AB R0, RZ, R0 ;  /* 0x00000000ff00723e */ /* 0x001fe200000000ff */
[----:B------:R-:W-:Y:S06]  /*8550*/  BRA `(.L_x_624) ;  /* 0x00000000000c7947 */ /* 0x000fec0003800000 */
.L_x_685:
[----:B------:R-:W2:Y:S02]  /*8560*/  LDG.E R4, desc[UR36][R4.64] ;  /* 0x0000002404047981 */ /* 0x000ea4000c1e1900 */
[----:B--2---:R-:W-:-:S04]  /*8570*/  I2FP.F32.U32 R0, R4 ;  /* 0x0000000400007245 */ /* 0x004fc80000201000 */
[----:B------:R-:W-:-:S07]  /*8580*/  F2FP.F16.F32.PACK_AB R0, RZ, R0 ;  /* 0x00000000ff00723e */ /* 0x000fce00000000ff */
.L_x_624:
[----:B------:R-:W-:Y:S05]  /*8590*/  BSYNC.RECONVERGENT B6 ;  /* 0x0000000000067941 */ /* 0x000fea0003800200 */
.L_x_623:
[C---:B------:R-:W-:Y:S01]  /*85a0*/  VIADD R26, R19.reuse, 0x80 ;  /* 0x00000080131a7836 */ /* 0x040fe20000000000 */
[CC--:B------:R-:W-:Y:S01]  /*85b0*/  ISETP.GE.AND P0, PT, R19.reuse, R28.reuse, PT ;  /* 0x0000001c1300720c */ /* 0x0c0fe20003f06270 */
[C---:B------:R-:W-:Y:S01]  /*85c0*/  VIADD R3, R19.reuse, 0x100 ;  /* 0x0000010013037836 */ /* 0x040fe20000000000 */
[----:B------:R-:W4:Y:S01]  /*85d0*/  LDC.U8 R27, c[0x0][0x3b0] ;  /* 0x0000ec00ff1b7b82 */ /* 0x000f220000000000 */
[----:B0123--:R-:W-:Y:S01]  /*85e0*/  VIADD R5, R19, 0x180 ;  /* 0x0000018013057836 */ /* 0x00ffe20000000000 */
[-C--:B------:R-:W-:Y:S01]  /*85f0*/  ISETP.GE.AND P1, PT, R26, R28.reuse, PT ;  /* 0x0000001c1a00720c */ /* 0x080fe20003f26270 */
[----:B------:R-:W-:Y:S01]  /*8600*/  BSSY.RECONVERGENT B6, `(.L_x_690) ;  /* 0x0000120000067945 */ /* 0x000fe20003800200 */
[-C--:B------:R-:W-:Y:S02]  /*8610*/  ISETP.GE.AND P2, PT, R3, R28.reuse, PT ;  /* 0x0000001c0300720c */ /* 0x080fe40003f46270 */
[----:B------:R-:W-:-:S05]  /*8620*/  ISETP.GE.AND P3, PT, R5, R28, PT ;  /* 0x0000001c0500720c */ /* 0x000fca0003f66270 */
[----:B-----5:R-:W-:Y:S02]  /*8630*/  @!P0 HADD2.F32 R3, -RZ, R16.H0_H0 ;  /* 0x20000010ff038230 */ /* 0x020fe40000004100 */
[----:B------:R-:W-:Y:S02]  /*8640*/  @!P0 HADD2.F32 R4, -RZ, R17.H0_H0 ;  /* 0x20000011ff048230 */ /* 0x000fe40000004100 */
[----:B------:R-:W-:Y:S02]  /*8650*/  @!P1 HADD2.F32 R5, -RZ, R18.H0_H0 ;  /* 0x20000012ff059230 */ /* 0x000fe40000004100 */
[----:B------:R-:W-:Y:S01]  /*8660*/  @!P1 HADD2.F32 R22, -RZ, R22.H0_H0 ;  /* 0x20000016ff169230 */ /* 0x000fe20000004100 */
[----:B------:R-:W-:Y:S01]  /*8670*/  @!P0 LOP3.LUT R3, R3, 0x80000000, R4, 0xb8, !PT ;  /* 0x8000000003038812 */ /* 0x000fe200078eb804 */
[----:B------:R-:W-:Y:S02]  /*8680*/  @!P2 HADD2.F32 R23, -RZ, R23.H0_H0 ;  /* 0x20000017ff17a230 */ /* 0x000fe40000004100 */
[----:B------:R-:W-:Y:S01]  /*8690*/  @!P2 HADD2.F32 R24, -RZ, R24.H0_H0 ;  /* 0x20000018ff18a230 */ /* 0x000fe20000004100 */
[----:B------:R-:W-:Y:S01]  /*86a0*/  @!P1 LOP3.LUT R5, R5, 0x80000000, R22, 0xb8, !PT ;  /* 0x8000000005059812 */ /* 0x000fe200078eb816 */
[----:B------:R-:W-:-:S02]  /*86b0*/  @!P3 HADD2.F32 R25, -RZ, R25.H0_H0 ;  /* 0x20000019ff19b230 */ /* 0x000fc40000004100 */
[----:B------:R-:W-:Y:S01]  /*86c0*/  @!P3 HADD2.F32 R6, -RZ, R0.H0_H0 ;  /* 0x20000000ff06b230 */ /* 0x000fe20000004100 */
[----:B------:R-:W-:Y:S02]  /*86d0*/  @!P2 LOP3.LUT R23, R23, 0x80000000, R24, 0xb8, !PT ;  /* 0x800000001717a812 */ /* 0x000fe400078eb818 */
[----:B------:R-:W-:Y:S02]  /*86e0*/  @!P0 F2FP.F16.F32.PACK_AB R0, RZ, R3 ;  /* 0x00000003ff00823e */ /* 0x000fe400000000ff */
[----:B------:R-:W-:Y:S02]  /*86f0*/  @!P3 LOP3.LUT R6, R25, 0x80000000, R6, 0xb8, !PT ;  /* 0x800000001906b812 */ /* 0x000fe400078eb806 */
[----:B------:R-:W-:Y:S02]  /*8700*/  @!P1 F2FP.F16.F32.PACK_AB R18, RZ, R5 ;  /* 0x00000005ff12923e */ /* 0x000fe400000000ff */
[----:B------:R-:W-:Y:S02]  /*8710*/  @!P2 F2FP.F16.F32.PACK_AB R17, RZ, R23 ;  /* 0x00000017ff11a23e */ /* 0x000fe400000000ff */
[----:B------:R-:W-:Y:S01]  /*8720*/  @!P3 F2FP.F16.F32.PACK_AB R16, RZ, R6 ;  /* 0x00000006ff10b23e */ /* 0x000fe200000000ff */
[----:B------:R-:W-:Y:S06]  /*8730*/  @P0 BRA `(.L_x_691) ;  /* 0x0000001000300947 */ /* 0x000fec0003800000 */
[----:B------:R-:W0:Y:S01]  /*8740*/  LDCU UR4, c[0x0][0x3b4] ;  /* 0x00007680ff0477ac */ /* 0x000e220008000800 */
[----:B------:R-:W1:Y:S01]  /*8750*/  LDC.64 R8, c[0x0][0x388] ;  /* 0x0000e200ff087b82 */ /* 0x000e620000000a00 */
[----:B------:R-:W-:Y:S01]  /*8760*/  IMAD R3, R2, 0x200, R19 ;  /* 0x0000020002037824 */ /* 0x000fe200078e0213 */
[----:B----4-:R-:W-:-:S03]  /*8770*/  PRMT R4, R27, 0x9910, RZ ;  /* 0x000099101b047816 */ /* 0x010fc600000000ff */
[----:B0-----:R-:W-:Y:S02]  /*8780*/  IMAD R5, R3, UR4, RZ ;  /* 0x0000000403057c24 */ /* 0x001fe4000f8e02ff */
[----:B------:R-:W-:-:S05]  /*8790*/  IMAD.MOV.U32 R3, RZ, RZ, R4 ;  /* 0x000000ffff037224 */ /* 0x000fca00078e0004 */
[----:B------:R-:W-:Y:S02]  /*87a0*/  ISETP.GT.AND P0, PT, R3, 0x9, PT ;  /* 0x000000090300780c */ /* 0x000fe40003f04270 */
[----:B-1----:R-:W-:-:S05]  /*87b0*/  IADD3 R8, P1, PT, R5, R8, RZ ;  /* 0x0000000805087210 */ /* 0x002fca0007f3e0ff */
[----:B------:R-:W-:-:S06]  /*87c0*/  IMAD.X R9, RZ, RZ, R9, P1 ;  /* 0x000000ffff097224 */ /* 0x000fcc00008e0609 */
[----:B------:R-:W-:Y:S05]  /*87d0*/  @P0 BRA `(.L_x_692) ;  /* 0x00000004002c0947 */ /* 0x000fea0003800000 */
[----:B------:R-:W-:-:S13]  /*87e0*/  ISETP.GT.AND P0, PT, R3, 0x4, PT ;  /* 0x000000040300780c */ /* 0x000fda0003f04270 */
[----:B------:R-:W-:Y:S05]  /*87f0*/  @P0 BRA `(.L_x_693) ;  /* 0x0000000000940947 */ /* 0x000fea0003800000 */
[----:B------:R-:W-:-:S13]  /*8800*/  ISETP.GT.AND P0, PT, R3, 0x1, PT ;  /* 0x000000010300780c */ /* 0x000fda0003f04270 */
[----:B------:R-:W-:Y:S05]  /*8810*/  @P0 BRA `(.L_x_694) ;  /* 0x0000000000380947 */ /* 0x000fea0003800000 */
[----:B------:R-:W-:-:S13]  /*8820*/  ISETP.NE.AND P0, PT, R27, RZ, PT ;  /* 0x000000ff1b00720c */ /* 0x000fda0003f05270 */
[----:B------:R-:W-:Y:S05]  /*8830*/  @!P0 BRA `(.L_x_695) ;  /* 0x00000000001c8947 */ /* 0x000fea0003800000 */
[----:B------:R-:W-:-:S13]  /*8840*/  ISETP.NE.AND P0, PT, R3, 0x1, PT ;  /* 0x000000010300780c */ /* 0x000fda0003f05270 */
[----:B------:R-:W-:Y:S05]  /*8850*/  @P0 BRA `(.L_x_696) ;  /* 0x0000000c00380947 */ /* 0x000fea0003800000 */
[----:B------:R-:W-:Y:S02]  /*8860*/  HADD2.F32 R0, -RZ, R0.H0_H0 ;  /* 0x20000000ff007230 */ /* 0x000fe40000004100 */
[----:B------:R-:W-:Y:S02]  /*8870*/  IMAD.MOV.U32 R19, RZ, RZ, R26 ;  /* 0x000000ffff137224 */ /* 0x000fe400078e001a */
[----:B------:R-:W0:Y:S02]  /*8880*/  F2I.FTZ.TRUNC.NTZ R3, R0 ;  /* 0x0000000000037305 */ /* 0x000e24000021f100 */
[----:B0-----:R0:W-:Y:S01]  /*8890*/  STG.E.U8 desc[UR36][R8.64], R3 ;  /* 0x0000000308007986 */ /* 0x0011e2000c101124 */
[----:B------:R-:W-:Y:S05]  /*88a0*/  BRA `(.L_x_691) ;  /* 0x0000000c00d47947 */ /* 0x000fea0003800000 */
.L_x_695:
[----:B------:R-:W-:Y:S02]  /*88b0*/  HADD2.F32 R5, -RZ, R0.H0_H0 ;  /* 0x20000000ff057230 */ /* 0x000fe40000004100 */
[----:B------:R-:W-:-:S04]  /*88c0*/  IMAD.MOV.U32 R19, RZ, RZ, R26 ;  /* 0x000000ffff137224 */ /* 0x000fc800078e001a */
[----:B------:R-:W0:Y:S02]  /*88d0*/  F2I.S64.TRUNC R4, R5 ;  /* 0x0000000500047311 */ /* 0x000e24000020d900 */
[----:B0-----:R0:W-:Y:S01]  /*88e0*/  STG.E.U8 desc[UR36][R8.64], R4 ;  /* 0x0000000408007986 */ /* 0x0011e2000c101124 */
[----:B------:R-:W-:Y:S05]  /*88f0*/  BRA `(.L_x_691) ;  /* 0x0000000c00c07947 */ /* 0x000fea0003800000 */
.L_x_694:
[----:B------:R-:W-:-:S13]  /*8900*/  ISETP.NE.AND P0, PT, R3, 0x2, PT ;  /* 0x000000020300780c */ /* 0x000fda0003f05270 */
[----:B------:R-:W-:Y:S05]  /*8910*/  @!P0 BRA `(.L_x_697) ;  /* 0x0000000000388947 */ /* 0x000fea0003800000 */
[----:B------:R-:W-:-:S13]  /*8920*/  ISETP.NE.AND P0, PT, R3, 0x3, PT ;  /* 0x000000030300780c */ /* 0x000fda0003f05270 */
[----:B------:R-:W-:Y:S05]  /*8930*/  @!P0 BRA `(.L_x_698) ;  /* 0x00000000001c8947 */ /* 0x000fea0003800000 */
[----:B------:R-:W-:-:S13]  /*8940*/  ISETP.NE.AND P0, PT, R3, 0x4, PT ;  /* 0x000000040300780c */ /* 0x000fda0003f05270 */
[----:B------:R-:W-:Y:S05]  /*8950*/  @P0 BRA `(.L_x_696) ;  /* 0x0000000800f80947 */ /* 0x000fea0003800000 */
[----:B------:R-:W-:Y:S02]  /*8960*/  HADD2.F32 R4, -RZ, R0.H0_H0 ;  /* 0x20000000ff047230 */ /* 0x000fe40000004100 */
[----:B------:R-:W-:-:S04]  /*8970*/  IMAD.MOV.U32 R19, RZ, RZ, R26 ;  /* 0x000000ffff137224 */ /* 0x000fc800078e001a */
[----:B------:R-:W0:Y:S02]  /*8980*/  F2I.S64.TRUNC R4, R4 ;  /* 0x0000000400047311 */ /* 0x000e24000020d900 */
[----:B0-----:R0:W-:Y:S01]  /*8990*/  STG.E.64 desc[UR36][R8.64], R4 ;  /* 0x0000000408007986 */ /* 0x0011e2000c101b24 */
[----:B------:R-:W-:Y:S05]  /*89a0*/  BRA `(.L_x_691) ;  /* 0x0000000c00947947 */ /* 0x000fea0003800000 */
.L_x_698:
[----:B------:R-:W-:Y:S02]  /*89b0*/  HADD2.F32 R0, -RZ, R0.H0_H0 ;  /* 0x20000000ff007230 */ /* 0x000fe40000004100 */
[----:B------:R-:W-:Y:S02]  /*89c0*/  IMAD.MOV.U32 R19, RZ, RZ, R26 ;  /* 0x000000ffff137224 */ /* 0x000fe400078e001a */
[----:B------:R-:W0:Y:S02]  /*89d0*/  F2I.FTZ.TRUNC.NTZ R3, R0 ;  /* 0x0000000000037305 */ /* 0x000e24000021f100 */
[----:B0-----:R0:W-:Y:S01]  /*89e0*/  STG.E desc[UR36][R8.64], R3 ;  /* 0x0000000308007986 */ /* 0x0011e2000c101924 */
[----:B------:R-:W-:Y:S05]  /*89f0*/  BRA `(.L_x_691) ;  /* 0x0000000c00807947 */ /* 0x000fea0003800000 */
.L_x_697:
[----:B------:R-:W-:Y:S02]  /*8a00*/  HADD2.F32 R0, -RZ, R0.H0_H0 ;  /* 0x20000000ff007230 */ /* 0x000fe40000004100 */
[----:B------:R-:W-:Y:S02]  /*8a10*/  IMAD.MOV.U32 R19, RZ, RZ, R26 ;  /* 0x000000ffff137224 */ /* 0x000fe400078e001a */
[----:B------:R-:W0:Y:S02]  /*8a20*/  F2I.FTZ.TRUNC.NTZ R3, R0 ;  /* 0x0000000000037305 */ /* 0x000e24000021f100 */
[----:B0-----:R0:W-:Y:S01]  /*8a30*/  STG.E.U16 desc[UR36][R8.64], R3 ;  /* 0x0000000308007986 */ /* 0x0011e2000c101524 */
[----:B------:R-:W-:Y:S05]  /*8a40*/  BRA `(.L_x_691) ;  /* 0x0000000c006c7947 */ /* 0x000fea0003800000 */
.L_x_693:
[----:B------:R-:W-:-:S13]  /*8a50*/  ISETP.GT.AND P0, PT, R3, 0x6, PT ;  /* 0x000000060300780c */ /* 0x000fda0003f04270 */
[----:B------:R-:W-:Y:S05]  /*8a60*/  @P0 BRA `(.L_x_699) ;  /* 0x00000000002c0947 */ /* 0x000fea0003800000 */
[----:B------:R-:W-:-:S13]  /*8a70*/  ISETP.NE.AND P0, PT, R3, 0x5, PT ;  /* 0x000000050300780c */ /* 0x000fda0003f05270 */
[----:B------:R-:W-:Y:S05]  /*8a80*/  @!P0 BRA `(.L_x_700) ;  /* 0x0000000000188947 */ /* 0x000fea0003800000 */
[----:B------:R-:W-:-:S13]  /*8a90*/  ISETP.NE.AND P0, PT, R3, 0x6, PT ;  /* 0x000000060300780c */ /* 0x000fda0003f05270 */
[----:B------:R-:W-:Y:S05]  /*8aa0*/  @P0 BRA `(.L_x_696) ;  /* 0x0000000800a40947 */ /* 0x000fea0003800000 */
[----:B------:R-:W-:Y:S02]  /*8ab0*/  HADD2.F32 R3, -RZ, R0.H0_H0 ;  /* 0x20000000ff037230 */ /* 0x000fe40000004100 */
[----:B------:R-:W-:-:S03]  /*8ac0*/  IMAD.MOV.U32 R19, RZ, RZ, R26 ;  /* 0x000000ffff137224 */ /* 0x000fc600078e001a */
[----:B------:R1:W-:Y:S01]  /*8ad0*/  STG.E desc[UR36][R8.64], R3 ;  /* 0x0000000308007986 */ /* 0x0003e2000c101924 */
[----:B------:R-:W-:Y:S05]  /*8ae0*/  BRA `(.L_x_691) ;  /* 0x0000000c00447947 */ /* 0x000fea0003800000 */
.L_x_700:
[----:B------:R0:W-:Y:S01]  /*8af0*/  STG.E.U16 desc[UR36][R8.64], R0 ;  /* 0x0000000008007986 */ /* 0x0001e2000c101524 */
[----:B------:R-:W-:Y:S01]  /*8b00*/  IMAD.MOV.U32 R19, RZ, RZ, R26 ;  /* 0x000000ffff137224 */ /* 0x000fe200078e001a */
[----:B------:R-:W-:Y:S06]  /*8b10*/  BRA `(.L_x_691) ;  /* 0x0000000c00387947 */ /* 0x000fec0003800000 */
.L_x_699:
[----:B------:R-:W-:-:S13]  /*8b20*/  ISETP.NE.AND P0, PT, R3, 0x7, PT ;  /* 0x000000070300780c */ /* 0x000fda0003f05270 */
[----:B------:R-:W-:Y:S05]  /*8b30*/  @!P0 BRA `(.L_x_701) ;  /* 0x00000000003c8947 */ /* 0x000fea0003800000 */
[----:B------:R-:W-:-:S13]  /*8b40*/  ISETP.NE.AND P0, PT, R3, 0x8, PT ;  /* 0x000000080300780c */ /* 0x000fda0003f05270 */
[----:B------:R-:W-:Y:S05]  /*8b50*/  @!P0 BRA `(.L_x_702) ;  /* 0x00000000001c8947 */ /* 0x000fea0003800000 */
[----:B------:R-:W-:-:S13]  /*8b60*/  ISETP.NE.AND P0, PT, R3, 0x9, PT ;  /* 0x000000090300780c */ /* 0x000fda0003f05270 */
[----:B------:R-:W-:Y:S05]  /*8b70*/  @P0 BRA `(.L_x_696) ;  /* 0x0000000800700947 */ /* 0x000fea0003800000 */
[----:B------:R-:W-:Y:S02]  /*8b80*/  HADD2.F32 R4, -RZ, R0.H0_H0 ;  /* 0x20000000ff047230 */ /* 0x000fe40000004100 */
[----:B------:R-:W-:Y:S02]  /*8b90*/  IMAD.MOV.U32 R5, RZ, RZ, RZ ;  /* 0x000000ffff057224 */ /* 0x000fe400078e00ff */
[----:B------:R-:W-:-:S03]  /*8ba0*/  IMAD.MOV.U32 R19, RZ, RZ, R26 ;  /* 0x000000ffff137224 */ /* 0x000fc600078e001a */
[----:B------:R2:W-:Y:S01]  /*8bb0*/  STG.E.64 desc[UR36][R8.64], R4 ;  /* 0x0000000408007986 */ /* 0x0005e2000c101b24 */
[----:B------:R-:W-:Y:S05]  /*8bc0*/  BRA `(.L_x_691) ;  /* 0x0000000c000c7947 */ /* 0x000fea0003800000 */
.L_x_702:
[----:B------:R-:W-:Y:S02]  /*8bd0*/  HADD2.F32 R0, -RZ, R0.H0_H0 ;  /* 0x20000000ff007230 */ /* 0x000fe40000004100 */
[----:B------:R-:W-:-:S03]  /*8be0*/  IMAD.MOV.U32 R19, RZ, RZ, R26 ;  /* 0x000000ffff137224 */ /* 0x000fc600078e001a */
[----:B------:R-:W-:-:S04]  /*8bf0*/  F2FP.F16.F32.PACK_AB R0, RZ, R0 ;  /* 0x00000000ff00723e */ /* 0x000fc800000000ff */
[----:B------:R-:W-:-:S05]  /*8c00*/  PRMT R0, R0, 0x5410, RZ ;  /* 0x0000541000007816 */ /* 0x000fca00000000ff */
[----:B------:R3:W-:Y:S01]  /*8c10*/  STG.E desc[UR36][R8.64], R0 ;  /* 0x0000000008007986 */ /* 0x0007e2000c101924 */
[----:B------:R-:W-:Y:S05]  /*8c20*/  BRA `(.L_x_691) ;  /* 0x0000000800f47947 */ /* 0x000fea0003800000 */
.L_x_701:
[----:B------:R-:W-:Y:S02]  /*8c30*/  HADD2.F32 R4, -RZ, R0.H0_H0 ;  /* 0x20000000ff047230 */ /* 0x000fe40000004100 */
[----:B------:R-:W-:-:S03]  /*8c40*/  IMAD.MOV.U32 R19, RZ, RZ, R26 ;  /* 0x000000ffff137224 */ /* 0x000fc600078e001a */
[----:B------:R-:W-:-:S06]  /*8c50*/  FMUL.FTZ R4, R4, 1 ;  /* 0x3f80000004047820 */ /* 0x000fcc0000410000 */
[----:B------:R-:W0:Y:S02]  /*8c60*/  F2F.F64.F32 R4, R4 ;  /* 0x0000000400047310 */ /* 0x000e240000201800 */
[----:B0-----:R0:W-:Y:S01]  /*8c70*/  STG.E.64 desc[UR36][R8.64], R4 ;  /* 0x0000000408007986 */ /* 0x0011e2000c101b24 */
[----:B------:R-:W-:Y:S05]  /*8c80*/  BRA `(.L_x_691) ;  /* 0x0000000800dc7947 */ /* 0x000fea0003800000 */
.L_x_692:
[----:B------:R-:W-:-:S13]  /*8c90*/  ISETP.GT.AND P0, PT, R3, 0x18, PT ;  /* 0x000000180300780c */ /* 0x000fda0003f04270 */
[----:B------:R-:W-:Y:S05]  /*8ca0*/  @P0 BRA `(.L_x_703) ;  /* 0x0000000400100947 */ /* 0x000fea0003800000 */
        /* <DEDUP_REMOVED lines=8> */
[----:B------:R-:W-:-:S04]  /*8d30*/  FSETP.NEU.FTZ.AND P0, PT, R0, RZ, PT ;  /* 0x000000ff0000720b */ /* 0x000fc80003f1d000 */
[----:B------:R-:W-:-:S05]  /*8d40*/  SEL R3, RZ, 0x1, !P0 ;  /* 0x00000001ff037807 */ /* 0x000fca0004000000 */
[----:B------:R0:W-:Y:S01]  /*8d50*/  STG.E.U8 desc[UR36][R8.64], R3 ;  /* 0x0000000308007986 */ /* 0x0001e2000c101124 */
[----:B------:R-:W-:Y:S05]  /*8d60*/  BRA `(.L_x_691) ;  /* 0x0000000800a47947 */ /* 0x000fea0003800000 */
.L_x_705:
[----:B------:R-:W-:Y:S01]  /*8d70*/  HADD2.F32 R0, -RZ, R0.H0_H0 ;  /* 0x20000000ff007230 */ /* 0x000fe20000004100 */
[----:B------:R-:W-:Y:S01]  /*8d80*/  CS2R R6, SRZ ;  /* 0x0000000000067805 */ /* 0x000fe2000001ff00 */
[----:B------:R-:W-:-:S03]  /*8d90*/  IMAD.MOV.U32 R19, RZ, RZ, R26 ;  /* 0x000000ffff137224 */ /* 0x000fc600078e001a */
[----:B------:R-:W-:-:S04]  /*8da0*/  FMUL.FTZ R0, R0, 1 ;  /* 0x3f80000000007820 */ /* 0x000fc80000410000 */
[----:B------:R-:W0:Y:S02]  /*8db0*/  F2F.F64.F32 R4, R0 ;  /* 0x0000000000047310 */ /* 0x000e240000201800 */
[----:B0-----:R0:W-:Y:S01]  /*8dc0*/  STG.E.128 desc[UR36][R8.64], R4 ;  /* 0x0000000408007986 */ /* 0x0011e2000c101d24 */
[----:B------:R-:W-:Y:S05]  /*8dd0*/  BRA `(.L_x_691) ;  /* 0x0000000800887947 */ /* 0x000fea0003800000 */
.L_x_704:
[----:B------:R-:W-:-:S13]  /*8de0*/  ISETP.NE.AND P0, PT, R3, 0xf, PT ;  /* 0x0000000f0300780c */ /* 0x000fda0003f05270 */
[----:B------:R-:W-:Y:S05]  /*8df0*/  @!P0 BRA `(.L_x_706) ;  /* 0x0000000000a88947 */ /* 0x000fea0003800000 */
[----:B------:R-:W-:-:S13]  /*8e00*/  ISETP.NE.AND P0, PT, R3, 0x17, PT ;  /* 0x000000170300780c */ /* 0x000fda0003f05270 */
[----:B------:R-:W-:Y:S05]  /*8e10*/  @!P0 BRA `(.L_x_707) ;  /* 0x0000000000508947 */ /* 0x000fea0003800000 */
[----:B------:R-:W-:-:S13]  /*8e20*/  ISETP.NE.AND P0, PT, R3, 0x18, PT ;  /* 0x000000180300780c */ /* 0x000fda0003f05270 */
[----:B------:R-:W-:Y:S05]  /*8e30*/  @P0 BRA `(.L_x_696) ;  /* 0x0000000400c00947 */ /* 0x000fea0003800000 */
        /* <DEDUP_REMOVED lines=13> */
.L_x_709:
[----:B------:R-:W-:Y:S05]  /*8f10*/  BSYNC.RECONVERGENT B0 ;  /* 0x0000000000007941 */ /* 0x000fea0003800200 */
.L_x_708:
[----:B------:R-:W-:Y:S01]  /*8f20*/  LOP3.LUT R5, R0, 0x80, R5, 0xf8, !PT ;  /* 0x0000008000057812 */ /* 0x000fe200078ef805 */
[----:B------:R-:W-:-:S04]  /*8f30*/  IMAD.MOV.U32 R19, RZ, RZ, R26 ;  /* 0x000000ffff137224 */ /* 0x000fc800078e001a */
[----:B------:R0:W-:Y:S01]  /*8f40*/  STG.E.U8 desc[UR36][R8.64], R5 ;  /* 0x0000000508007986 */ /* 0x0001e2000c101124 */
[----:B------:R-:W-:Y:S05]  /*8f50*/  BRA `(.L_x_691) ;  /* 0x0000000800287947 */ /* 0x000fea0003800000 */
.L_x_707:
        /* <DEDUP_REMOVED lines=15> */
.L_x_711:
[----:B------:R-:W-:Y:S05]  /*9050*/  BSYNC.RECONVERGENT B0 ;  /* 0x0000000000007941 */ /* 0x000fea0003800200 */
.L_x_710:
[----:B------:R-:W-:Y:S01]  /*9060*/  LOP3.LUT R5, R0, 0x80, R5, 0xf8, !PT ;  /* 0x0000008000057812 */ /* 0x000fe200078ef805 */
[----:B------:R-:W-:-:S04]  /*9070*/  IMAD.MOV.U32 R19, RZ, RZ, R26 ;  /* 0x000000ffff137224 */ /* 0x000fc800078e001a */
[----:B------:R0:W-:Y:S01]  /*9080*/  STG.E.U8 desc[UR36][R8.64], R5 ;  /* 0x0000000508007986 */ /* 0x0001e2000c101124 */
[----:B------:R-:W-:Y:S05]  /*9090*/  BRA `(.L_x_691) ;  /* 0x0000000400d87947 */ /* 0x000fea0003800000 */
.L_x_706:
[----:B------:R-:W-:Y:S02]  /*90a0*/  HADD2.F32 R0, -RZ, R0.H0_H0 ;  /* 0x20000000ff007230 */ /* 0x000fe40000004100 */
[----:B------:R-:W-:-:S03]  /*90b0*/  IMAD.MOV.U32 R19, RZ, RZ, R26 ;  /* 0x000000ffff137224 */ /* 0x000fc600078e001a */
[----:B------:R-:W-:-:S05]  /*90c0*/  F2FP.BF16.F32.PACK_AB R0, RZ, R0 ;  /* 0x00000000ff00723e */ /* 0x000fca00000010ff */
[----:B------:R0:W-:Y:S01]  /*90d0*/  STG.E.U16 desc[UR36][R8.64], R0 ;  /* 0x0000000008007986 */ /* 0x0001e2000c101524 */
[----:B------:R-:W-:Y:S05]  /*90e0*/  BRA `(.L_x_691) ;  /* 0x0000000400c47947 */ /* 0x000fea0003800000 */
.L_x_703:
[----:B------:R-:W-:-:S13]  /*90f0*/  ISETP.GT.AND P0, PT, R3, 0x1b, PT ;  /* 0x0000001b0300780c */ /* 0x000fda0003f04270 */
[----:B------:R-:W-:Y:S05]  /*9100*/  @P0 BRA `(.L_x_712) ;  /* 0x0000000000f40947 */ /* 0x000fea0003800000 */
        /* <DEDUP_REMOVED lines=8> */
[----:B------:R-:W0:Y:S02]  /*9190*/  F2I.FTZ.U32.TRUNC.NTZ R3, R3 ;  /* 0x0000000300037305 */ /* 0x000e24000021f000 */
[----:B0-----:R0:W-:Y:S01]  /*91a0*/  STG.E.U16 desc[UR36][R8.64], R3 ;  /* 0x0000000308007986 */ /* 0x0011e2000c101524 */
[----:B------:R-:W-:Y:S05]  /*91b0*/  BRA `(.L_x_691) ;  /* 0x0000000400907947 */ /* 0x000fea0003800000 */
.L_x_714:
        /* <DEDUP_REMOVED lines=8> */
[----:B------:R-:W-:Y:S01]  /*9240*/  FADD.FTZ R0, R0, 8192 ;  /* 0x4600000000007421 */ /* 0x000fe20000010000 */
[----:B------:R-:W-:-:S04]  /*9250*/  PRMT R4, RZ, 0x7610, R4 ;  /* 0x00007610ff047816 */ /* 0x000fc80000000004 */
[----:B------:R-:W-:-:S13]  /*9260*/  LOP3.LUT P0, R0, R0, 0xff, RZ, 0xc0, !PT ;  /* 0x000000ff00007812 */ /* 0x000fda000780c0ff */
[----:B------:R-:W-:Y:S05]  /*9270*/  @!P0 BRA `(.L_x_716) ;  /* 0x0000000000248947 */ /* 0x000fea0003800000 */
[----:B------:R-:W-:Y:S05]  /*9280*/  BRA `(.L_x_718) ;  /* 0x0000000000147947 */ /* 0x000fea0003800000 */
.L_x_717:
[----:B------:R-:W-:-:S04]  /*9290*/  SHF.R.U32.HI R0, RZ, 0x14, R3 ;  /* 0x00000014ff007819 */ /* 0x000fc80000011603 */
[----:B------:R-:W-:-:S04]  /*92a0*/  LOP3.LUT R0, R0, 0x1, RZ, 0xc0, !PT ;  /* 0x0000000100007812 */ /* 0x000fc800078ec0ff */
[----:B------:R-:W-:-:S04]  /*92b0*/  IADD3 R0, PT, PT, R3, 0x487ffff, R0 ;  /* 0x0487ffff03007810 */ /* 0x000fc80007ffe000 */
[----:B------:R-:W-:-:S04]  /*92c0*/  SHF.R.U32.HI R0, RZ, 0x14, R0 ;  /* 0x00000014ff007819 */ /* 0x000fc80000011600 */
[----:B------:R-:W-:-:S07]  /*92d0*/  LOP3.LUT R0, R0, 0xff, RZ, 0xc0, !PT ;  /* 0x000000ff00007812 */ /* 0x000fce00078ec0ff */
.L_x_718:
[----:B------:R-:W-:-:S04]  /*92e0*/  SHF.R.U32.HI R3, RZ, 0x18, R3 ;  /* 0x00000018ff037819 */ /* 0x000fc80000011603 */
[----:B------:R-:W-:-:S04]  /*92f0*/  LOP3.LUT R0, R0, 0x80, R3, 0xf8, !PT ;  /* 0x0000008000007812 */ /* 0x000fc800078ef803 */
[----:B------:R-:W-:-:S07]  /*9300*/  PRMT R4, R0, 0x7610, R4 ;  /* 0x0000761000047816 */ /* 0x000fce0000000004 */
.L_x_716:
[----:B------:R-:W-:Y:S05]  /*9310*/  BSYNC.RECONVERGENT B0 ;  /* 0x0000000000007941 */ /* 0x000fea0003800200 */
.L_x_715:
[----:B------:R0:W-:Y:S01]  /*9320*/  STG.E.U8 desc[UR36][R8.64], R4 ;  /* 0x0000000408007986 */ /* 0x0001e2000c101124 */
[----:B------:R-:W-:Y:S01]  /*9330*/  IMAD.MOV.U32 R19, RZ, RZ, R26 ;  /* 0x000000ffff137224 */ /* 0x000fe200078e001a */
[----:B------:R-:W-:Y:S06]  /*9340*/  BRA `(.L_x_691) ;  /* 0x00000004002c7947 */ /* 0x000fec0003800000 */
.L_x_713:
        /* <DEDUP_REMOVED lines=13> */
.L_x_721:
[----:B------:R-:W-:-:S04]  /*9420*/  SHF.R.U32.HI R0, RZ, 0x15, R3 ;  /* 0x00000015ff007819 */ /* 0x000fc80000011603 */
[----:B------:R-:W-:-:S04]  /*9430*/  LOP3.LUT R0, R0, 0x1, RZ, 0xc0, !PT ;  /* 0x0000000100007812 */ /* 0x000fc800078ec0ff */
[----:B------:R-:W-:-:S04]  /*9440*/  IADD3 R0, PT, PT, R3, 0x88fffff, R0 ;  /* 0x088fffff03007810 */ /* 0x000fc80007ffe000 */
[----:B------:R-:W-:-:S04]  /*9450*/  SHF.R.U32.HI R0, RZ, 0x15, R0 ;  /* 0x00000015ff007819 */ /* 0x000fc80000011600 */
[----:B------:R-:W-:-:S07]  /*9460*/  LOP3.LUT R0, R0, 0xff, RZ, 0xc0, !PT ;  /* 0x000000ff00007812 */ /* 0x000fce00078ec0ff */
.L_x_722:
[----:B------:R-:W-:-:S04]  /*9470*/  SHF.R.U32.HI R3, RZ, 0x18, R3 ;  /* 0x00000018ff037819 */ /* 0x000fc80000011603 */
[----:B------:R-:W-:-:S04]  /*9480*/  LOP3.LUT R0, R0, 0x80, R3, 0xf8, !PT ;  /* 0x0000008000007812 */ /* 0x000fc800078ef803 */
[----:B------:R-:W-:-:S07]  /*9490*/  PRMT R4, R0, 0x7610, R4 ;  /* 0x0000761000047816 */ /* 0x000fce0000000004 */
.L_x_720:
[----:B------:R-:W-:Y:S05]  /*94a0*/  BSYNC.RECONVERGENT B0 ;  /* 0x0000000000007941 */ /* 0x000fea0003800200 */
.L_x_719:
[----:B------:R0:W-:Y:S01]  /*94b0*/  STG.E.U8 desc[UR36][R8.64], R4 ;  /* 0x0000000408007986 */ /* 0x0001e2000c101124 */
[----:B------:R-:W-:Y:S01]  /*94c0*/  IMAD.MOV.U32 R19, RZ, RZ, R26 ;  /* 0x000000ffff137224 */ /* 0x000fe200078e001a */
[----:B------:R-:W-:Y:S06]  /*94d0*/  BRA `(.L_x_691) ;  /* 0x0000000000c87947 */ /* 0x000fec0003800000 */
.L_x_712:
[----:B------:R-:W-:-:S13]  /*94e0*/  ISETP.NE.AND P0, PT, R3, 0x1c, PT ;  /* 0x0000001c0300780c */ /* 0x000fda0003f05270 */
[----:B------:R-:W-:Y:S05]  /*94f0*/  @!P0 BRA `(.L_x_723) ;  /* 0x0000000000b08947 */ /* 0x000fea0003800000 */
[----:B------:R-:W-:-:S13]  /*9500*/  ISETP.NE.AND P0, PT, R3, 0x1d, PT ;  /* 0x0000001d0300780c */ /* 0x000fda0003f05270 */
[----:B------:R-:W-:Y:S05]  /*9510*/  @!P0 BRA `(.L_x_724) ;  /* 0x0000000000948947 */ /* 0x000fea0003800000 */
[----:B------:R-:W-:-:S13]  /*9520*/  ISETP.NE.AND P0, PT, R3, 0x2c, PT ;  /* 0x0000002c0300780c */ /* 0x000fda0003f05270 */
[----:B------:R-:W-:Y:S05]  /*9530*/  @!P0 BRA `(.L_x_725) ;  /* 0x0000000000488947 */ /* 0x000fea0003800000 */
.L_x_696:
        /* <DEDUP_REMOVED lines=16> */
.L_x_726:
[----:B------:R-:W-:Y:S01]  /*9640*/  IMAD.MOV.U32 R19, RZ, RZ, R26 ;  /* 0x000000ffff137224 */ /* 0x000fe200078e001a */
[----:B------:R-:W-:Y:S06]  /*9650*/  BRA `(.L_x_691) ;  /* 0x0000000000687947 */ /* 0x000fec0003800000 */
.L_x_725:
[----:B------:R-:W-:Y:S02]  /*9660*/  HADD2.F32 R4, -RZ, R0.H0_H0 ;  /* 0x20000000ff047230 */ /* 0x000fe40000004100 */
[----:B------:R-:W-:-:S03]  /*9670*/  IMAD.MOV.U32 R19, RZ, RZ, R26 ;  /* 0x000000ffff137224 */ /* 0x000fc600078e001a */
        /* <DEDUP_REMOVED lines=15> */
.L_x_724:
[----:B------:R-:W-:Y:S02]  /*9770*/  HADD2.F32 R4, -RZ, R0.H0_H0 ;  /* 0x20000000ff047230 */ /* 0x000fe40000004100 */
[----:B------:R-:W-:-:S04]  /*9780*/  IMAD.MOV.U32 R19, RZ, RZ, R26 ;  /* 0x000000ffff137224 */ /* 0x000fc800078e001a */
[----:B------:R-:W0:Y:S02]  /*9790*/  F2I.U64.TRUNC R4, R4 ;  /* 0x0000000400047311 */ /* 0x000e24000020d800 */
[----:B0-----:R0:W-:Y:S01]  /*97a0*/  STG.E.64 desc[UR36][R8.64], R4 ;  /* 0x0000000408007986 */ /* 0x0011e2000c101b24 */
[----:B------:R-:W-:Y:S05]  /*97b0*/  BRA `(.L_x_691) ;  /* 0x0000000000107947 */ /* 0x000fea0003800000 */
.L_x_723:
[----:B------:R-:W-:Y:S02]  /*97c0*/  HADD2.F32 R0, -RZ, R0.H0_H0 ;  /* 0x20000000ff007230 */ /* 0x000fe40000004100 */
[----:B------:R-:W-:Y:S02]  /*97d0*/  IMAD.MOV.U32 R19, RZ, RZ, R26 ;  /* 0x000000ffff137224 */ /* 0x000fe400078e001a */
[----:B------:R-:W0:Y:S02]  /*97e0*/  F2I.FTZ.U32.TRUNC.NTZ R3, R0 ;  /* 0x0000000000037305 */ /* 0x000e24000021f000 */
[----:B0-----:R0:W-:Y:S03]  /*97f0*/  STG.E desc[UR36][R8.64], R3 ;  /* 0x0000000308007986 */ /* 0x0011e6000c101924 */
.L_x_691:
[----:B------:R-:W-:Y:S05]  /*9800*/  BSYNC.RECONVERGENT B6 ;  /* 0x0000000000067941 */ /* 0x000fea0003800200 */
.L_x_690:
[----:B------:R-:W-:Y:S01]  /*9810*/  ISETP.GE.AND P0, PT, R19, R28, PT ;  /* 0x0000001c1300720c */ /* 0x000fe20003f06270 */
[----:B------:R-:W-:-:S12]  /*9820*/  BSSY.RECONVERGENT B6, `(.L_x_727) ;  /* 0x00001f0000067945 */ /* 0x000fd80003800200 */
[----:B------:R-:W-:Y:S05]  /*9830*/  @P0 BRA `(.L_x_728) ;  /* 0x0000001c00b80947 */ /* 0x000fea0003800000 */
[----:B------:R-:W5:Y:S01]  /*9840*/  LDCU UR4, c[0x0][0x3b4] ;  /* 0x00007680ff0477ac */ /* 0x000f620008000800 */
[----:B0123--:R-:W0:Y:S01]  /*9850*/  LDC.64 R8, c[0x0][0x388] ;  /* 0x0000e200ff087b82 */ /* 0x00fe220000000a00 */
[----:B------:R-:W-:Y:S01]  /*9860*/  IMAD R0, R2, 0x200, R19 ;  /* 0x0000020002007824 */ /* 0x000fe200078e0213 */
[----:B----4-:R-:W-:-:S03]  /*9870*/  PRMT R4, R27, 0x9910, RZ ;  /* 0x000099101b047816 */ /* 0x010fc600000000ff */
[----:B-----5:R-:W-:Y:S02]  /*9880*/  IMAD R3, R0, UR4, RZ ;  /* 0x0000000400037c24 */ /* 0x020fe4000f8e02ff */
[----:B------:R-:W-:-:S05]  /*9890*/  IMAD.MOV.U32 R0, RZ, RZ, R4 ;  /* 0x000000ffff007224 */ /* 0x000fca00078e0004 */
[----:B------:R-:W-:Y:S02]  /*98a0*/  ISETP.GT.AND P1, PT, R0, 0x9, PT ;  /* 0x000000090000780c */ /* 0x000fe40003f24270 */
[----:B0-----:R-:W-:-:S05]  /*98b0*/  IADD3 R8, P0, PT, R3, R8, RZ ;  /* 0x0000000803087210 */ /* 0x001fca0007f1e0ff */
        /* <DEDUP_REMOVED lines=10> */
[----:B------:R-:W-:-:S04]  /*9960*/  HADD2.F32 R18, -RZ, R18.H0_H0 ;  /* 0x20000012ff127230 */ /* 0x000fc80000004100 */
[----:B------:R-:W0:Y:S02]  /*9970*/  F2I.FTZ.TRUNC.NTZ R3, R18 ;  /* 0x0000001200037305 */ /* 0x000e24000021f100 */
[----:B0-----:R0:W-:Y:S01]  /*9980*/  STG.E.U8 desc[UR36][R8.64], R3 ;  /* 0x0000000308007986 */ /* 0x0011e2000c101124 */
[----:B------:R-:W-:Y:S05]  /*9990*/  BRA `(.L_x_734) ;  /* 0x0000000c007c7947 */ /* 0x000fea0003800000 */
.L_x_732:
[----:B------:R-:W-:-:S06]  /*99a0*/  HADD2.F32 R5, -RZ, R18.H0_H0 ;  /* 0x20000012ff057230 */ /* 0x000fcc0000004100 */
[----:B------:R-:W0:Y:S02]  /*99b0*/  F2I.S64.TRUNC R4, R5 ;  /* 0x0000000500047311 */ /* 0x000e24000020d900 */
[----:B0-----:R0:W-:Y:S01]  /*99c0*/  STG.E.U8 desc[UR36][R8.64], R4 ;  /* 0x0000000408007986 */ /* 0x0011e2000c101124 */
[----:B------:R-:W-:Y:S05]  /*99d0*/  BRA `(.L_x_734) ;  /* 0x0000000c006c7947 */ /* 0x000fea0003800000 */
.L_x_731:
[----:B------:R-:W-:-:S13]  /*99e0*/  ISETP.NE.AND P0, PT, R0, 0x2, PT ;  /* 0x000000020000780c */ /* 0x000fda0003f05270 */
[----:B------:R-:W-:Y:S05]  /*99f0*/  @!P0 BRA `(.L_x_735) ;  /* 0x0000000000308947 */ /* 0x000fea0003800000 */
[----:B------:R-:W-:-:S13]  /*9a00*/  ISETP.NE.AND P0, PT, R0, 0x3, PT ;  /* 0x000000030000780c */ /* 0x000fda0003f05270 */
[----:B------:R-:W-:Y:S05]  /*9a10*/  @!P0 BRA `(.L_x_736) ;  /* 0x0000000000188947 */ /* 0x000fea0003800000 */
[----:B------:R-:W-:-:S13]  /*9a20*/  ISETP.NE.AND P0, PT, R0, 0x4, PT ;  /* 0x000000040000780c */ /* 0x000fda0003f05270 */
[----:B------:R-:W-:Y:S05]  /*9a30*/  @P0 BRA `(.L_x_733) ;  /* 0x0000000800700947 */ /* 0x000fea0003800000 */
[----:B------:R-:W-:-:S06]  /*9a40*/  HADD2.F32 R4, -RZ, R18.H0_H0 ;  /* 0x20000012ff047230 */ /* 0x000fcc0000004100 */
[----:B------:R-:W0:Y:S02]  /*9a50*/  F2I.S64.TRUNC R4, R4 ;  /* 0x0000000400047311 */ /* 0x000e24000020d900 */
[----:B0-----:R0:W-:Y:S01]  /*9a60*/  STG.E.64 desc[UR36][R8.64], R4 ;  /* 0x0000000408007986 */ /* 0x0011e2000c101b24 */
[----:B------:R-:W-:Y:S05]  /*9a70*/  BRA `(.L_x_734) ;  /* 0x0000000c00447947 */ /* 0x000fea0003800000 */
.L_x_736:
[----:B------:R-:W-:-:S04]  /*9a80*/  HADD2.F32 R18, -RZ, R18.H0_H0 ;  /* 0x20000012ff127230 */ /* 0x000fc80000004100 */
[----:B------:R-:W0:Y:S02]  /*9a90*/  F2I.FTZ.TRUNC.NTZ R3, R18 ;  /* 0x0000001200037305 */ /* 0x000e24000021f100 */
[----:B0-----:R0:W-:Y:S01]  /*9aa0*/  STG.E desc[UR36][R8.64], R3 ;  /* 0x0000000308007986 */ /* 0x0011e2000c101924 */
[----:B------:R-:W-:Y:S05]  /*9ab0*/  BRA `(.L_x_734) ;  /* 0x0000000c00347947 */ /* 0x000fea0003800000 */
.L_x_735:
[----:B------:R-:W-:-:S04]  /*9ac0*/  HADD2.F32 R18, -RZ, R18.H0_H0 ;  /* 0x20000012ff127230 */ /* 0x000fc80000004100 */
[----:B------:R-:W0:Y:S02]  /*9ad0*/  F2I.FTZ.TRUNC.NTZ R3, R18 ;  /* 0x0000001200037305 */ /* 0x000e24000021f100 */
[----:B0-----:R0:W-:Y:S01]  /*9ae0*/  STG.E.U16 desc[UR36][R8.64], R3 ;  /* 0x0000000308007986 */ /* 0x0011e2000c101524 */
[----:B------:R-:W-:Y:S05]  /*9af0*/  BRA `(.L_x_734) ;  /* 0x0000000c00247947 */ /* 0x000fea0003800000 */
.L_x_730:
[----:B------:R-:W-:-:S13]  /*9b00*/  ISETP.GT.AND P0, PT, R0, 0x6, PT ;  /* 0x000000060000780c */ /* 0x000fda0003f04270 */
[----:B------:R-:W-:Y:S05]  /*9b10*/  @P0 BRA `(.L_x_737) ;  /* 0x0000000000240947 */ /* 0x000fea0003800000 */
[----:B------:R-:W-:-:S13]  /*9b20*/  ISETP.NE.AND P0, PT, R0, 0x5, PT ;  /* 0x000000050000780c */ /* 0x000fda0003f05270 */
[----:B------:R-:W-:Y:S05]  /*9b30*/  @!P0 BRA `(.L_x_738) ;  /* 0x0000000000148947 */ /* 0x000fea0003800000 */
[----:B------:R-:W-:-:S13]  /*9b40*/  ISETP.NE.AND P0, PT, R0, 0x6, PT ;  /* 0x000000060000780c */ /* 0x000fda0003f05270 */
[----:B------:R-:W-:Y:S05]  /*9b50*/  @P0 BRA `(.L_x_733) ;  /* 0x0000000800280947 */ /* 0x000fea0003800000 */
[----:B------:R-:W-:-:S05]  /*9b60*/  HADD2.F32 R3, -RZ, R18.H0_H0 ;  /* 0x20000012ff037230 */ /* 0x000fca0000004100 */
[----:B------:R1:W-:Y:S01]  /*9b70*/  STG.E desc[UR36][R8.64], R3 ;  /* 0x0000000308007986 */ /* 0x0003e2000c101924 */
[----:B------:R-:W-:Y:S05]  /*9b80*/  BRA `(.L_x_734) ;  /* 0x0000000c00007947 */ /* 0x000fea0003800000 */
.L_x_738:
[----:B------:R0:W-:Y:S01]  /*9b90*/  STG.E.U16 desc[UR36][R8.64], R18 ;  /* 0x0000001208007986 */ /* 0x0001e2000c101524 */
[----:B------:R-:W-:Y:S05]  /*9ba0*/  BRA `(.L_x_734) ;  /* 0x0000000800f87947 */ /* 0x000fea0003800000 */
.L_x_737:
[----:B------:R-:W-:-:S13]  /*9bb0*/  ISETP.NE.AND P0, PT, R0, 0x7, PT ;  /* 0x000000070000780c */ /* 0x000fda0003f05270 */
[----:B------:R-:W-:Y:S05]  /*9bc0*/  @!P0 BRA `(.L_x_739) ;  /* 0x0000000000348947 */ /* 0x000fea0003800000 */
[----:B------:R-:W-:-:S13]  /*9bd0*/  ISETP.NE.AND P0, PT, R0, 0x8, PT ;  /* 0x000000080000780c */ /* 0x000fda0003f05270 */
[----:B------:R-:W-:Y:S05]  /*9be0*/  @!P0 BRA `(.L_x_740) ;  /* 0x0000000000188947 */ /* 0x000fea0003800000 */
[----:B------:R-:W-:-:S13]  /*9bf0*/  ISETP.NE.AND P0, PT, R0, 0x9, PT ;  /* 0x000000090000780c */ /* 0x000fda0003f05270 */
[----:B------:R-:W-:Y:S05]  /*9c00*/  @P0 BRA `(.L_x_733) ;  /* 0x0000000400fc0947 */ /* 0x000fea0003800000 */
[----:B------:R-:W-:Y:S02]  /*9c10*/  HADD2.F32 R4, -RZ, R18.H0_H0 ;  /* 0x20000012ff047230 */ /* 0x000fe40000004100 */
[----:B------:R-:W-:-:S05]  /*9c20*/  IMAD.MOV.U32 R5, RZ, RZ, RZ ;  /* 0x000000ffff057224 */ /* 0x000fca00078e00ff */
[----:B------:R3:W-:Y:S01]  /*9c30*/  STG.E.64 desc[UR36][R8.64], R4 ;  /* 0x0000000408007986 */ /* 0x0007e2000c101b24 */
[----:B------:R-:W-:Y:S05]  /*9c40*/  BRA `(.L_x_734) ;  /* 0x0000000800d07947 */ /* 0x000fea0003800000 */
.L_x_740:
[----:B------:R-:W-:-:S05]  /*9c50*/  HADD2.F32 R0, -RZ, R18.H0_H0 ;  /* 0x20000012ff007230 */ /* 0x000fca0000004100 */
[----:B------:R-:W-:-:S04]  /*9c60*/  F2FP.F16.F32.PACK_AB R0, RZ, R0 ;  /* 0x00000000ff00723e */ /* 0x000fc800000000ff */
[----:B------:R-:W-:-:S05]  /*9c70*/  PRMT R0, R0, 0x5410, RZ ;  /* 0x0000541000007816 */ /* 0x000fca00000000ff */
[----:B------:R2:W-:Y:S01]  /*9c80*/  STG.E desc[UR36][R8.64], R0 ;  /* 0x0000000008007986 */ /* 0x0005e2000c101924 */
[----:B------:R-:W-:Y:S05]  /*9c90*/  BRA `(.L_x_734) ;  /* 0x0000000800bc7947 */ /* 0x000fea0003800000 */
.L_x_739:
[----:B------:R-:W-:-:S05]  /*9ca0*/  HADD2.F32 R4, -RZ, R18.H0_H0 ;  /* 0x20000012ff047230 */ /* 0x000fca0000004100 */
[----:B------:R-:W-:-:S06]  /*9cb0*/  FMUL.FTZ R4, R4, 1 ;  /* 0x3f80000004047820 */ /* 0x000fcc0000410000 */
[----:B------:R-:W0:Y:S02]  /*9cc0*/  F2F.F64.F32 R4, R4 ;  /* 0x0000000400047310 */ /* 0x000e240000201800 */
[----:B0-----:R4:W-:Y:S01]  /*9cd0*/  STG.E.64 desc[UR36][R8.64], R4 ;  /* 0x0000000408007986 */ /* 0x0019e2000c101b24 */
[----:B------:R-:W-:Y:S05]  /*9ce0*/  BRA `(.L_x_734) ;  /* 0x0000000800a87947 */ /* 0x000fea0003800000 */
.L_x_729:
[----:B------:R-:W-:-:S13]  /*9cf0*/  ISETP.GT.AND P0, PT, R0, 0x18, PT ;  /* 0x000000180000780c */ /* 0x000fda0003f04270 */
[----:B------:R-:W-:Y:S05]  /*9d00*/  @!P0 BRA `(.L_x_741) ;  /* 0x0000000400608947 */ /* 0x000fea0003800000 */
        /* <DEDUP_REMOVED lines=8> */
[----:B------:R-:W-:-:S06]  /*9d90*/  HADD2.F32 R3, -RZ, R18.H0_H0 ;  /* 0x20000012ff037230 */ /* 0x000fcc0000004100 */
[----:B------:R-:W0:Y:S02]  /*9da0*/  F2I.FTZ.U32.TRUNC.NTZ R3, R3 ;  /* 0x0000000300037305 */ /* 0x000e24000021f000 */
[----:B0-----:R0:W-:Y:S01]  /*9db0*/  STG.E.U16 desc[UR36][R8.64], R3 ;  /* 0x0000000308007986 */ /* 0x0011e2000c101524 */
[----:B------:R-:W-:Y:S05]  /*9dc0*/  BRA `(.L_x_734) ;  /* 0x0000000800707947 */ /* 0x000fea0003800000 */
.L_x_744:
        /* <DEDUP_REMOVED lines=17> */
.L_x_747:
[----:B------:R-:W-:-:S04]  /*9ee0*/  SHF.R.U32.HI R3, RZ, 0x18, R5 ;  /* 0x00000018ff037819 */ /* 0x000fc80000011605 */
[----:B------:R-:W-:-:S04]  /*9ef0*/  LOP3.LUT R0, R0, 0x80, R3, 0xf8, !PT ;  /* 0x0000008000007812 */ /* 0x000fc800078ef803 */
[----:B------:R-:W-:-:S07]  /*9f00*/  PRMT R4, R0, 0x7610, R4 ;  /* 0x0000761000047816 */ /* 0x000fce0000000004 */
.L_x_746:
[----:B------:R-:W-:Y:S05]  /*9f10*/  BSYNC.RECONVERGENT B0 ;  /* 0x0000000000007941 */ /* 0x000fea0003800200 */
.L_x_745:
[----:B------:R0:W-:Y:S01]  /*9f20*/  STG.E.U8 desc[UR36][R8.64], R4 ;  /* 0x0000000408007986 */ /* 0x0001e2000c101124 */
[----:B------:R-:W-:Y:S05]  /*9f30*/  BRA `(.L_x_734) ;  /* 0x0000000800147947 */ /* 0x000fea0003800000 */
.L_x_743:
        /* <DEDUP_REMOVED lines=17> */
.L_x_750:
[----:B------:R-:W-:-:S04]  /*a050*/  SHF.R.U32.HI R3, RZ, 0x18, R5 ;  /* 0x00000018ff037819 */ /* 0x000fc80000011605 */
[----:B------:R-:W-:-:S04]  /*a060*/  LOP3.LUT R0, R0, 0x80, R3, 0xf8, !PT ;  /* 0x0000008000007812 */ /* 0x000fc800078ef803 */
[----:B------:R-:W-:-:S07]  /*a070*/  PRMT R4, R0, 0x7610, R4 ;  /* 0x0000761000047816 */ /* 0x000fce0000000004 */
.L_x_749:
[----:B------:R-:W-:Y:S05]  /*a080*/  BSYNC.RECONVERGENT B0 ;  /* 0x0000000000007941 */ /* 0x000fea0003800200 */
.L_x_748:
[----:B------:R0:W-:Y:S01]  /*a090*/  STG.E.U8 desc[UR36][R8.64], R4 ;  /* 0x0000000408007986 */ /* 0x0001e2000c101124 */
[----:B------:R-:W-:Y:S05]  /*a0a0*/  BRA `(.L_x_734) ;  /* 0x0000000400b87947 */ /* 0x000fea0003800000 */
.L_x_742:
[----:B------:R-:W-:-:S13]  /*a0b0*/  ISETP.NE.AND P0, PT, R0, 0x1c, PT ;  /* 0x0000001c0000780c */ /* 0x000fda0003f05270 */
[----:B------:R-:W-:Y:S05]  /*a0c0*/  @!P0 BRA `(.L_x_751) ;  /* 0x0000000000608947 */ /* 0x000fea0003800000 */
[----:B------:R-:W-:-:S13]  /*a0d0*/  ISETP.NE.AND P0, PT, R0, 0x1d, PT ;  /* 0x0000001d0000780c */ /* 0x000fda0003f05270 */
[----:B------:R-:W-:Y:S05]  /*a0e0*/  @!P0 BRA `(.L_x_752) ;  /* 0x0000000000488947 */ /* 0x000fea0003800000 */
[----:B------:R-:W-:-:S13]  /*a0f0*/  ISETP.NE.AND P0, PT, R0, 0x2c, PT ;  /* 0x0000002c0000780c */ /* 0x000fda0003f05270 */
[----:B------:R-:W-:Y:S05]  /*a100*/  @P0 BRA `(.L_x_733) ;  /* 0x0000000000bc0947 */ /* 0x000fea0003800000 */
        /* <DEDUP_REMOVED lines=16> */
.L_x_752:
[----:B------:R-:W-:-:S06]  /*a210*/  HADD2.F32 R4, -RZ, R18.H0_H0 ;  /* 0x20000012ff047230 */ /* 0x000fcc0000004100 */
[----:B------:R-:W0:Y:S02]  /*a220*/  F2I.U64.TRUNC R4, R4 ;  /* 0x0000000400047311 */ /* 0x000e24000020d800 */
[----:B0-----:R0:W-:Y:S01]  /*a230*/  STG.E.64 desc[UR36][R8.64], R4 ;  /* 0x0000000408007986 */ /* 0x0011e2000c101b24 */
[----:B------:R-:W-:Y:S05]  /*a240*/  BRA `(.L_x_734) ;  /* 0x0000000400507947 */ /* 0x000fea0003800000 */
.L_x_751:
[----:B------:R-:W-:-:S04]  /*a250*/  HADD2.F32 R18, -RZ, R18.H0_H0 ;  /* 0x20000012ff127230 */ /* 0x000fc80000004100 */
[----:B------:R-:W0:Y:S02]  /*a260*/  F2I.FTZ.U32.TRUNC.NTZ R3, R18 ;  /* 0x0000001200037305 */ /* 0x000e24000021f000 */
[----:B0-----:R0:W-:Y:S01]  /*a270*/  STG.E desc[UR36][R8.64], R3 ;  /* 0x0000000308007986 */ /* 0x0011e2000c101924 */
[----:B------:R-:W-:Y:S05]  /*a280*/  BRA `(.L_x_734) ;  /* 0x0000000400407947 */ /* 0x000fea0003800000 */
.L_x_741:
[----:B------:R-:W-:-:S13]  /*a290*/  ISETP.GT.AND P0, PT, R0, 0xe, PT ;  /* 0x0000000e0000780c */ /* 0x000fda0003f04270 */
[----:B------:R-:W-:Y:S05]  /*a2a0*/  @P0 BRA `(.L_x_753) ;  /* 0x00000000003c0947 */ /* 0x000fea0003800000 */
[----:B------:R-:W-:-:S13]  /*a2b0*/  ISETP.NE.AND P0, PT, R0, 0xa, PT ;  /* 0x0000000a0000780c */ /* 0x000fda0003f05270 */
[----:B------:R-:W-:Y:S05]  /*a2c0*/  @!P0 BRA `(.L_x_754) ;  /* 0x00000000001c8947 */ /* 0x000fea0003800000 */
[----:B------:R-:W-:-:S13]  /*a2d0*/  ISETP.NE.AND P0, PT, R0, 0xb, PT ;  /* 0x0000000b0000780c */ /* 0x000fda0003f05270 */
[----:B------:R-:W-:Y:S05]  /*a2e0*/  @P0 BRA `(.L_x_733) ;  /* 0x0000000000440947 */ /* 0x000fea0003800000 */
[----:B------:R-:W-:-:S05]  /*a2f0*/  HADD2.F32 R18, -RZ, R18.H0_H0 ;  /* 0x20000012ff127230 */ /* 0x000fca0000004100 */
[----:B------:R-:W-:-:S04]  /*a300*/  FSETP.NEU.FTZ.AND P0, PT, R18, RZ, PT ;  /* 0x000000ff1200720b */ /* 0x000fc80003f1d000 */
[----:B------:R-:W-:-:S05]  /*a310*/  SEL R3, RZ, 0x1, !P0 ;  /* 0x00000001ff037807 */ /* 0x000fca0004000000 */
[----:B------:R0:W-:Y:S01]  /*a320*/  STG.E.U8 desc[UR36][R8.64], R3 ;  /* 0x0000000308007986 */ /* 0x0001e2000c101124 */
[----:B------:R-:W-:Y:S05]  /*a330*/  BRA `(.L_x_734) ;  /* 0x0000000400147947 */ /* 0x000fea0003800000 */
.L_x_754:
[----:B------:R-:W-:Y:S01]  /*a340*/  HADD2.F32 R18, -RZ, R18.H0_H0 ;  /* 0x20000012ff127230 */ /* 0x000fe20000004100 */
[----:B------:R-:W-:-:S04]  /*a350*/  CS2R R6, SRZ ;  /* 0x0000000000067805 */ /* 0x000fc8000001ff00 */
[----:B------:R-:W-:-:S06]  /*a360*/  FMUL.FTZ R4, R18, 1 ;  /* 0x3f80000012047820 */ /* 0x000fcc0000410000 */
[----:B------:R-:W0:Y:S02]  /*a370*/  F2F.F64.F32 R4, R4 ;  /* 0x0000000400047310 */ /* 0x000e240000201800 */
[----:B0-----:R0:W-:Y:S01]  /*a380*/  STG.E.128 desc[UR36][R8.64], R4 ;  /* 0x0000000408007986 */ /* 0x0011e2000c101d24 */
[----:B------:R-:W-:Y:S05]  /*a390*/  BRA `(.L_x_734) ;  /* 0x0000000000fc7947 */ /* 0x000fea0003800000 */
.L_x_753:
[----:B------:R-:W-:-:S13]  /*a3a0*/  ISETP.NE.AND P0, PT, R0, 0xf, PT ;  /* 0x0000000f0000780c */ /* 0x000fda0003f05270 */
[----:B------:R-:W-:Y:S05]  /*a3b0*/  @!P0 BRA `(.L_x_755) ;  /* 0x0000000000e88947 */ /* 0x000fea0003800000 */
[----:B------:R-:W-:-:S13]  /*a3c0*/  ISETP.NE.AND P0, PT, R0, 0x17, PT ;  /* 0x000000170000780c */ /* 0x000fda0003f05270 */
[----:B------:R-:W-:Y:S05]  /*a3d0*/  @!P0 BRA `(.L_x_756) ;  /* 0x0000000000908947 */ /* 0x000fea0003800000 */
[----:B------:R-:W-:-:S13]  /*a3e0*/  ISETP.NE.AND P0, PT, R0, 0x18, PT ;  /* 0x000000180000780c */ /* 0x000fda0003f05270 */
[----:B------:R-:W-:Y:S05]  /*a3f0*/  @!P0 BRA `(.L_x_757) ;  /* 0x0000000000448947 */ /* 0x000fea0003800000 */
.L_x_733:
        /* <DEDUP_REMOVED lines=16> */
.L_x_758:
[----:B------:R-:W-:Y:S05]  /*a500*/  BRA `(.L_x_734) ;  /* 0x0000000000a07947 */ /* 0x000fea0003800000 */
.L_x_757:
        /* <DEDUP_REMOVED lines=13> */
.L_x_760:
[----:B------:R-:W-:Y:S05]  /*a5e0*/  BSYNC.RECONVERGENT B0 ;  /* 0x0000000000007941 */ /* 0x000fea0003800200 */
.L_x_759:
[----:B------:R-:W-:-:S05]  /*a5f0*/  LOP3.LUT R3, R0, 0x80, R3, 0xf8, !PT ;  /* 0x0000008000037812 */ /* 0x000fca00078ef803 */
[----:B------:R0:W-:Y:S01]  /*a600*/  STG.E.U8 desc[UR36][R8.64], R3 ;  /* 0x0000000308007986 */ /* 0x0001e2000c101124 */
[----:B------:R-:W-:Y:S05]  /*a610*/  BRA `(.L_x_734) ;  /* 0x00000000005c7947 */ /* 0x000fea0003800000 */
.L_x_756:
        /* <DEDUP_REMOVED lines=12> */
.L_x_762:
[----:B------:R-:W-:Y:S01]  /*a6e0*/  IMAD.MOV.U32 R0, RZ, RZ, 0x7f ;  /* 0x0000007fff007424 */ /* 0x000fe200078e00ff */
[----:B------:R-:W-:-:S04]  /*a6f0*/  ISETP.GT.U32.AND P0, PT, R4, 0x7f800000, PT ;  /* 0x7f8000000400780c */ /* 0x000fc80003f04070 */
[----:B------:R-:W-:-:S09]  /*a700*/  SEL R0, R0, 0x7c, P0 ;  /* 0x0000007c00007807 */ /* 0x000fd20000000000 */
.L_x_763:
[----:B------:R-:W-:Y:S05]  /*a710*/  BSYNC.RECONVERGENT B0 ;  /* 0x0000000000007941 */ /* 0x000fea0003800200 */
.L_x_761:
[----:B------:R-:W-:-:S04]  /*a720*/  SHF.R.U32.HI R3, RZ, 0x18, R3 ;  /* 0x00000018ff037819 */ /* 0x000fc80000011603 */
[----:B------:R-:W-:-:S05]  /*a730*/  LOP3.LUT R3, R0, 0x80, R3, 0xf8, !PT ;  /* 0x0000008000037812 */ /* 0x000fca00078ef803 */
[----:B------:R0:W-:Y:S01]  /*a740*/  STG.E.U8 desc[UR36][R8.64], R3 ;  /* 0x0000000308007986 */ /* 0x0001e2000c101124 */
[----:B------:R-:W-:Y:S05]  /*a750*/  BRA `(.L_x_734) ;  /* 0x00000000000c7947 */ /* 0x000fea0003800000 */
.L_x_755:
[----:B------:R-:W-:-:S05]  /*a760*/  HADD2.F32 R0, -RZ, R18.H0_H0 ;  /* 0x20000012ff007230 */ /* 0x000fca0000004100 */
[----:B------:R-:W-:-:S05]  /*a770*/  F2FP.BF16.F32.PACK_AB R0, RZ, R0 ;  /* 0x00000000ff00723e */ /* 0x000fca00000010ff */
[----:B------:R0:W-:Y:S02]  /*a780*/  STG.E.U16 desc[UR36][R8.64], R0 ;  /* 0x0000000008007986 */ /* 0x0001e4000c101524 */
.L_x_734:
[----:B------:R-:W-:-:S05]  /*a790*/  VIADD R19, R19, 0x80 ;  /* 0x0000008013137836 */ /* 0x000fca0000000000 */
[----:B------:R-:W-:-:S13]  /*a7a0*/  ISETP.GE.AND P0, PT, R19, R28, PT ;  /* 0x0000001c1300720c */ /* 0x000fda0003f06270 */
[----:B------:R-:W-:Y:S05]  /*a7b0*/  @P0 BRA `(.L_x_728) ;  /* 0x0000000c00d80947 */ /* 0x000fea0003800000 */
[----:B------:R-:W5:Y:S01]  /*a7c0*/  LDCU UR4, c[0x0][0x3b4] ;  /* 0x00007680ff0477ac */ /* 0x000f620008000800 */
[----:B01234-:R-:W0:Y:S01]  /*a7d0*/  LDC.64 R8, c[0x0][0x388] ;  /* 0x0000e200ff087b82 */ /* 0x01fe220000000a00 */
[----:B------:R-:W-:Y:S01]  /*a7e0*/  IMAD R0, R2, 0x200, R19 ;  /* 0x0000020002007824 */ /* 0x000fe200078e0213 */
[----:B------:R-:W-:-:S03]  /*a7f0*/  PRMT R4, R27, 0x9910, RZ ;  /* 0x000099101b047816 */ /* 0x000fc600000000ff */
        /* <DEDUP_REMOVED lines=14> */
[----:B------:R-:W-:-:S06]  /*a8e0*/  HADD2.F32 R17, -RZ, R17.H0_H0 ;  /* 0x20000011ff117230 */ /* 0x000fcc0000004100 */
[----:B------:R-:W0:Y:S02]  /*a8f0*/  F2I.FTZ.TRUNC.NTZ R17, R17 ;  /* 0x0000001100117305 */ /* 0x000e24000021f100 */
[----:B0-----:R3:W-:Y:S01]  /*a900*/  STG.E.U8 desc[UR36][R8.64], R17 ;  /* 0x0000001108007986 */ /* 0x0017e2000c101124 */
[----:B------:R-:W-:Y:S05]  /*a910*/  BRA `(.L_x_769) ;  /* 0x0000000c007c7947 */ /* 0x000fea0003800000 */
.L_x_767:
[----:B------:R-:W-:-:S06]  /*a920*/  HADD2.F32 R5, -RZ, R17.H0_H0 ;  /* 0x20000011ff057230 */ /* 0x000fcc0000004100 */
[----:B------:R-:W0:Y:S02]  /*a930*/  F2I.S64.TRUNC R4, R5 ;  /* 0x0000000500047311 */ /* 0x000e24000020d900 */
[----:B0-----:R4:W-:Y:S01]  /*a940*/  STG.E.U8 desc[UR36][R8.64], R4 ;  /* 0x0000000408007986 */ /* 0x0019e2000c101124 */
[----:B------:R-:W-:Y:S05]  /*a950*/  BRA `(.L_x_769) ;  /* 0x0000000c006c7947 */ /* 0x000fea0003800000 */
.L_x_766:
        /* <DEDUP_REMOVED lines=10> */
.L_x_771:
[----:B------:R-:W-:-:S06]  /*aa00*/  HADD2.F32 R17, -RZ, R17.H0_H0 ;  /* 0x20000011ff117230 */ /* 0x000fcc0000004100 */
[----:B------:R-:W0:Y:S02]  /*aa10*/  F2I.FTZ.TRUNC.NTZ R17, R17 ;  /* 0x0000001100117305 */ /* 0x000e24000021f100 */
[----:B0-----:R2:W-:Y:S01]  /*aa20*/  STG.E desc[UR36][R8.64], R17 ;  /* 0x0000001108007986 */ /* 0x0015e2000c101924 */
[----:B------:R-:W-:Y:S05]  /*aa30*/  BRA `(.L_x_769) ;  /* 0x0000000c00347947 */ /* 0x000fea0003800000 */
.L_x_770:
[----:B------:R-:W-:-:S06]  /*aa40*/  HADD2.F32 R17, -RZ, R17.H0_H0 ;  /* 0x20000011ff117230 */ /* 0x000fcc0000004100 */
[----:B------:R-:W0:Y:S02]  /*aa50*/  F2I.FTZ.TRUNC.NTZ R17, R17 ;  /* 0x0000001100117305 */ /* 0x000e24000021f100 */
[----:B0-----:R0:W-:Y:S01]  /*aa60*/  STG.E.U16 desc[UR36][R8.64], R17 ;  /* 0x0000001108007986 */ /* 0x0011e2000c101524 */
[----:B------:R-:W-:Y:S05]  /*aa70*/  BRA `(.L_x_769) ;  /* 0x0000000c00247947 */ /* 0x000fea0003800000 */
.L_x_765:
        /* <DEDUP_REMOVED lines=9> */
.L_x_773:
[----:B------:R0:W-:Y:S01]  /*ab10*/  STG.E.U16 desc[UR36][R8.64], R17 ;  /* 0x0000001108007986 */ /* 0x0001e2000c101524 */
[----:B------:R-:W-:Y:S05]  /*ab20*/  BRA `(.L_x_769) ;  /* 0x0000000800f87947 */ /* 0x000fea0003800000 */
.L_x_772:
        /* <DEDUP_REMOVED lines=10> */
.L_x_775:
[----:B------:R-:W-:-:S05]  /*abd0*/  HADD2.F32 R0, -RZ, R17.H0_H0 ;  /* 0x20000011ff007230 */ /* 0x000fca0000004100 */
[----:B------:R-:W-:-:S04]  /*abe0*/  F2FP.F16.F32.PACK_AB R0, RZ, R0 ;  /* 0x00000000ff00723e */ /* 0x000fc800000000ff */
[----:B------:R-:W-:-:S05]  /*abf0*/  PRMT R0, R0, 0x5410, RZ ;  /* 0x0000541000007816 */ /* 0x000fca00000000ff */
[----:B------:R0:W-:Y:S01]  /*ac00*/  STG.E desc[UR36][R8.64], R0 ;  /* 0x0000000008007986 */ /* 0x0001e2000c101924 */
[----:B------:R-:W-:Y:S05]  /*ac10*/  BRA `(.L_x_769) ;  /* 0x0000000800bc7947 */ /* 0x000fea0003800000 */
.L_x_774:
[----:B------:R-:W-:-:S05]  /*ac20*/  HADD2.F32 R4, -RZ, R17.H0_H0 ;  /* 0x20000011ff047230 */ /* 0x000fca0000004100 */
[----:B------:R-:W-:-:S06]  /*ac30*/  FMUL.FTZ R4, R4, 1 ;  /* 0x3f80000004047820 */ /* 0x000fcc0000410000 */
[----:B------:R-:W0:Y:S02]  /*ac40*/  F2F.F64.F32 R4, R4 ;  /* 0x0000000400047310 */ /* 0x000e240000201800 */
[----:B0-----:R0:W-:Y:S01]  /*ac50*/  STG.E.64 desc[UR36][R8.64], R4 ;  /* 0x0000000408007986 */ /* 0x0011e2000c101b24 */
[----:B------:R-:W-:Y:S05]  /*ac60*/  BRA `(.L_x_769) ;  /* 0x0000000800a87947 */ /* 0x000fea0003800000 */
.L_x_764:
        /* <DEDUP_REMOVED lines=14> */
.L_x_779:
        /* <DEDUP_REMOVED lines=17> */
.L_x_782:
[----:B------:R-:W-:-:S04]  /*ae60*/  SHF.R.U32.HI R3, RZ, 0x18, R17 ;  /* 0x00000018ff037819 */ /* 0x000fc80000011611 */
[----:B------:R-:W-:-:S04]  /*ae70*/  LOP3.LUT R0, R0, 0x80, R3, 0xf8, !PT ;  /* 0x0000008000007812 */ /* 0x000fc800078ef803 */
[----:B------:R-:W-:-:S07]  /*ae80*/  PRMT R4, R0, 0x7610, R4 ;  /* 0x0000761000047816 */ /* 0x000fce0000000004 */
.L_x_781:
[----:B------:R-:W-:Y:S05]  /*ae90*/  BSYNC.RECONVERGENT B0 ;  /* 0x0000000000007941 */ /* 0x000fea0003800200 */
.L_x_780:
[----:B------:R0:W-:Y:S01]  /*aea0*/  STG.E.U8 desc[UR36][R8.64], R4 ;  /* 0x0000000408007986 */ /* 0x0001e2000c101124 */
[----:B------:R-:W-:Y:S05]  /*aeb0*/  BRA `(.L_x_769) ;  /* 0x0000000800147947 */ /* 0x000fea0003800000 */
.L_x_778:
        /* <DEDUP_REMOVED lines=17> */
.L_x_785:
[----:B------:R-:W-:-:S04]  /*afd0*/  SHF.R.U32.HI R3, RZ, 0x18, R17 ;  /* 0x00000018ff037819 */ /* 0x000fc80000011611 */
[----:B------:R-:W-:-:S04]  /*afe0*/  LOP3.LUT R0, R0, 0x80, R3, 0xf8, !PT ;  /* 0x0000008000007812 */ /* 0x000fc800078ef803 */
[----:B------:R-:W-:-:S07]  /*aff0*/  PRMT R4, R0, 0x7610, R4 ;  /* 0x0000761000047816 */ /* 0x000fce0000000004 */
.L_x_784:
[----:B------:R-:W-:Y:S05]  /*b000*/  BSYNC.RECONVERGENT B0 ;  /* 0x0000000000007941 */ /* 0x000fea0003800200 */
.L_x_783:
[----:B------:R0:W-:Y:S01]  /*b010*/  STG.E.U8 desc[UR36][R8.64], R4 ;  /* 0x0000000408007986 */ /* 0x0001e2000c101124 */
[----:B------:R-:W-:Y:S05]  /*b020*/  BRA `(.L_x_769) ;  /* 0x0000000400b87947 */ /* 0x000fea0003800000 */
.L_x_777:
        /* <DEDUP_REMOVED lines=22> */
.L_x_787:
[----:B------:R-:W-:-:S06]  /*b190*/  HADD2.F32 R4, -RZ, R17.H0_H0 ;  /* 0x20000011ff047230 */ /* 0x000fcc0000004100 */
[----:B------:R-:W0:Y:S02]  /*b1a0*/  F2I.U64.TRUNC R4, R4 ;  /* 0x0000000400047311 */ /* 0x000e24000020d800 */
[----:B0-----:R0:W-:Y:S01]  /*b1b0*/  STG.E.64 desc[UR36][R8.64], R4 ;  /* 0x0000000408007986 */ /* 0x0011e2000c101b24 */
[----:B------:R-:W-:Y:S05]  /*b1c0*/  BRA `(.L_x_769) ;  /* 0x0000000400507947 */ /* 0x000fea0003800000 */
.L_x_786:
[----:B------:R-:W-:-:S06]  /*b1d0*/  HADD2.F32 R17, -RZ, R17.H0_H0 ;  /* 0x20000011ff117230 */ /* 0x000fcc0000004100 */
[----:B------:R-:W0:Y:S02]  /*b1e0*/  F2I.FTZ.U32.TRUNC.NTZ R17, R17 ;  /* 0x0000001100117305 */ /* 0x000e24000021f000 */
[----:B0-----:R0:W-:Y:S01]  /*b1f0*/  STG.E desc[UR36][R8.64], R17 ;  /* 0x0000001108007986 */ /* 0x0011e2000c101924 */
[----:B------:R-:W-:Y:S05]  /*b200*/  BRA `(.L_x_769) ;  /* 0x0000000400407947 */ /* 0x000fea0003800000 */
.L_x_776:
        /* <DEDUP_REMOVED lines=11> */
.L_x_789:
[----:B------:R-:W-:Y:S01]  /*b2c0*/  HADD2.F32 R17, -RZ, R17.H0_H0 ;  /* 0x20000011ff117230 */ /* 0x000fe20000004100 */
[----:B------:R-:W-:-:S04]  /*b2d0*/  CS2R R6, SRZ ;  /* 0x0000000000067805 */ /* 0x000fc8000001ff00 */
[----:B------:R-:W-:-:S06]  /*b2e0*/  FMUL.FTZ R4, R17, 1 ;  /* 0x3f80000011047820 */ /* 0x000fcc0000410000 */
[----:B------:R-:W0:Y:S02]  /*b2f0*/  F2F.F64.F32 R4, R4 ;  /* 0x0000000400047310 */ /* 0x000e240000201800 */
[----:B0-----:R0:W-:Y:S01]  /*b300*/  STG.E.128 desc[UR36][R8.64], R4 ;  /* 0x0000000408007986 */ /* 0x0011e2000c101d24 */
[----:B------:R-:W-:Y:S05]  /*b310*/  BRA `(.L_x_769) ;  /* 0x0000000000fc7947 */ /* 0x000fea0003800000 */
.L_x_788:
[----:B------:R-:W-:-:S13]  /*b320*/  ISETP.NE.AND P0, PT, R0, 0xf, PT ;  /* 0x0000000f0000780c */ /* 0x000fda0003f05270 */
[----:B------:R-:W-:Y:S05]  /*b330*/  @!P0 BRA `(.L_x_790) ;  /* 0x0000000000e88947 */ /* 0x000fea0003800000 */
[----:B------:R-:W-:-:S13]  /*b340*/  ISETP.NE.AND P0, PT, R0, 0x17, PT ;  /* 0x000000170000780c */ /* 0x000fda0003f05270 */
[----:B------:R-:W-:Y:S05]  /*b350*/  @!P0 BRA `(.L_x_791) ;  /* 0x0000000000908947 */ /* 0x000fea0003800000 */
[----:B------:R-:W-:-:S13]  /*b360*/  ISETP.NE.AND P0, PT, R0, 0x18, PT ;  /* 0x000000180000780c */ /* 0x000fda0003f05270 */
[----:B------:R-:W-:Y:S05]  /*b370*/  @!P0 BRA `(.L_x_792) ;  /* 0x0000000000448947 */ /* 0x000fea0003800000 */
.L_x_768:
        /* <DEDUP_REMOVED lines=16> */
.L_x_793:
[----:B------:R-:W-:Y:S05]  /*b480*/  BRA `(.L_x_769) ;  /* 0x0000000000a07947 */ /* 0x000fea0003800000 */
.L_x_792:
        /* <DEDUP_REMOVED lines=13> */
.L_x_795:
[----:B------:R-:W-:Y:S05]  /*b560*/  BSYNC.RECONVERGENT B0 ;  /* 0x0000000000007941 */ /* 0x000fea0003800200 */
.L_x_794:
[----:B------:R-:W-:-:S05]  /*b570*/  LOP3.LUT R3, R0, 0x80, R3, 0xf8, !PT ;  /* 0x0000008000037812 */ /* 0x000fca00078ef803 */
[----:B------:R0:W-:Y:S01]  /*b580*/  STG.E.U8 desc[UR36][R8.64], R3 ;  /* 0x0000000308007986 */ /* 0x0001e2000c101124 */
[----:B------:R-:W-:Y:S05]  /*b590*/  BRA `(.L_x_769) ;  /* 0x00000000005c7947 */ /* 0x000fea0003800000 */
.L_x_791:
        /* <DEDUP_REMOVED lines=12> */
.L_x_797:
[----:B------:R-:W-:Y:S01]  /*b660*/  IMAD.MOV.U32 R0, RZ, RZ, 0x7f ;  /* 0x0000007fff007424 */ /* 0x000fe200078e00ff */
[----:B------:R-:W-:-:S04]  /*b670*/  ISETP.GT.U32.AND P0, PT, R4, 0x7f800000, PT ;  /* 0x7f8000000400780c */ /* 0x000fc80003f04070 */
[----:B------:R-:W-:-:S09]  /*b680*/  SEL R0, R0, 0x7c, P0 ;  /* 0x0000007c00007807 */ /* 0x000fd20000000000 */
.L_x_798:
[----:B------:R-:W-:Y:S05]  /*b690*/  BSYNC.RECONVERGENT B0 ;  /* 0x0000000000007941 */ /* 0x000fea0003800200 */
.L_x_796:
[----:B------:R-:W-:-:S04]  /*b6a0*/  SHF.R.U32.HI R3, RZ, 0x18, R3 ;  /* 0x00000018ff037819 */ /* 0x000fc80000011603 */
[----:B------:R-:W-:-:S05]  /*b6b0*/  LOP3.LUT R3, R0, 0x80, R3, 0xf8, !PT ;  /* 0x0000008000037812 */ /* 0x000fca00078ef803 */
[----:B------:R0:W-:Y:S01]  /*b6c0*/  STG.E.U8 desc[UR36][R8.64], R3 ;  /* 0x0000000308007986 */ /* 0x0001e2000c101124 */
[----:B------:R-:W-:Y:S05]  /*b6d0*/  BRA `(.L_x_769) ;  /* 0x00000000000c7947 */ /* 0x000fea0003800000 */
.L_x_790:
[----:B------:R-:W-:-:S05]  /*b6e0*/  HADD2.F32 R0, -RZ, R17.H0_H0 ;  /* 0x20000011ff007230 */ /* 0x000fca0000004100 */
[----:B------:R-:W-:-:S05]  /*b6f0*/  F2FP.BF16.F32.PACK_AB R0, RZ, R0 ;  /* 0x00000000ff00723e */ /* 0x000fca00000010ff */
[----:B------:R0:W-:Y:S02]  /*b700*/  STG.E.U16 desc[UR36][R8.64], R0 ;  /* 0x0000000008007986 */ /* 0x0001e4000c101524 */
.L_x_769:
[----:B------:R-:W-:-:S07]  /*b710*/  VIADD R19, R19, 0x80 ;  /* 0x0000008013137836 */ /* 0x000fce0000000000 */
.L_x_728:
[----:B------:R-:W-:Y:S05]  /*b720*/  BSYNC.RECONVERGENT B6 ;  /* 0x0000000000067941 */ /* 0x000fea0003800200 */
.L_x_727:
[----:B------:R-:W-:-:S13]  /*b730*/  ISETP.GE.AND P0, PT, R19, R28, PT ;  /* 0x0000001c1300720c */ /* 0x000fda0003f06270 */
[----:B------:R-:W-:Y:S05]  /*b740*/  @P0 EXIT ;  /* 0x000000000000094d */ /* 0x000fea0003800000 */
[----:B01234-:R-:W0:Y:S01]  /*b750*/  LDC.64 R4, c[0x0][0x388] ;  /* 0x0000e200ff047b82 */ /* 0x01fe220000000a00 */
[----:B------:R-:W1:Y:S01]  /*b760*/  LDCU UR4, c[0x0][0x3b4] ;  /* 0x00007680ff0477ac */ /* 0x000e620008000800 */
[----:B------:R-:W-:Y:S01]  /*b770*/  PRMT R0, R27, 0x9910, RZ ;  /* 0x000099101b007816 */ /* 0x000fe200000000ff */
[----:B------:R-:W-:-:S03]  /*b780*/  IMAD R2, R2, 0x200, R19 ;  /* 0x0000020002027824 */ /* 0x000fc600078e0213 */
[----:B------:R-:W-:Y:S01]  /*b790*/  ISETP.GT.AND P1, PT, R0, 0x9, PT ;  /* 0x000000090000780c */ /* 0x000fe20003f24270 */
[----:B-1----:R-:W-:-:S05]  /*b7a0*/  IMAD R3, R2, UR4, RZ ;  /* 0x0000000402037c24 */ /* 0x002fca000f8e02ff */
[----:B0-----:R-:W-:-:S05]  /*b7b0*/  IADD3 R2, P0, PT, R3, R4, RZ ;  /* 0x0000000403027210 */ /* 0x001fca0007f1e0ff */
[----:B------:R-:W-:Y:S02]  /*b7c0*/  IMAD.X R3, RZ, RZ, R5, P0 ;  /* 0x000000ffff037224 */ /* 0x000fe400000e0605 */
[----:B------:R-:W-:Y:S06]  /*b7d0*/  @P1 BRA `(.L_x_799) ;  /* 0x0000000400041947 */ /* 0x000fec0003800000 */
        /* <DEDUP_REMOVED lines=10> */
[----:B0-----:R-:W-:Y:S01]  /*b880*/  STG.E.U8 desc[UR36][R2.64], R5 ;  /* 0x0000000502007986 */ /* 0x001fe2000c101124 */
[----:B------:R-:W-:Y:S05]  /*b890*/  EXIT ;  /* 0x000000000000794d */ /* 0x000fea0003800000 */
.L_x_802:
[----:B------:R-:W-:-:S06]  /*b8a0*/  HADD2.F32 R5, -RZ, R16.H0_H0 ;  /* 0x20000010ff057230 */ /* 0x000fcc0000004100 */
[----:B------:R-:W0:Y:S02]  /*b8b0*/  F2I.S64.TRUNC R4, R5 ;  /* 0x0000000500047311 */ /* 0x000e24000020d900 */
[----:B0-----:R-:W-:Y:S01]  /*b8c0*/  STG.E.U8 desc[UR36][R2.64], R4 ;  /* 0x0000000402007986 */ /* 0x001fe2000c101124 */
[----:B------:R-:W-:Y:S05]  /*b8d0*/  EXIT ;  /* 0x000000000000794d */ /* 0x000fea0003800000 */
.L_x_801:
        /* <DEDUP_REMOVED lines=8> */
[----:B0-----:R-:W-:Y:S01]  /*b960*/  STG.E.64 desc[UR36][R2.64], R4 ;  /* 0x0000000402007986 */ /* 0x001fe2000c101b24 */
[----:B------:R-:W-:Y:S05]  /*b970*/  EXIT ;  /* 0x000000000000794d */ /* 0x000fea0003800000 */
.L_x_805:
[----:B------:R-:W-:-:S04]  /*b980*/  HADD2.F32 R16, -RZ, R16.H0_H0 ;  /* 0x20000010ff107230 */ /* 0x000fc80000004100 */
[----:B------:R-:W0:Y:S02]  /*b990*/  F2I.FTZ.TRUNC.NTZ R5, R16 ;  /* 0x0000001000057305 */ /* 0x000e24000021f100 */
[----:B0-----:R-:W-:Y:S01]  /*b9a0*/  STG.E desc[UR36][R2.64], R5 ;  /* 0x0000000502007986 */ /* 0x001fe2000c101924 */
[----:B------:R-:W-:Y:S05]  /*b9b0*/  EXIT ;  /* 0x000000000000794d */ /* 0x000fea0003800000 */
.L_x_804:
[----:B------:R-:W-:-:S04]  /*b9c0*/  HADD2.F32 R16, -RZ, R16.H0_H0 ;  /* 0x20000010ff107230 */ /* 0x000fc80000004100 */
[----:B------:R-:W0:Y:S02]  /*b9d0*/  F2I.FTZ.TRUNC.NTZ R5, R16 ;  /* 0x0000001000057305 */ /* 0x000e24000021f100 */
[----:B0-----:R-:W-:Y:S01]  /*b9e0*/  STG.E.U16 desc[UR36][R2.64], R5 ;  /* 0x0000000502007986 */ /* 0x001fe2000c101524 */
[----:B------:R-:W-:Y:S05]  /*b9f0*/  EXIT ;  /* 0x000000000000794d */ /* 0x000fea0003800000 */
.L_x_800:
[----:B------:R-:W-:-:S13]  /*ba00*/  ISETP.GT.AND P0, PT, R0, 0x6, PT ;  /* 0x000000060000780c */ /* 0x000fda0003f04270 */
[----:B------:R-:W-:Y:S05]  /*ba10*/  @P0 BRA `(.L_x_806) ;  /* 0x0000000000240947 */ /* 0x000fea0003800000 */
[----:B------:R-:W-:-:S13]  /*ba20*/  ISETP.NE.AND P0, PT, R0, 0x5, PT ;  /* 0x000000050000780c */ /* 0x000fda0003f05270 */
[----:B------:R-:W-:Y:S05]  /*ba30*/  @!P0 BRA `(.L_x_807) ;  /* 0x0000000000148947 */ /* 0x000fea0003800000 */
[----:B------:R-:W-:-:S13]  /*ba40*/  ISETP.NE.AND P0, PT, R0, 0x6, PT ;  /* 0x000000060000780c */ /* 0x000fda0003f05270 */
[----:B------:R-:W-:Y:S05]  /*ba50*/  @P0 BRA `(.L_x_803) ;  /* 0x0000000800280947 */ /* 0x000fea0003800000 */
[----:B------:R-:W-:-:S05]  /*ba60*/  HADD2.F32 R5, -RZ, R16.H0_H0 ;  /* 0x20000010ff057230 */ /* 0x000fca0000004100 */
[----:B------:R-:W-:Y:S01]  /*ba70*/  STG.E desc[UR36][R2.64], R5 ;  /* 0x0000000502007986 */ /* 0x000fe2000c101924 */
[----:B------:R-:W-:Y:S05]  /*ba80*/  EXIT ;  /* 0x000000000000794d */ /* 0x000fea0003800000 */
.L_x_807:
[----:B------:R-:W-:Y:S01]  /*ba90*/  STG.E.U16 desc[UR36][R2.64], R16 ;  /* 0x0000001002007986 */ /* 0x000fe2000c101524 */
[----:B------:R-:W-:Y:S05]  /*baa0*/  EXIT ;  /* 0x000000000000794d */ /* 0x000fea0003800000 */
.L_x_806:
        /* <DEDUP_REMOVED lines=8> */
[----:B------:R-:W-:Y:S01]  /*bb30*/  STG.E.64 desc[UR36][R2.64], R16 ;  /* 0x0000001002007986 */ /* 0x000fe2000c101b24 */
[----:B------:R-:W-:Y:S05]  /*bb40*/  EXIT ;  /* 0x000000000000794d */ /* 0x000fea0003800000 */
.L_x_809:
[----:B------:R-:W-:-:S05]  /*bb50*/  HADD2.F32 R0, -RZ, R16.H0_H0 ;  /* 0x20000010ff007230 */ /* 0x000fca0000004100 */
[----:B------:R-:W-:-:S04]  /*bb60*/  F2FP.F16.F32.PACK_AB R0, RZ, R0 ;  /* 0x00000000ff00723e */ /* 0x000fc800000000ff */
[----:B------:R-:W-:-:S05]  /*bb70*/  PRMT R0, R0, 0x5410, RZ ;  /* 0x0000541000007816 */ /* 0x000fca00000000ff */
[----:B------:R-:W-:Y:S01]  /*bb80*/  STG.E desc[UR36][R2.64], R0 ;  /* 0x0000000002007986 */ /* 0x000fe2000c101924 */
[----:B------:R-:W-:Y:S05]  /*bb90*/  EXIT ;  /* 0x000000000000794d */ /* 0x000fea0003800000 */
.L_x_808:
[----:B------:R-:W-:-:S05]  /*bba0*/  HADD2.F32 R4, -RZ, R16.H0_H0 ;  /* 0x20000010ff047230 */ /* 0x000fca0000004100 */
[----:B------:R-:W-:-:S06]  /*bbb0*/  FMUL.FTZ R4, R4, 1 ;  /* 0x3f80000004047820 */ /* 0x000fcc0000410000 */
[----:B------:R-:W0:Y:S02]  /*bbc0*/  F2F.F64.F32 R4, R4 ;  /* 0x0000000400047310 */ /* 0x000e240000201800 */
[----:B0-----:R-:W-:Y:S01]  /*bbd0*/  STG.E.64 desc[UR36][R2.64], R4 ;  /* 0x0000000402007986 */ /* 0x001fe2000c101b24 */
[----:B------:R-:W-:Y:S05]  /*bbe0*/  EXIT ;  /* 0x000000000000794d */ /* 0x000fea0003800000 */
.L_x_799:
        /* <DEDUP_REMOVED lines=12> */
[----:B0-----:R-:W-:Y:S01]  /*bcb0*/  STG.E.U16 desc[UR36][R2.64], R5 ;  /* 0x0000000502007986 */ /* 0x001fe2000c101524 */
[----:B------:R-:W-:Y:S05]  /*bcc0*/  EXIT ;  /* 0x000000000000794d */ /* 0x000fea0003800000 */
.L_x_813:
        /* <DEDUP_REMOVED lines=18> */
.L_x_816:
[----:B------:R-:W-:-:S04]  /*bdf0*/  SHF.R.U32.HI R5, RZ, 0x18, R5 ;  /* 0x00000018ff057819 */ /* 0x000fc80000011605 */
[----:B------:R-:W-:-:S07]  /*be00*/  LOP3.LUT R0, R0, 0x80, R5, 0xf8, !PT ;  /* 0x0000008000007812 */ /* 0x000fce00078ef805 */
.L_x_815:
[----:B------:R-:W-:Y:S05]  /*be10*/  BSYNC.RECONVERGENT B0 ;  /* 0x0000000000007941 */ /* 0x000fea0003800200 */
.L_x_814:
[----:B------:R-:W-:Y:S01]  /*be20*/  STG.E.U8 desc[UR36][R2.64], R0 ;  /* 0x0000000002007986 */ /* 0x000fe2000c101124 */
[----:B------:R-:W-:Y:S05]  /*be30*/  EXIT ;  /* 0x000000000000794d */ /* 0x000fea0003800000 */
.L_x_812:
        /* <DEDUP_REMOVED lines=18> */
.L_x_819:
[----:B------:R-:W-:-:S04]  /*bf60*/  SHF.R.U32.HI R5, RZ, 0x18, R5 ;  /* 0x00000018ff057819 */ /* 0x000fc80000011605 */
[----:B------:R-:W-:-:S07]  /*bf70*/  LOP3.LUT R0, R0, 0x80, R5, 0xf8, !PT ;  /* 0x0000008000007812 */ /* 0x000fce00078ef805 */
.L_x_818:
[----:B------:R-:W-:Y:S05]  /*bf80*/  BSYNC.RECONVERGENT B0 ;  /* 0x0000000000007941 */ /* 0x000fea0003800200 */
.L_x_817:
[----:B------:R-:W-:Y:S01]  /*bf90*/  STG.E.U8 desc[UR36][R2.64], R0 ;  /* 0x0000000002007986 */ /* 0x000fe2000c101124 */
[----:B------:R-:W-:Y:S05]  /*bfa0*/  EXIT ;  /* 0x000000000000794d */ /* 0x000fea0003800000 */
.L_x_811:
        /* <DEDUP_REMOVED lines=20> */
[----:B------:R-:W-:Y:S01]  /*c0f0*/  STG.E.U8 desc[UR36][R2.64], R5 ;  /* 0x0000000502007986 */ /* 0x000fe2000c101124 */
[----:B------:R-:W-:Y:S05]  /*c100*/  EXIT ;  /* 0x000000000000794d */ /* 0x000fea0003800000 */
.L_x_821:
[----:B------:R-:W-:-:S06]  /*c110*/  HADD2.F32 R4, -RZ, R16.H0_H0 ;  /* 0x20000010ff047230 */ /* 0x000fcc0000004100 */
[----:B------:R-:W0:Y:S02]  /*c120*/  F2I.U64.TRUNC R4, R4 ;  /* 0x0000000400047311 */ /* 0x000e24000020d800 */
[----:B0-----:R-:W-:Y:S01]  /*c130*/  STG.E.64 desc[UR36][R2.64], R4 ;  /* 0x0000000402007986 */ /* 0x001fe2000c101b24 */
[----:B------:R-:W-:Y:S05]  /*c140*/  EXIT ;  /* 0x000000000000794d */ /* 0x000fea0003800000 */
.L_x_820:
[----:B------:R-:W-:-:S04]  /*c150*/  HADD2.F32 R16, -RZ, R16.H0_H0 ;  /* 0x20000010ff107230 */ /* 0x000fc80000004100 */
[----:B------:R-:W0:Y:S02]  /*c160*/  F2I.FTZ.U32.TRUNC.NTZ R5, R16 ;  /* 0x0000001000057305 */ /* 0x000e24000021f000 */
[----:B0-----:R-:W-:Y:S01]  /*c170*/  STG.E desc[UR36][R2.64], R5 ;  /* 0x0000000502007986 */ /* 0x001fe2000c101924 */
[----:B------:R-:W-:Y:S05]  /*c180*/  EXIT ;  /* 0x000000000000794d */ /* 0x000fea0003800000 */
.L_x_810:
        /* <DEDUP_REMOVED lines=9> */
[----:B------:R-:W-:Y:S01]  /*c220*/  STG.E.U8 desc[UR36][R2.64], R5 ;  /* 0x0000000502007986 */ /* 0x000fe2000c101124 */
[----:B------:R-:W-:Y:S05]  /*c230*/  EXIT ;  /* 0x000000000000794d */ /* 0x000fea0003800000 */
.L_x_823:
[----:B------:R-:W-:Y:S01]  /*c240*/  HADD2.F32 R16, -RZ, R16.H0_H0 ;  /* 0x20000010ff107230 */ /* 0x000fe20000004100 */
[----:B------:R-:W-:-:S04]  /*c250*/  CS2R R6, SRZ ;  /* 0x0000000000067805 */ /* 0x000fc8000001ff00 */
[----:B------:R-:W-:-:S06]  /*c260*/  FMUL.FTZ R4, R16, 1 ;  /* 0x3f80000010047820 */ /* 0x000fcc0000410000 */
[----:B------:R-:W0:Y:S02]  /*c270*/  F2F.F64.F32 R4, R4 ;  /* 0x0000000400047310 */ /* 0x000e240000201800 */
[----:B0-----:R-:W-:Y:S01]  /*c280*/  STG.E.128 desc[UR36][R2.64], R4 ;  /* 0x0000000402007986 */ /* 0x001fe2000c101d24 */
[----:B------:R-:W-:Y:S05]  /*c290*/  EXIT ;  /* 0x000000000000794d */ /* 0x000fea0003800000 */
.L_x_822:
[----:B------:R-:W-:-:S13]  /*c2a0*/  ISETP.NE.AND P0, PT, R0, 0xf, PT ;  /* 0x0000000f0000780c */ /* 0x000fda0003f05270 */
[----:B------:R-:W-:Y:S05]  /*c2b0*/  @!P0 BRA `(.L_x_824) ;  /* 0x0000000000e88947 */ /* 0x000fea0003800000 */
[----:B------:R-:W-:-:S13]  /*c2c0*/  ISETP.NE.AND P0, PT, R0, 0x17, PT ;  /* 0x000000170000780c */ /* 0x000fda0003f05270 */
[----:B------:R-:W-:Y:S05]  /*c2d0*/  @!P0 BRA `(.L_x_825) ;  /* 0x0000000000908947 */ /* 0x000fea0003800000 */
[----:B------:R-:W-:-:S13]  /*c2e0*/  ISETP.NE.AND P0, PT, R0, 0x18, PT ;  /* 0x000000180000780c */ /* 0x000fda0003f05270 */
[----:B------:R-:W-:Y:S05]  /*c2f0*/  @!P0 BRA `(.L_x_826) ;  /* 0x0000000000448947 */ /* 0x000fea0003800000 */
.L_x_803:
[----:B------:R-:W-:Y:S01]  /*c300*/  MOV R0, 0x0 ;  /* 0x0000000000007802 */ /* 0x000fe20000000f00 */
[----:B------:R-:W0:Y:S01]  /*c310*/  LDCU.64 UR4, c[0x4][0x128] ;  /* 0x01002500ff0477ac */ /* 0x000e220008000a00 */
[----:B------:R-:W-:Y:S02]  /*c320*/  IMAD.MOV.U32 R8, RZ, RZ, 0x65 ;  /* 0x00000065ff087424 */ /* 0x000fe400078e00ff */
[----:B------:R1:W2:Y:S01]  /*c330*/  LDC.64 R2, c[0x4][R0] ;  /* 0x0100000000027b82 */ /* 0x0002a20000000a00 */
[----:B------:R-:W3:Y:S01]  /*c340*/  LDCU.64 UR6, c[0x4][0x130] ;  /* 0x01002600ff0677ac */ /* 0x000ee20008000a00 */
[----:B------:R-:W-:Y:S02]  /*c350*/  IMAD.MOV.U32 R12, RZ, RZ, 0x1 ;  /* 0x00000001ff0c7424 */ /* 0x000fe400078e00ff */
[----:B------:R-:W-:Y:S01]  /*c360*/  IMAD.MOV.U32 R13, RZ, RZ, RZ ;  /* 0x000000ffff0d7224 */ /* 0x000fe200078e00ff */
[----:B------:R-:W4:Y:S01]  /*c370*/  LDCU.64 UR8, c[0x4][0x40] ;  /* 0x01000800ff0877ac */ /* 0x000f220008000a00 */
[----:B0-----:R-:W-:-:S02]  /*c380*/  IMAD.U32 R4, RZ, RZ, UR4 ;  /* 0x00000004ff047e24 */ /* 0x001fc4000f8e00ff */
[----:B------:R-:W-:Y:S02]  /*c390*/  IMAD.U32 R5, RZ, RZ, UR5 ;  /* 0x00000005ff057e24 */ /* 0x000fe4000f8e00ff */
[----:B---3--:R-:W-:Y:S02]  /*c3a0*/  IMAD.U32 R6, RZ, RZ, UR6 ;  /* 0x00000006ff067e24 */ /* 0x008fe4000f8e00ff */
[----:B------:R-:W-:Y:S02]  /*c3b0*/  IMAD.U32 R7, RZ, RZ, UR7 ;  /* 0x00000007ff077e24 */ /* 0x000fe4000f8e00ff */
[----:B----4-:R-:W-:Y:S02]  /*c3c0*/  IMAD.U32 R10, RZ, RZ, UR8 ;  /* 0x00000008ff0a7e24 */ /* 0x010fe4000f8e00ff */
[----:B-1----:R-:W-:-:S07]  /*c3d0*/  IMAD.U32 R11, RZ, RZ, UR9 ;  /* 0x00000009ff0b7e24 */ /* 0x002fce000f8e00ff */
[----:B------:R-:W-:-:S07]  /*c3e0*/  LEPC R20, `(.L_x_827) ;  /* 0x000000001014794e */ /* 0x000fce0000000000 */
[----:B--2---:R-:W-:Y:S05]  /*c3f0*/  CALL.ABS.NOINC R2 ;  /* 0x0000000002007343 */ /* 0x004fea0003c00000 */
.L_x_827:
[----:B------:R-:W-:Y:S05]  /*c400*/  EXIT ;  /* 0x000000000000794d */ /* 0x000fea0003800000 */
.L_x_826:
        /* <DEDUP_REMOVED lines=13> */
.L_x_829:
[----:B------:R-:W-:Y:S05]  /*c4e0*/  BSYNC.RECONVERGENT B0 ;  /* 0x0000000000007941 */ /* 0x000fea0003800200 */
.L_x_828:
[----:B------:R-:W-:-:S05]  /*c4f0*/  LOP3.LUT R5, R0, 0x80, R5, 0xf8, !PT ;  /* 0x0000008000057812 */ /* 0x000fca00078ef805 */
[----:B------:R-:W-:Y:S01]  /*c500*/  STG.E.U8 desc[UR36][R2.64], R5 ;  /* 0x0000000502007986 */ /* 0x000fe2000c101124 */
[----:B------:R-:W-:Y:S05]  /*c510*/  EXIT ;  /* 0x000000000000794d */ /* 0x000fea0003800000 */
.L_x_825:
        /* <DEDUP_REMOVED lines=12> */
.L_x_831:
[----:B------:R-:W-:Y:S01]  /*c5e0*/  IMAD.MOV.U32 R0, RZ, RZ, 0x7f ;  /* 0x0000007fff007424 */ /* 0x000fe200078e00ff */
[----:B------:R-:W-:-:S04]  /*c5f0*/  ISETP.GT.U32.AND P0, PT, R4, 0x7f800000, PT ;  /* 0x7f8000000400780c */ /* 0x000fc80003f04070 */
[----:B------:R-:W-:-:S09]  /*c600*/  SEL R0, R0, 0x7c, P0 ;  /* 0x0000007c00007807 */ /* 0x000fd20000000000 */
.L_x_832:
[----:B------:R-:W-:Y:S05]  /*c610*/  BSYNC.RECONVERGENT B0 ;  /* 0x0000000000007941 */ /* 0x000fea0003800200 */
.L_x_830:
[----:B------:R-:W-:-:S04]  /*c620*/  SHF.R.U32.HI R5, RZ, 0x18, R5 ;  /* 0x00000018ff057819 */ /* 0x000fc80000011605 */
[----:B------:R-:W-:-:S05]  /*c630*/  LOP3.LUT R5, R0, 0x80, R5, 0xf8, !PT ;  /* 0x0000008000057812 */ /* 0x000fca00078ef805 */
[----:B------:R-:W-:Y:S01]  /*c640*/  STG.E.U8 desc[UR36][R2.64], R5 ;  /* 0x0000000502007986 */ /* 0x000fe2000c101124 */
[----:B------:R-:W-:Y:S05]  /*c650*/  EXIT ;  /* 0x000000000000794d */ /* 0x000fea0003800000 */
.L_x_824:
[----:B------:R-:W-:-:S05]  /*c660*/  HADD2.F32 R0, -RZ, R16.H0_H0 ;  /* 0x20000010ff007230 */ /* 0x000fca0000004100 */
[----:B------:R-:W-:-:S05]  /*c670*/  F2FP.BF16.F32.PACK_AB R0, RZ, R0 ;  /* 0x00000000ff00723e */ /* 0x000fca00000010ff */
[----:B------:R-:W-:Y:S01]  /*c680*/  STG.E.U16 desc[UR36][R2.64], R0 ;  /* 0x0000000002007986 */ /* 0x000fe2000c101524 */
[----:B------:R-:W-:Y:S05]  /*c690*/  EXIT ;  /* 0x000000000000794d */ /* 0x000fea0003800000 */
.L_x_833:
        /* <DEDUP_REMOVED lines=14> */
.L_x_8080:


//--------------------- .text._ZN2at6native18elementwise_kernelILi128ELi4EZNS0_22gpu_kernel_impl_nocastINS0_13BinaryFunctorIN3c104HalfES5_S5_ZZZNS0_20copysign_kernel_cudaERNS_18TensorIteratorBaseEENKUlvE_clEvENKUlvE2_clEvEUlS5_S5_E_EEEEvS7_RKT_EUliE_EEviT1_ --------------------------
	.section	.text._ZN2at6native18elementwise_kernelILi128ELi4EZNS0_22gpu_kernel_impl_nocastINS0_13BinaryFunctorIN3c104HalfES5_S5_ZZZNS0_20copysign_kernel_cudaERNS_18TensorIteratorBaseEENKUlvE_clEvENKUlvE2_clEvEUlS5_S5_E_EEEEvS7_RKT_EUliE_EEviT1_,"ax",@progbits
	.align	128
        .global         _ZN2at6native18elementwise_kernelILi128ELi4EZNS0_22gpu_kernel_impl_nocastINS0_13BinaryFunctorIN3c104HalfES5_S5_ZZZNS0_20copysign_kernel_cudaERNS_18TensorIteratorBaseEENKUlvE_clEvENKUlvE2_clEvEUlS5_S5_E_EEEEvS7_RKT_EUliE_EEviT1_
        .type           _ZN2at6native18elementwise_kernelILi128ELi4EZNS0_22gpu_kernel_impl_nocastINS0_13BinaryFunctorIN3c104HalfES5_S5_ZZZNS0_20copysign_kernel_cudaERNS_18TensorIteratorBaseEENKUlvE_clEvENKUlvE2_clEvEUlS5_S5_E_EEEEvS7_RKT_EUliE_EEviT1_,@function
        .size           _ZN2at6native18elementwise_kernelILi128ELi4EZNS0_22gpu_kernel_impl_nocastINS0_13BinaryFunctorIN3c104HalfES5_S5_ZZZNS0_20copysign_kernel_cudaERNS_18TensorIteratorBaseEENKUlvE_clEvENKUlvE2_clEvEUlS5_S5_E_EEEEvS7_RKT_EUliE_EEviT1_,(.L_x_8081 - _ZN2at6native18elementwise_kernelILi128ELi4EZNS0_22gpu_kernel_impl_nocastINS0_13BinaryFunctorIN3c104HalfES5_S5_ZZZNS0_20copysign_kernel_cudaERNS_18TensorIteratorBaseEENKUlvE_clEvENKUlvE2_clEvEUlS5_S5_E_EEEEvS7_RKT_EUliE_EEviT1_)
        .other          _ZN2at6native18elementwise_kernelILi128ELi4EZNS0_22gpu_kernel_impl_nocastINS0_13BinaryFunctorIN3c104HalfES5_S5_ZZZNS0_20copysign_kernel_cudaERNS_18TensorIteratorBaseEENKUlvE_clEvENKUlvE2_clEvEUlS5_S5_E_EEEEvS7_RKT_EUliE_EEviT1_,@"STO_CUDA_ENTRY STV_DEFAULT"
_ZN2at6native18elementwise_kernelILi128ELi4EZNS0_22gpu_kernel_impl_nocastINS0_13BinaryFunctorIN3c104HalfES5_S5_ZZZNS0_20copysign_kernel_cudaERNS_18TensorIteratorBaseEENKUlvE_clEvENKUlvE2_clEvEUlS5_S5_E_EEEEvS7_RKT_EUliE_EEviT1_:
.text._ZN2at6native18elementwise_kernelILi128ELi4EZNS0_22gpu_kernel_impl_nocastINS0_13BinaryFunctorIN3c104HalfES5_S5_ZZZNS0_20copysign_kernel_cudaERNS_18TensorIteratorBaseEENKUlvE_clEvENKUlvE2_clEvEUlS5_S5_E_EEEEvS7_RKT_EUliE_EEviT1_:
[----:B------:R-:W-:Y:S08]  /*0000*/  LDC R1, c[0x0][0x37c] ;  /* 0x0000df00ff017b82 */ /* 0x000ff00000000800 */
[----:B------:R-:W0:Y:S01]  /*0010*/  LDC R2, c[0x0][0x388] ;  /* 0x0000e200ff027b82 */ /* 0x000e220000000800 */
[----:B------:R-:W1:Y:S01]  /*0020*/  S2R R3, SR_TID.X ;  /* 0x0000000000037919 */ /* 0x000e620000002100 */
[----:B------:R-:W2:Y:S06]  /*0030*/  LDCU.64 UR6, c[0x0][0x358] ;  /* 0x00006b00ff0677ac */ /* 0x000eac0008000a00 */
[----:B------:R-:W3:Y:S01]  /*0040*/  S2UR UR4, SR_CTAID.X ;  /* 0x00000000000479c3 */ /* 0x000ee20000002500 */
[----:B0-----:R-:W-:Y:S01]  /*0050*/  ISETP.NE.AND P0, PT, R2, RZ, PT ;  /* 0x000000ff0200720c */ /* 0x001fe20003f05270 */
[----:B---3--:R-:W-:-:S06]  /*0060*/  USHF.L.U32 UR4, UR4, 0x9, URZ ;  /* 0x0000000904047899 */ /* 0x008fcc00080006ff */
[----:B-1----:R-:W-:-:S06]  /*0070*/  LOP3.LUT R3, R3, UR4, RZ, 0xfc, !PT ;  /* 0x0000000403037c12 */ /* 0x002fcc000f8efcff */
[----:B--2---:R-:W-:Y:S05]  /*0080*/  @P0 BRA `(.L_x_834) ;  /* 0x0000000000f00947 */ /* 0x004fea0003800000 */
[----:B------:R-:W0:Y:S01]  /*0090*/  LDCU UR4, c[0x0][0x380] ;  /* 0x00007000ff0477ac */ /* 0x000e220008000800 */
[----:B------:R-:W-:Y:S04]  /*00a0*/  BSSY.RECONVERGENT B0, `(.L_x_835) ;  /* 0x000002c000007945 */ /* 0x000fe80003800200 */
[----:B------:R-:W-:Y:S01]  /*00b0*/  BSSY.RELIABLE B1, `(.L_x_836) ;  /* 0x000001f000017945 */ /* 0x000fe20003800100 */
[----:B0-----:R-:W-:-:S13]  /*00c0*/  ISETP.GE.AND P0, PT, R3, UR4, PT ;  /* 0x0000000403007c0c */ /* 0x001fda000bf06270 */
[----:B------:R-:W-:Y:S05]  /*00d0*/  @P0 BRA `(.L_x_837) ;  /* 0x0000000000640947 */ /* 0x000fea0003800000 */
[----:B------:R-:W0:Y:S08]  /*00e0*/  LDC.64 R4, c[0x0][0x5f0] ;  /* 0x00017c00ff047b82 */ /* 0x000e300000000a00 */
[----:B------:R-:W1:Y:S01]  /*00f0*/  LDC.64 R6, c[0x0][0x5f8] ;  /* 0x00017e00ff067b82 */ /* 0x000e620000000a00 */
[----:B0-----:R-:W2:Y:S04]  /*0100*/  LDG.E.U16 R4, desc[UR6][R4.64] ;  /* 0x0000000604047981 */ /* 0x001ea8000c1e1500 */
[----:B-1----:R-:W3:Y:S03]  /*0110*/  LDG.E.U16 R6, desc[UR6][R6.64] ;  /* 0x0000000606067981 */ /* 0x002ee6000c1e1500 */
[----:B------:R-:W0:Y:S01]  /*0120*/  LDC.64 R8, c[0x0][0x5e8] ;  /* 0x00017a00ff087b82 */ /* 0x000e220000000a00 */
[----:B------:R-:W-:-:S04]  /*0130*/  IADD3 R3, PT, PT, R3, 0x80, RZ ;  /* 0x0000008003037810 */ /* 0x000fc80007ffe0ff */
[----:B------:R-:W-:-:S13]  /*0140*/  ISETP.GE.AND P0, PT, R3, UR4, PT ;  /* 0x0000000403007c0c */ /* 0x000fda000bf06270 */
[----:B------:R-:W-:Y:S05]  /*0150*/  @P0 BREAK.RELIABLE B1 ;  /* 0x0000000000010942 */ /* 0x000fea0003800100 */
[----:B--2---:R-:W-:Y:S02]  /*0160*/  HADD2.F32 R0, -RZ, R4.H0_H0 ;  /* 0x20000004ff007230 */ /* 0x004fe40000004100 */
[----:B---3--:R-:W-:-:S05]  /*0170*/  HADD2.F32 R11, -RZ, R6.H0_H0 ;  /* 0x20000006ff0b7230 */ /* 0x008fca0000004100 */
[----:B------:R-:W-:-:S04]  /*0180*/  LOP3.LUT R0, R0, 0x80000000, R11, 0xb8, !PT ;  /* 0x8000000000007812 */ /* 0x000fc800078eb80b */
[----:B------:R-:W-:-:S05]  /*0190*/  F2FP.F16.F32.PACK_AB R0, RZ, R0 ;  /* 0x00000000ff00723e */ /* 0x000fca00000000ff */
[----:B0-----:R0:W-:Y:S01]  /*01a0*/  STG.E.U16 desc[UR6][R8.64], R0 ;  /* 0x0000000008007986 */ /* 0x0011e2000c101506 */
[----:B------:R-:W-:Y:S05]  /*01b0*/  @P0 BRA `(.L_x_838) ;  /* 0x0000000000680947 */ /* 0x000fea0003800000 */
[----:B------:R-:W1:Y:S08]  /*01c0*/  LDC.64 R4, c[0x0][0x5f0] ;  /* 0x00017c00ff047b82 */ /* 0x000e700000000a00 */
[----:B------:R-:W2:Y:S01]  /*01d0*/  LDC.64 R6, c[0x0][0x5f8] ;  /* 0x00017e00ff067b82 */ /* 0x000ea20000000a00 */
[----:B-1----:R-:W3:Y:S04]  /*01e0*/  LDG.E.U16 R4, desc[UR6][R4.64] ;  /* 0x0000000604047981 */ /* 0x002ee8000c1e1500 */
[----:B--2---:R-:W2:Y:S03]  /*01f0*/  LDG.E.U16 R6, desc[UR6][R6.64] ;  /* 0x0000000606067981 */ /* 0x004ea6000c1e1500 */
[----:B0-----:R-:W0:Y:S01]  /*0200*/  LDC.64 R8, c[0x0][0x5e8] ;  /* 0x00017a00ff087b82 */ /* 0x001e220000000a00 */
[----:B------:R-:W-:Y:S01]  /*0210*/  IADD3 R3, PT, PT, R3, 0x80, RZ ;  /* 0x0000008003037810 */ /* 0x000fe20007ffe0ff */
[----:B---3--:R-:W-:-:S02]  /*0220*/  HADD2.F32 R0, -RZ, R4.H0_H0 ;  /* 0x20000004ff007230 */ /* 0x008fc40000004100 */
[----:B--2---:R-:W-:-:S05]  /*0230*/  HADD2.F32 R11, -RZ, R6.H0_H0 ;  /* 0x20000006ff0b7230 */ /* 0x004fca0000004100 */
[----:B------:R-:W-:-:S04]  /*0240*/  LOP3.LUT R0, R0, 0x80000000, R11, 0xb8, !PT ;  /* 0x8000000000007812 */ /* 0x000fc800078eb80b */
[----:B------:R-:W-:-:S05]  /*0250*/  F2FP.F16.F32.PACK_AB R0, RZ, R0 ;  /* 0x00000000ff00723e */ /* 0x000fca00000000ff */
[----:B0-----:R0:W-:Y:S02]  /*0260*/  STG.E.U16 desc[UR6][R8.64], R0 ;  /* 0x0000000008007986 */ /* 0x0011e4000c101506 */
.L_x_837:
[----:B------:R-:W-:-:S13]  /*0270*/  ISETP.GE.AND P0, PT, R3, UR4, PT ;  /* 0x0000000403007c0c */ /* 0x000fda000bf06270 */
[----:B------:R-:W-:Y:S05]  /*0280*/  @P0 BREAK.RELIABLE B1 ;  /* 0x0000000000010942 */ /* 0x000fea0003800100 */
[----:B------:R-:W-:Y:S05]  /*0290*/  @P0 BRA `(.L_x_838) ;  /* 0x0000000000300947 */ /* 0x000fea0003800000 */
[----:B------:R-:W-:Y:S05]  /*02a0*/  BSYNC.RELIABLE B1 ;  /* 0x0000000000017941 */ /* 0x000fea0003800100 */
.L_x_836:
        /* <DEDUP_REMOVED lines=11> */
.L_x_838:
[----:B------:R-:W-:Y:S05]  /*0360*/  BSYNC.RECONVERGENT B0 ;  /* 0x0000000000007941 */ /* 0x000fea0003800200 */
.L_x_835:
[----:B------:R-:W-:Y:S05]  /*0370*/  WARPSYNC.ALL ;  /* 0x0000000000007948 */ /* 0x000fea0003800000 */
[----:B------:R-:W-:-:S13]  /*0380*/  ISETP.GE.AND P0, PT, R3, UR4, PT ;  /* 0x0000000403007c0c */ /* 0x000fda000bf06270 */
[----:B------:R-:W-:Y:S05]  /*0390*/  @P0 EXIT ;  /* 0x000000000000094d */ /* 0x000fea0003800000 */
[----:B------:R-:W2:Y:S08]  /*03a0*/  LDC.64 R2, c[0x0][0x5f0] ;  /* 0x00017c00ff027b82 */ /* 0x000eb00000000a00 */
[----:B------:R-:W3:Y:S01]  /*03b0*/  LDC.64 R4, c[0x0][0x5f8] ;  /* 0x00017e00ff047b82 */ /* 0x000ee20000000a00 */
[----:B--2---:R-:W0:Y:S04]  /*03c0*/  LDG.E.U16 R2, desc[UR6][R2.64] ;  /* 0x0000000602027981 */ /* 0x004e28000c1e1500 */
[----:B---3--:R-:W2:Y:S03]  /*03d0*/  LDG.E.U16 R4, desc[UR6][R4.64] ;  /* 0x0000000604047981 */ /* 0x008ea6000c1e1500 */
[----:B------:R-:W3:Y:S01]  /*03e0*/  LDC.64 R6, c[0x0][0x5e8] ;  /* 0x00017a00ff067b82 */ /* 0x000ee20000000a00 */
[----:B01----:R-:W-:-:S02]  /*03f0*/  HADD2.F32 R0, -RZ, R2.H0_H0 ;  /* 0x20000002ff007230 */ /* 0x003fc40000004100 */
[----:B--2---:R-:W-:-:S05]  /*0400*/  HADD2.F32 R9, -RZ, R4.H0_H0 ;  /* 0x20000004ff097230 */ /* 0x004fca0000004100 */
[----:B------:R-:W-:-:S04]  /*0410*/  LOP3.LUT R0, R0, 0x80000000, R9, 0xb8, !PT ;  /* 0x8000000000007812 */ /* 0x000fc800078eb809 */
[----:B------:R-:W-:-:S05]  /*0420*/  F2FP.F16.F32.PACK_AB R0, RZ, R0 ;  /* 0x00000000ff00723e */ /* 0x000fca00000000ff */
[----:B---3--:R-:W-:Y:S01]  /*0430*/  STG.E.U16 desc[UR6][R6.64], R0 ;  /* 0x0000000006007986 */ /* 0x008fe2000c101506 */
[----:B------:R-:W-:Y:S05]  /*0440*/  EXIT ;  /* 0x000000000000794d */ /* 0x000fea0003800000 */
.L_x_834:
[----:B------:R-:W0:Y:S01]  /*0450*/  LDCU UR4, c[0x0][0x380] ;  /* 0x00007000ff0477ac */ /* 0x000e220008000800 */
[----:B------:R-:W-:Y:S01]  /*0460*/  IADD3 R2, PT, PT, R2, -0x1, RZ ;  /* 0xffffffff02027810 */ /* 0x000fe20007ffe0ff */
[----:B------:R-:W-:Y:S04]  /*0470*/  BSSY.RECONVERGENT B0, `(.L_x_839) ;  /* 0x0000451000007945 */ /* 0x000fe80003800200 */
[----:B------:R-:W-:Y:S01]  /*0480*/  BSSY.RELIABLE B1, `(.L_x_840) ;  /* 0x00002e3000017945 */ /* 0x000fe20003800100 */
[----:B------:R-:W-:-:S04]  /*0490*/  VIMNMX.U32 R0, PT, PT, R2, 0x18, PT ;  /* 0x0000001802007848 */ /* 0x000fc80003fe0000 */
[----:B------:R-:W-:Y:S02]  /*04a0*/  IADD3 R0, PT, PT, R0, 0x1, RZ ;  /* 0x0000000100007810 */ /* 0x000fe40007ffe0ff */
[----:B0-----:R-:W-:-:S13]  /*04b0*/  ISETP.GE.AND P0, PT, R3, UR4, PT ;  /* 0x0000000403007c0c */ /* 0x001fda000bf06270 */
[----:B------:R-:W-:Y:S05]  /*04c0*/  @P0 BRA `(.L_x_841) ;  /* 0x0000002c006c0947 */ /* 0x000fea0003800000 */
[----:B------:R-:W0:Y:S01]  /*04d0*/  LDCU.64 UR8, c[0x0][0x390] ;  /* 0x00007200ff0877ac */ /* 0x000e220008000a00 */
[----:B------:R-:W-:Y:S01]  /*04e0*/  HFMA2 R4, -RZ, RZ, 0, 0 ;  /* 0x00000000ff047431 */ /* 0x000fe200000001ff */
[----:B------:R-:W-:Y:S01]  /*04f0*/  MOV R5, R3 ;  /* 0x0000000300057202 */ /* 0x000fe20000000f00 */
[----:B------:R-:W1:Y:S01]  /*0500*/  LDCU UR5, c[0x0][0x38c] ;  /* 0x00007180ff0577ac */ /* 0x000e620008000800 */
[----:B------:R-:W-:Y:S01]  /*0510*/  ISETP.NE.AND P0, PT, R2, RZ, PT ;  /* 0x000000ff0200720c */ /* 0x000fe20003f05270 */
[----:B------:R-:W2:Y:S01]  /*0520*/  LDCU.64 UR10, c[0x0][0x4b8] ;  /* 0x00009700ff0a77ac */ /* 0x000ea20008000a00 */
[----:B0-----:R-:W-:Y:S01]  /*0530*/  IMAD.HI.U32 R8, R3, UR8, R4 ;  /* 0x0000000803087c27 */ /* 0x001fe2000f8e0004 */
[----:B------:R-:W0:Y:S04]  /*0540*/  LDCU UR8, c[0x0][0x4c0] ;  /* 0x00009800ff0877ac */ /* 0x000e280008000800 */
[----:B------:R-:W-:-:S04]  /*0550*/  SHF.R.U32.HI R9, RZ, UR9, R8 ;  /* 0x00000009ff097c19 */ /* 0x000fc80008011608 */
[----:B------:R-:W-:-:S05]  /*0560*/  IADD3 R4, PT, PT, -R9, RZ, RZ ;  /* 0x000000ff09047210 */ /* 0x000fca0007ffe1ff */
[----:B-1----:R-:W-:-:S04]  /*0570*/  IMAD R4, R4, UR5, R3 ;  /* 0x0000000504047c24 */ /* 0x002fc8000f8e0203 */
[C---:B--2---:R-:W-:Y:S02]  /*0580*/  IMAD R5, R4.reuse, UR10, RZ ;  /* 0x0000000a04057c24 */ /* 0x044fe4000f8e02ff */
[C---:B------:R-:W-:Y:S02]  /*0590*/  IMAD R6, R4.reuse, UR11, RZ ;  /* 0x0000000b04067c24 */ /* 0x040fe4000f8e02ff */
[----:B0-----:R-:W-:Y:S01]  /*05a0*/  IMAD R4, R4, UR8, RZ ;  /* 0x0000000804047c24 */ /* 0x001fe2000f8e02ff */
[----:B------:R-:W-:Y:S06]  /*05b0*/  @!P0 BRA `(.L_x_842) ;  /* 0x0000001400348947 */ /* 0x000fec0003800000 */
[----:B------:R-:W0:Y:S01]  /*05c0*/  LDCU.64 UR8, c[0x0][0x398] ;  /* 0x00007300ff0877ac */ /* 0x000e220008000a00 */
[----:B------:R-:W-:Y:S02]  /*05d0*/  MOV R8, RZ ;  /* 0x000000ff00087202 */ /* 0x000fe40000000f00 */
[----:B------:R-:W-:Y:S01]  /*05e0*/  ISETP.NE.AND P0, PT, R0, 0x2, PT ;  /* 0x000000020000780c */ /* 0x000fe20003f05270 */
[----:B------:R-:W1:Y:S01]  /*05f0*/  LDCU UR5, c[0x0][0x3a0] ;  /* 0x00007400ff0577ac */ /* 0x000e620008000800 */
[----:B------:R-:W2:Y:S01]  /*0600*/  LDCU UR10, c[0x0][0x4c4] ;  /* 0x00009880ff0a77ac */ /* 0x000ea20008000800 */
[----:B------:R-:W3:Y:S01]  /*0610*/  LDCU.64 UR12, c[0x0][0x4c8] ;  /* 0x00009900ff0c77ac */ /* 0x000ee20008000a00 */
[----:B0-----:R-:W-:-:S05]  /*0620*/  IMAD.HI.U32 R10, R9, UR9, R8 ;  /* 0x00000009090a7c27 */ /* 0x001fca000f8e0008 */
[----:B-1----:R-:W-:-:S04]  /*0630*/  SHF.R.U32.HI R11, RZ, UR5, R10 ;  /* 0x00000005ff0b7c19 */ /* 0x002fc8000801160a */
[----:B------:R-:W-:-:S05]  /*0640*/  IADD3 R7, PT, PT, -R11, RZ, RZ ;  /* 0x000000ff0b077210 */ /* 0x000fca0007ffe1ff */
[----:B------:R-:W-:-:S04]  /*0650*/  IMAD R9, R7, UR8, R9 ;  /* 0x0000000807097c24 */ /* 0x000fc8000f8e0209 */
[C---:B--2---:R-:W-:Y:S02]  /*0660*/  IMAD R5, R9.reuse, UR10, R5 ;  /* 0x0000000a09057c24 */ /* 0x044fe4000f8e0205 */
[C---:B---3--:R-:W-:Y:S02]  /*0670*/  IMAD R6, R9.reuse, UR12, R6 ;  /* 0x0000000c09067c24 */ /* 0x048fe4000f8e0206 */
[----:B------:R-:W-:Y:S01]  /*0680*/  IMAD R4, R9, UR13, R4 ;  /* 0x0000000d09047c24 */ /* 0x000fe2000f8e0204 */
[----:B------:R-:W-:Y:S06]  /*0690*/  @!P0 BRA `(.L_x_842) ;  /* 0x0000001000fc8947 */ /* 0x000fec0003800000 */
[----:B------:R-:W0:Y:S01]  /*06a0*/  LDCU.64 UR8, c[0x0][0x3a8] ;  /* 0x00007500ff0877ac */ /* 0x000e220008000a00 */
[----:B------:R-:W-:Y:S01]  /*06b0*/  HFMA2 R10, -RZ, RZ, 0, 0 ;  /* 0x00000000ff0a7431 */ /* 0x000fe200000001ff */
[----:B------:R-:W-:Y:S01]  /*06c0*/  ISETP.NE.AND P0, PT, R0, 0x3, PT ;  /* 0x000000030000780c */ /* 0x000fe20003f05270 */
        /* <DEDUP_REMOVED lines=26> */
[----:B------:R-:W-:Y:S02]  /*0870*/  MOV R10, RZ ;  /* 0x000000ff000a7202 */ /* 0x000fe40000000f00 */
[----:B------:R-:W-:Y:S01]  /*0880*/  ISETP.NE.AND P0, PT, R0, 0x5, PT ;  /* 0x000000050000780c */ /* 0x000fe20003f05270 */
[----:B------:R-:W1:Y:S01]  /*0890*/  LDCU UR5, c[0x0][0x3bc] ;  /* 0x00007780ff0577ac */ /* 0x000e620008000800 */
[----:B------:R-:W2:Y:S01]  /*08a0*/  LDCU.64 UR10, c[0x0][0x4e8] ;  /* 0x00009d00ff0a77ac */ /* 0x000ea20008000a00 */
        /* <DEDUP_REMOVED lines=10> */
[----:B------:R-:W-:Y:S01]  /*0950*/  HFMA2 R8, -RZ, RZ, 0, 0 ;  /* 0x00000000ff087431 */ /* 0x000fe200000001ff */
        /* <DEDUP_REMOVED lines=250> */
[----:B------:R-:W-:Y:S01]  /*1900*/  ISETP.NE.AND P0, PT, R0, 0x18, PT ;  /* 0x000000180000780c */ /* 0x000fe20003f05270 */
[----:B------:R-:W0:Y:S01]  /*1910*/  LDCU.64 UR8, c[0x0][0x4a0] ;  /* 0x00009400ff0877ac */ /* 0x000e220008000a00 */
[----:B------:R-:W-:Y:S01]  /*1920*/  HFMA2 R8, -RZ, RZ, 0, 0 ;  /* 0x00000000ff087431 */ /* 0x000fe200000001ff */
[----:B------:R-:W1:Y:S01]  /*1930*/  LDCU UR5, c[0x0][0x4a8] ;  /* 0x00009500ff0577ac */ /* 0x000e620008000800 */
[----:B------:R-:W2:Y:S09]  /*1940*/  LDCU.64 UR10, c[0x0][0x5d0] ;  /* 0x0000ba00ff0a77ac */ /* 0x000eb20008000a00 */
[----:B------:R-:W3:Y:S01]  /*1950*/  @P0 LDC.64 R14, c[0x0][0x4b0] ;  /* 0x00012c00ff0e0b82 */ /* 0x000ee20000000a00 */
[----:B0-----:R-:W-:Y:S01]  /*1960*/  IMAD.HI.U32 R12, R9, UR9, R8 ;  /* 0x00000009090c7c27 */ /* 0x001fe2000f8e0008 */
[----:B------:R-:W0:Y:S06]  /*1970*/  LDCU UR9, c[0x0][0x5cc] ;  /* 0x0000b980ff0977ac */ /* 0x000e2c0008000800 */
[----:B------:R-:W4:Y:S01]  /*1980*/  @P0 LDC R17, c[0x0][0x4ac] ;  /* 0x00012b00ff110b82 */ /* 0x000f220000000800 */
[----:B-1----:R-:W-:-:S02]  /*1990*/  SHF.R.U32.HI R13, RZ, UR5, R12 ;  /* 0x00000005ff0d7c19 */ /* 0x002fc4000801160c */
[----:B------:R-:W-:Y:S02]  /*19a0*/  @P0 MOV R12, RZ ;  /* 0x000000ff000c0202 */ /* 0x000fe40000000f00 */
[----:B------:R-:W-:-:S03]  /*19b0*/  IADD3 R7, PT, PT, -R13, RZ, RZ ;  /* 0x000000ff0d077210 */ /* 0x000fc60007ffe1ff */
[----:B------:R-:W1:Y:S02]  /*19c0*/  @P0 LDC.64 R10, c[0x0][0x5d8] ;  /* 0x00017600ff0a0b82 */ /* 0x000e640000000a00 */
[----:B------:R-:W-:-:S06]  /*19d0*/  IMAD R9, R7, UR8, R9 ;  /* 0x0000000807097c24 */ /* 0x000fcc000f8e0209 */
[----:B------:R-:W5:Y:S01]  /*19e0*/  @P0 LDC R16, c[0x0][0x5e0] ;  /* 0x00017800ff100b82 */ /* 0x000f620000000800 */
[----:B---3--:R-:W-:-:S04]  /*19f0*/  @P0 IMAD.HI.U32 R8, R13, R14, R12 ;  /* 0x0000000e0d080227 */ /* 0x008fc800078e000c */
[C---:B0-----:R-:W-:Y:S01]  /*1a00*/  IMAD R5, R9.reuse, UR9, R5 ;  /* 0x0000000909057c24 */ /* 0x041fe2000f8e0205 */
[----:B------:R-:W-:Y:S01]  /*1a10*/  @P0 SHF.R.U32.HI R8, RZ, R15, R8 ;  /* 0x0000000fff080219 */ /* 0x000fe20000011608 */
[C---:B--2---:R-:W-:Y:S02]  /*1a20*/  IMAD R6, R9.reuse, UR10, R6 ;  /* 0x0000000a09067c24 */ /* 0x044fe4000f8e0206 */
[----:B------:R-:W-:Y:S01]  /*1a30*/  IMAD R4, R9, UR11, R4 ;  /* 0x0000000b09047c24 */ /* 0x000fe2000f8e0204 */
[----:B------:R-:W-:-:S05]  /*1a40*/  @P0 IADD3 R12, PT, PT, -R8, RZ, RZ ;  /* 0x000000ff080c0210 */ /* 0x000fca0007ffe1ff */
[----:B----4-:R-:W-:-:S04]  /*1a50*/  @P0 IMAD R13, R12, R17, R13 ;  /* 0x000000110c0d0224 */ /* 0x010fc800078e020d */
[C---:B-1----:R-:W-:Y:S02]  /*1a60*/  @P0 IMAD R5, R13.reuse, R10, R5 ;  /* 0x0000000a0d050224 */ /* 0x042fe400078e0205 */
[C---:B------:R-:W-:Y:S02]  /*1a70*/  @P0 IMAD R6, R13.reuse, R11, R6 ;  /* 0x0000000b0d060224 */ /* 0x040fe400078e0206 */
[----:B-----5:R-:W-:-:S07]  /*1a80*/  @P0 IMAD R4, R13, R16, R4 ;  /* 0x000000100d040224 */ /* 0x020fce00078e0204 */
.L_x_842:
[----:B------:R-:W0:Y:S02]  /*1a90*/  LDCU.128 UR8, c[0x0][0x5f0] ;  /* 0x0000be00ff0877ac */ /* 0x000e240008000c00 */
[----:B0-----:R-:W-:Y:S02]  /*1aa0*/  IADD3 R6, P0, PT, R6, UR8, RZ ;  /* 0x0000000806067c10 */ /* 0x001fe4000ff1e0ff */
[----:B------:R-:W-:Y:S02]  /*1ab0*/  IADD3 R8, P1, PT, R4, UR10, RZ ;  /* 0x0000000a04087c10 */ /* 0x000fe4000ff3e0ff */
[----:B------:R-:W-:Y:S01]  /*1ac0*/  IADD3.X R7, PT, PT, RZ, UR9, RZ, P0, !PT ;  /* 0x00000009ff077c10 */ /* 0x000fe200087fe4ff */
[----:B------:R-:W0:Y:S01]  /*1ad0*/  LDCU.64 UR8, c[0x0][0x5e8] ;  /* 0x0000bd00ff0877ac */ /* 0x000e220008000a00 */
[----:B------:R-:W-:-:S03]  /*1ae0*/  IADD3.X R9, PT, PT, RZ, UR11, RZ, P1, !PT ;  /* 0x0000000bff097c10 */ /* 0x000fc60008ffe4ff */
[----:B------:R-:W2:Y:S04]  /*1af0*/  LDG.E.U16 R6, desc[UR6][R6.64] ;  /* 0x0000000606067981 */ /* 0x000ea8000c1e1500 */
[----:B------:R-:W3:Y:S01]  /*1b00*/  LDG.E.U16 R8, desc[UR6][R8.64] ;  /* 0x0000000608087981 */ /* 0x000ee2000c1e1500 */
[----:B------:R-:W-:Y:S01]  /*1b10*/  IADD3 R3, PT, PT, R3, 0x80, RZ ;  /* 0x0000008003037810 */ /* 0x000fe20007ffe0ff */
[----:B--2---:R-:W-:Y:S02]  /*1b20*/  HADD2.F32 R4, -RZ, R6.H0_H0 ;  /* 0x20000006ff047230 */ /* 0x004fe40000004100 */
[----:B---3--:R-:W-:-:S05]  /*1b30*/  HADD2.F32 R11, -RZ, R8.H0_H0 ;  /* 0x20000008ff0b7230 */ /* 0x008fca0000004100 */
[----:B------:R-:W-:Y:S02]  /*1b40*/  LOP3.LUT R11, R4, 0x80000000, R11, 0xb8, !PT ;  /* 0x80000000040b7812 */ /* 0x000fe400078eb80b */
[----:B0-----:R-:W-:Y:S02]  /*1b50*/  IADD3 R4, P0, PT, R5, UR8, RZ ;  /* 0x0000000805047c10 */ /* 0x001fe4000ff1e0ff */
[----:B------:R-:W-:Y:S02]  /*1b60*/  F2FP.F16.F32.PACK_AB R11, RZ, R11 ;  /* 0x0000000bff0b723e */ /* 0x000fe400000000ff */
[----:B------:R-:W-:Y:S02]  /*1b70*/  IADD3.X R5, PT, PT, RZ, UR9, RZ, P0, !PT ;  /* 0x00000009ff057c10 */ /* 0x000fe400087fe4ff */
[----:B------:R-:W-:-:S03]  /*1b80*/  ISETP.GE.AND P0, PT, R3, UR4, PT ;  /* 0x0000000403007c0c */ /* 0x000fc6000bf06270 */
[----:B------:R0:W-:Y:S10]  /*1b90*/  STG.E.U16 desc[UR6][R4.64], R11 ;  /* 0x0000000b04007986 */ /* 0x0001f4000c101506 */
[----:B------:R-:W-:Y:S05]  /*1ba0*/  @P0 BREAK.RELIABLE B1 ;  /* 0x0000000000010942 */ /* 0x000fea0003800100 */
[----:B------:R-:W-:Y:S05]  /*1bb0*/  @P0 BRA `(.L_x_843) ;  /* 0x0000002c00700947 */ /* 0x000fea0003800000 */
[----:B------:R-:W1:Y:S01]  /*1bc0*/  LDCU.64 UR8, c[0x0][0x390] ;  /* 0x00007200ff0877ac */ /* 0x000e620008000a00 */
[----:B0-----:R-:W-:Y:S01]  /*1bd0*/  HFMA2 R4, -RZ, RZ, 0, 0 ;  /* 0x00000000ff047431 */ /* 0x001fe200000001ff */
[----:B------:R-:W-:Y:S01]  /*1be0*/  MOV R5, R3 ;  /* 0x0000000300057202 */ /* 0x000fe20000000f00 */
[----:B------:R-:W0:Y:S01]  /*1bf0*/  LDCU UR5, c[0x0][0x38c] ;  /* 0x00007180ff0577ac */ /* 0x000e220008000800 */
[----:B------:R-:W-:Y:S01]  /*1c00*/  ISETP.NE.AND P0, PT, R2, RZ, PT ;  /* 0x000000ff0200720c */ /* 0x000fe20003f05270 */
[----:B------:R-:W2:Y:S01]  /*1c10*/  LDCU.64 UR10, c[0x0][0x4b8] ;  /* 0x00009700ff0a77ac */ /* 0x000ea20008000a00 */
[----:B-1----:R-:W-:Y:S01]  /*1c20*/  IMAD.HI.U32 R8, R3, UR8, R4 ;  /* 0x0000000803087c27 */ /* 0x002fe2000f8e0004 */
[----:B------:R-:W1:Y:S04]  /*1c30*/  LDCU UR8, c[0x0][0x4c0] ;  /* 0x00009800ff0877ac */ /* 0x000e680008000800 */
[----:B------:R-:W-:-:S04]  /*1c40*/  SHF.R.U32.HI R9, RZ, UR9, R8 ;  /* 0x00000009ff097c19 */ /* 0x000fc80008011608 */
[----:B------:R-:W-:-:S05]  /*1c50*/  IADD3 R4, PT, PT, -R9, RZ, RZ ;  /* 0x000000ff09047210 */ /* 0x000fca0007ffe1ff */
[----:B0-----:R-:W-:-:S04]  /*1c60*/  IMAD R4, R4, UR5, R3 ;  /* 0x0000000504047c24 */ /* 0x001fc8000f8e0203 */
[C---:B--2---:R-:W-:Y:S02]  /*1c70*/  IMAD R5, R4.reuse, UR10, RZ ;  /* 0x0000000a04057c24 */ /* 0x044fe4000f8e02ff */
[C---:B------:R-:W-:Y:S02]  /*1c80*/  IMAD R6, R4.reuse, UR11, RZ ;  /* 0x0000000b04067c24 */ /* 0x040fe4000f8e02ff */
[----:B-1----:R-:W-:Y:S01]  /*1c90*/  IMAD R4, R4, UR8, RZ ;  /* 0x0000000804047c24 */ /* 0x002fe2000f8e02ff */
        /* <DEDUP_REMOVED lines=334> */
.L_x_844:
        /* <DEDUP_REMOVED lines=14> */
[----:B------:R-:W-:-:S05]  /*3260*/  IADD3.X R5, PT, PT, RZ, UR9, RZ, P0, !PT ;  /* 0x00000009ff057c10 */ /* 0x000fca00087fe4ff */
[----:B------:R0:W-:Y:S04]  /*3270*/  STG.E.U16 desc[UR6][R4.64], R11 ;  /* 0x0000000b04007986 */ /* 0x0001e8000c101506 */
.L_x_841:
[----:B------:R-:W-:-:S13]  /*3280*/  ISETP.GE.AND P0, PT, R3, UR4, PT ;  /* 0x0000000403007c0c */ /* 0x000fda000bf06270 */
[----:B------:R-:W-:Y:S05]  /*3290*/  @P0 BREAK.RELIABLE B1 ;  /* 0x0000000000010942 */ /* 0x000fea0003800100 */
[----:B------:R-:W-:Y:S05]  /*32a0*/  @P0 BRA `(.L_x_843) ;  /* 0x0000001400b40947 */ /* 0x000fea0003800000 */
[----:B------:R-:W-:Y:S05]  /*32b0*/  BSYNC.RELIABLE B1 ;  /* 0x0000000000017941 */ /* 0x000fea0003800100 */
.L_x_840:
        /* <DEDUP_REMOVED lines=348> */
.L_x_845:
        /* <DEDUP_REMOVED lines=16> */
.L_x_843:
[----:B------:R-:W-:Y:S05]  /*4980*/  BSYNC.RECONVERGENT B0 ;  /* 0x0000000000007941 */ /* 0x000fea0003800200 */
.L_x_839:
[----:B------:R-:W-:Y:S05]  /*4990*/  WARPSYNC.ALL ;  /* 0x0000000000007948 */ /* 0x000fea0003800000 */
[----:B------:R-:W-:-:S13]  /*49a0*/  ISETP.GE.AND P0, PT, R3, UR4, PT ;  /* 0x0000000403007c0c */ /* 0x000fda000bf06270 */
[----:B------:R-:W-:Y:S05]  /*49b0*/  @P0 EXIT ;  /* 0x000000000000094d */ /* 0x000fea0003800000 */
[----:B------:R-:W2:Y:S01]  /*49c0*/  LDCU.64 UR4, c[0x0][0x390] ;  /* 0x00007200ff0477ac */ /* 0x000ea20008000a00 */
[----:B01----:R-:W-:Y:S01]  /*49d0*/  HFMA2 R4, -RZ, RZ, 0, 0 ;  /* 0x00000000ff047431 */ /* 0x003fe200000001ff */
[----:B------:R-:W-:Y:S01]  /*49e0*/  MOV R5, R3 ;  /* 0x0000000300057202 */ /* 0x000fe20000000f00 */
[----:B------:R-:W0:Y:S01]  /*49f0*/  LDCU UR8, c[0x0][0x38c] ;  /* 0x00007180ff0877ac */ /* 0x000e220008000800 */
[----:B------:R-:W-:Y:S01]  /*4a00*/  ISETP.NE.AND P0, PT, R2, RZ, PT ;  /* 0x000000ff0200720c */ /* 0x000fe20003f05270 */
[----:B------:R-:W1:Y:S01]  /*4a10*/  LDCU.64 UR10, c[0x0][0x4b8] ;  /* 0x00009700ff0a77ac */ /* 0x000e620008000a00 */
[----:B--2---:R-:W-:Y:S01]  /*4a20*/  IMAD.HI.U32 R6, R3, UR4, R4 ;  /* 0x0000000403067c27 */ /* 0x004fe2000f8e0004 */
[----:B------:R-:W2:Y:S04]  /*4a30*/  LDCU UR4, c[0x0][0x4c0] ;  /* 0x00009800ff0477ac */ /* 0x000ea80008000800 */
[----:B------:R-:W-:-:S04]  /*4a40*/  SHF.R.U32.HI R7, RZ, UR5, R6 ;  /* 0x00000005ff077c19 */ /* 0x000fc80008011606 */
[----:B------:R-:W-:-:S05]  /*4a50*/  IADD3 R4, PT, PT, -R7, RZ, RZ ;  /* 0x000000ff07047210 */ /* 0x000fca0007ffe1ff */
[----:B0-----:R-:W-:-:S04]  /*4a60*/  IMAD R2, R4, UR8, R3 ;  /* 0x0000000804027c24 */ /* 0x001fc8000f8e0203 */
[C---:B-1----:R-:W-:Y:S02]  /*4a70*/  IMAD R3, R2.reuse, UR10, RZ ;  /* 0x0000000a02037c24 */ /* 0x042fe4000f8e02ff */
[C---:B------:R-:W-:Y:S02]  /*4a80*/  IMAD R4, R2.reuse, UR11, RZ ;  /* 0x0000000b02047c24 */ /* 0x040fe4000f8e02ff */
[----:B--2---:R-:W-:Y:S01]  /*4a90*/  IMAD R2, R2, UR4, RZ ;  /* 0x0000000402027c24 */ /* 0x004fe2000f8e02ff */
        /* <DEDUP_REMOVED lines=313> */
[----:B------:R-:W2:Y:S09]  /*5e30*/  LDCU UR5, c[0x0][0x5cc] ;  /* 0x0000b980ff0577ac */ /* 0x000eb20008000800 */
[----:B------:R-:W3:Y:S01]  /*5e40*/  @P0 LDC.64 R12, c[0x0][0x4b0] ;  /* 0x00012c00ff0c0b82 */ /* 0x000ee20000000a00 */
[----:B------:R-:W4:Y:S01]  /*5e50*/  LDCU.64 UR10, c[0x0][0x5d0] ;  /* 0x0000ba00ff0a77ac */ /* 0x000f220008000a00 */
[----:B0-----:R-:W-:-:S06]  /*5e60*/  IMAD.HI.U32 R10, R7, UR9, R6 ;  /* 0x00000009070a7c27 */ /* 0x001fcc000f8e0006 */
[----:B------:R-:W0:Y:S01]  /*5e70*/  @P0 LDC R15, c[0x0][0x4ac] ;  /* 0x00012b00ff0f0b82 */ /* 0x000e220000000800 */
[----:B-1----:R-:W-:Y:S02]  /*5e80*/  SHF.R.U32.HI R11, RZ, UR4, R10 ;  /* 0x00000004ff0b7c19 */ /* 0x002fe4000801160a */
[----:B------:R-:W-:Y:S02]  /*5e90*/  @P0 MOV R10, RZ ;  /* 0x000000ff000a0202 */ /* 0x000fe40000000f00 */
[----:B------:R-:W-:-:S03]  /*5ea0*/  IADD3 R5, PT, PT, -R11, RZ, RZ ;  /* 0x000000ff0b057210 */ /* 0x000fc60007ffe1ff */
[----:B------:R-:W1:Y:S02]  /*5eb0*/  @P0 LDC.64 R8, c[0x0][0x5d8] ;  /* 0x00017600ff080b82 */ /* 0x000e640000000a00 */
[----:B------:R-:W-:-:S06]  /*5ec0*/  IMAD R7, R5, UR8, R7 ;  /* 0x0000000805077c24 */ /* 0x000fcc000f8e0207 */
[----:B------:R-:W5:Y:S01]  /*5ed0*/  @P0 LDC R6, c[0x0][0x5e0] ;  /* 0x00017800ff060b82 */ /* 0x000f620000000800 */
[----:B---3--:R-:W-:-:S04]  /*5ee0*/  @P0 IMAD.HI.U32 R0, R11, R12, R10 ;  /* 0x0000000c0b000227 */ /* 0x008fc800078e000a */
[C---:B--2---:R-:W-:Y:S01]  /*5ef0*/  IMAD R3, R7.reuse, UR5, R3 ;  /* 0x0000000507037c24 */ /* 0x044fe2000f8e0203 */
[----:B------:R-:W-:Y:S01]  /*5f00*/  @P0 SHF.R.U32.HI R0, RZ, R13, R0 ;  /* 0x0000000dff000219 */ /* 0x000fe20000011600 */
[C---:B----4-:R-:W-:Y:S02]  /*5f10*/  IMAD R4, R7.reuse, UR10, R4 ;  /* 0x0000000a07047c24 */ /* 0x050fe4000f8e0204 */
[----:B------:R-:W-:Y:S01]  /*5f20*/  IMAD R2, R7, UR11, R2 ;  /* 0x0000000b07027c24 */ /* 0x000fe2000f8e0202 */
[----:B------:R-:W-:-:S05]  /*5f30*/  @P0 IADD3 R10, PT, PT, -R0, RZ, RZ ;  /* 0x000000ff000a0210 */ /* 0x000fca0007ffe1ff */
[----:B0-----:R-:W-:-:S04]  /*5f40*/  @P0 IMAD R11, R15, R10, R11 ;  /* 0x0000000a0f0b0224 */ /* 0x001fc800078e020b */
[C---:B-1----:R-:W-:Y:S02]  /*5f50*/  @P0 IMAD R3, R11.reuse, R8, R3 ;  /* 0x000000080b030224 */ /* 0x042fe400078e0203 */
[C---:B------:R-:W-:Y:S02]  /*5f60*/  @P0 IMAD R4, R11.reuse, R9, R4 ;  /* 0x000000090b040224 */ /* 0x040fe400078e0204 */
[----:B-----5:R-:W-:-:S07]  /*5f70*/  @P0 IMAD R2, R11, R6, R2 ;  /* 0x000000060b020224 */ /* 0x020fce00078e0202 */
.L_x_846:
[----:B------:R-:W0:Y:S01]  /*5f80*/  LDCU.128 UR8, c[0x0][0x5f0] ;  /* 0x0000be00ff0877ac */ /* 0x000e220008000c00 */
[----:B------:R-:W1:Y:S01]  /*5f90*/  LDCU.64 UR4, c[0x0][0x5e8] ;  /* 0x0000bd00ff0477ac */ /* 0x000e620008000a00 */
[----:B0-----:R-:W-:Y:S02]  /*5fa0*/  IADD3 R4, P0, PT, R4, UR8, RZ ;  /* 0x0000000804047c10 */ /* 0x001fe4000ff1e0ff */
[----:B------:R-:W-:Y:S02]  /*5fb0*/  IADD3 R6, P1, PT, R2, UR10, RZ ;  /* 0x0000000a02067c10 */ /* 0x000fe4000ff3e0ff */
[----:B------:R-:W-:Y:S02]  /*5fc0*/  IADD3.X R5, PT, PT, RZ, UR9, RZ, P0, !PT ;  /* 0x00000009ff057c10 */ /* 0x000fe400087fe4ff */
[----:B------:R-:W-:-:S03]  /*5fd0*/  IADD3.X R7, PT, PT, RZ, UR11, RZ, P1, !PT ;  /* 0x0000000bff077c10 */ /* 0x000fc60008ffe4ff */
[----:B------:R-:W2:Y:S04]  /*5fe0*/  LDG.E.U16 R4, desc[UR6][R4.64] ;  /* 0x0000000604047981 */ /* 0x000ea8000c1e1500 */
[----:B------:R-:W3:Y:S01]  /*5ff0*/  LDG.E.U16 R6, desc[UR6][R6.64] ;  /* 0x0000000606067981 */ /* 0x000ee2000c1e1500 */
[----:B-1----:R-:W-:-:S04]  /*6000*/  IADD3 R2, P0, PT, R3, UR4, RZ ;  /* 0x0000000403027c10 */ /* 0x002fc8000ff1e0ff */
[----:B------:R-:W-:Y:S01]  /*6010*/  IADD3.X R3, PT, PT, RZ, UR5, RZ, P0, !PT ;  /* 0x00000005ff037c10 */ /* 0x000fe200087fe4ff */
[----:B--2---:R-:W-:Y:S02]  /*6020*/  HADD2.F32 R0, -RZ, R4.H0_H0 ;  /* 0x20000004ff007230 */ /* 0x004fe40000004100 */
[----:B---3--:R-:W-:-:S05]  /*6030*/  HADD2.F32 R9, -RZ, R6.H0_H0 ;  /* 0x20000006ff097230 */ /* 0x008fca0000004100 */
[----:B------:R-:W-:-:S04]  /*6040*/  LOP3.LUT R0, R0, 0x80000000, R9, 0xb8, !PT ;  /* 0x8000000000007812 */ /* 0x000fc800078eb809 */
[----:B------:R-:W-:-:S05]  /*6050*/  F2FP.F16.F32.PACK_AB R0, RZ, R0 ;  /* 0x00000000ff00723e */ /* 0x000fca00000000ff */
[----:B------:R-:W-:Y:S01]  /*6060*/  STG.E.U16 desc[UR6][R2.64], R0 ;  /* 0x0000000002007986 */ /* 0x000fe2000c101506 */
[----:B------:R-:W-:Y:S05]  /*6070*/  EXIT ;  /* 0x000000000000794d */ /* 0x000fea0003800000 */
.L_x_847:
        /* <DEDUP_REMOVED lines=16> */
.L_x_8081:


//--------------------- .text._ZN2at6native27unrolled_elementwise_kernelINS0_13BinaryFunctorIN3c104HalfES4_S4_ZZZNS0_20copysign_kernel_cudaERNS_18TensorIteratorBaseEENKUlvE_clEvENKUlvE2_clEvEUlS4_S4_E_EESt5arrayIPcLm3EELi4E23TrivialOffsetCalculatorILi2EjESE_ILi1EjENS0_6memory15LoadWithoutCastENSH_16StoreWithoutCastEEEviT_T0_T2_T3_T4_T5_ --------------------------
	.section	.text._ZN2at6native27unrolled_elementwise_kernelINS0_13BinaryFunctorIN3c104HalfES4_S4_ZZZNS0_20copysign_kernel_cudaERNS_18TensorIteratorBaseEENKUlvE_clEvENKUlvE2_clEvEUlS4_S4_E_EESt5arrayIPcLm3EELi4E23TrivialOffsetCalculatorILi2EjESE_ILi1EjENS0_6memory15LoadWithoutCastENSH_16StoreWithoutCastEEEviT_T0_T2_T3_T4_T5_,"ax",@progbits
	.align	128
        .global         _ZN2at6native27unrolled_elementwise_kernelINS0_13BinaryFunctorIN3c104HalfES4_S4_ZZZNS0_20copysign_kernel_cudaERNS_18TensorIteratorBaseEENKUlvE_clEvENKUlvE2_clEvEUlS4_S4_E_EESt5arrayIPcLm3EELi4E23TrivialOffsetCalculatorILi2EjESE_ILi1EjENS0_6memory15LoadWithoutCastENSH_16StoreWithoutCastEEEviT_T0_T2_T3_T4_T5_
        .type           _ZN2at6native27unrolled_elementwise_kernelINS0_13BinaryFunctorIN3c104HalfES4_S4_ZZZNS0_20copysign_kernel_cudaERNS_18TensorIteratorBaseEENKUlvE_clEvENKUlvE2_clEvEUlS4_S4_E_EESt5arrayIPcLm3EELi4E23TrivialOffsetCalculatorILi2EjESE_ILi1EjENS0_6memory15LoadWithoutCastENSH_16StoreWithoutCastEEEviT_T0_T2_T3_T4_T5_,@function
        .size           _ZN2at6native27unrolled_elementwise_kernelINS0_13BinaryFunctorIN3c104HalfES4_S4_ZZZNS0_20copysign_kernel_cudaERNS_18TensorIteratorBaseEENKUlvE_clEvENKUlvE2_clEvEUlS4_S4_E_EESt5arrayIPcLm3EELi4E23TrivialOffsetCalculatorILi2EjESE_ILi1EjENS0_6memory15LoadWithoutCastENSH_16StoreWithoutCastEEEviT_T0_T2_T3_T4_T5_,(.L_x_8082 - _ZN2at6native27unrolled_elementwise_kernelINS0_13BinaryFunctorIN3c104HalfES4_S4_ZZZNS0_20copysign_kernel_cudaERNS_18TensorIteratorBaseEENKUlvE_clEvENKUlvE2_clEvEUlS4_S4_E_EESt5arrayIPcLm3EELi4E23TrivialOffsetCalculatorILi2EjESE_ILi1EjENS0_6memory15LoadWithoutCastENSH_16StoreWithoutCastEEEviT_T0_T2_T3_T4_T5_)
        .other          _ZN2at6native27unrolled_elementwise_kernelINS0_13BinaryFunctorIN3c104HalfES4_S4_ZZZNS0_20copysign_kernel_cudaERNS_18TensorIteratorBaseEENKUlvE_clEvENKUlvE2_clEvEUlS4_S4_E_EESt5arrayIPcLm3EELi4E23TrivialOffsetCalculatorILi2EjESE_ILi1EjENS0_6memory15LoadWithoutCastENSH_16StoreWithoutCastEEEviT_T0_T2_T3_T4_T5_,@"STO_CUDA_ENTRY STV_DEFAULT"
_ZN2at6native27unrolled_elementwise_kernelINS0_13BinaryFunctorIN3c104HalfES4_S4_ZZZNS0_20copysign_kernel_cudaERNS_18TensorIteratorBaseEENKUlvE_clEvENKUlvE2_clEvEUlS4_S4_E_EESt5arrayIPcLm3EELi4E23TrivialOffsetCalculatorILi2EjESE_ILi1EjENS0_6memory15LoadWithoutCastENSH_16StoreWithoutCastEEEviT_T0_T2_T3_T4_T5_:
.text._ZN2at6native27unrolled_elementwise_kernelINS0_13BinaryFunctorIN3c104HalfES4_S4_ZZZNS0_20copysign_kernel_cudaERNS_18TensorIteratorBaseEENKUlvE_clEvENKUlvE2_clEvEUlS4_S4_E_EESt5arrayIPcLm3EELi4E23TrivialOffsetCalculatorILi2EjESE_ILi1EjENS0_6memory15LoadWithoutCastENSH_16StoreWithoutCastEEEviT_T0_T2_T3_T4_T5_:
[----:B------:R-:W-:Y:S01]  /*0000*/  LDC R1, c[0x0][0x37c] ;  /* 0x0000df00ff017b82 */ /* 0x000fe20000000800 */
[----:B------:R-:W0:Y:S07]  /*0010*/  S2R R15, SR_CTAID.X ;  /* 0x00000000000f7919 */ /* 0x000e2e0000002500 */
[----:B------:R-:W0:Y:S01]  /*0020*/  LDC R2, c[0x0][0x380] ;  /* 0x0000e000ff027b82 */ /* 0x000e220000000800 */
[----:B------:R-:W1:Y:S01]  /*0030*/  LDCU.64 UR4, c[0x0][0x358] ;  /* 0x00006b00ff0477ac */ /* 0x000e620008000a00 */
[----:B------:R-:W-:Y:S01]  /*0040*/  PRMT R16, RZ, 0x7610, R16 ;  /* 0x00007610ff107816 */ /* 0x000fe20000000010 */
[----:B------:R-:W2:Y:S01]  /*0050*/  S2R R0, SR_TID.X ;  /* 0x0000000000007919 */ /* 0x000ea20000002100 */
[----:B------:R-:W-:-:S04]  /*0060*/  PRMT R20, RZ, 0x7610, R20 ;  /* 0x00007610ff147816 */ /* 0x000fc80000000014 */
[----:B------:R-:W3:Y:S08]  /*0070*/  LDC.64 R10, c[0x0][0x390] ;  /* 0x0000e400ff0a7b82 */ /* 0x000ef00000000a00 */
[----:B------:R-:W4:Y:S08]  /*0080*/  LDC.64 R12, c[0x0][0x398] ;  /* 0x0000e600ff0c7b82 */ /* 0x000f300000000a00 */
[----:B------:R-:W1:Y:S01]  /*0090*/  LDC.64 R8, c[0x0][0x390] ;  /* 0x0000e400ff087b82 */ /* 0x000e620000000a00 */
[----:B0-----:R-:W-:-:S07]  /*00a0*/  IMAD R17, R15, -0x200, R2 ;  /* 0xfffffe000f117824 */ /* 0x001fce00078e0202 */
[----:B------:R-:W0:Y:S01]  /*00b0*/  LDC.64 R6, c[0x0][0x398] ;  /* 0x0000e600ff067b82 */ /* 0x000e220000000a00 */
[----:B--2---:R-:W-:Y:S01]  /*00c0*/  IMAD.MOV.U32 R14, RZ, RZ, R0 ;  /* 0x000000ffff0e7224 */ /* 0x004fe200078e0000 */
[----:B------:R-:W-:-:S06]  /*00d0*/  ISETP.GE.AND P0, PT, R0, R17, PT ;  /* 0x000000110000720c */ /* 0x000fcc0003f06270 */
[----:B------:R-:W2:Y:S08]  /*00e0*/  LDC.64 R2, c[0x0][0x390] ;  /* 0x0000e400ff027b82 */ /* 0x000eb00000000a00 */
[----:B------:R-:W2:Y:S01]  /*00f0*/  LDC.64 R4, c[0x0][0x398] ;  /* 0x0000e600ff047b82 */ /* 0x000ea20000000a00 */
[----:B------:R-:W-:Y:S02]  /*0100*/  @!P0 VIADD R0, R14, 0x80 ;  /* 0x000000800e008836 */ /* 0x000fe40000000000 */
[----:B------:R-:W-:-:S03]  /*0110*/  @!P0 IMAD R25, R15, 0x200, R14 ;  /* 0x000002000f198824 */ /* 0x000fc600078e020e */
[----:B------:R-:W-:Y:S01]  /*0120*/  ISETP.GE.AND P1, PT, R0, R17, PT ;  /* 0x000000110000720c */ /* 0x000fe20003f26270 */
[----:B---3--:R-:W-:-:S04]  /*0130*/  @!P0 IMAD.WIDE.U32 R10, R25, 0x2, R10 ;  /* 0x00000002190a8825 */ /* 0x008fc800078e000a */
[----:B----4-:R-:W-:Y:S01]  /*0140*/  @!P0 IMAD.WIDE.U32 R12, R25, 0x2, R12 ;  /* 0x00000002190c8825 */ /* 0x010fe200078e000c */
[----:B-1----:R1:W3:Y:S04]  /*0150*/  @!P0 LDG.E.U16 R16, desc[UR4][R10.64] ;  /* 0x000000040a108981 */ /* 0x0022e8000c1e1500 */
[----:B------:R4:W3:Y:S03]  /*0160*/  @!P0 LDG.E.U16 R20, desc[UR4][R12.64] ;  /* 0x000000040c148981 */ /* 0x0008e6000c1e1500 */
[----:B------:R-:W-:Y:S01]  /*0170*/  @!P1 LEA R23, R15, R0, 0x9 ;  /* 0x000000000f179211 */ /* 0x000fe200078e48ff */
[----:B------:R-:W-:Y:S01]  /*0180*/  @!P1 VIADD R0, R0, 0x80 ;  /* 0x0000008000009836 */ /* 0x000fe20000000000 */
[----:B------:R-:W-:Y:S01]  /*0190*/  PRMT R24, RZ, 0x7610, R24 ;  /* 0x00007610ff187816 */ /* 0x000fe20000000018 */
[----:B-1----:R-:W1:Y:S03]  /*01a0*/  LDC.64 R10, c[0x0][0x398] ;  /* 0x0000e600ff0a7b82 */ /* 0x002e660000000a00 */
[----:B------:R-:W-:Y:S01]  /*01b0*/  ISETP.GE.AND P2, PT, R0, R17, PT ;  /* 0x000000110000720c */ /* 0x000fe20003f46270 */
[----:B------:R-:W-:Y:S01]  /*01c0*/  @!P1 IMAD.WIDE.U32 R8, R23, 0x2, R8 ;  /* 0x0000000217089825 */ /* 0x000fe200078e0008 */
[----:B------:R-:W-:-:S03]  /*01d0*/  PRMT R22, RZ, 0x7610, R22 ;  /* 0x00007610ff167816 */ /* 0x000fc60000000016 */
[----:B0-----:R-:W-:Y:S01]  /*01e0*/  @!P1 IMAD.WIDE.U32 R6, R23, 0x2, R6 ;  /* 0x0000000217069825 */ /* 0x001fe200078e0006 */
[----:B------:R-:W-:Y:S01]  /*01f0*/  PRMT R23, RZ, 0x7610, R23 ;  /* 0x00007610ff177816 */ /* 0x000fe20000000017 */
[----:B----4-:R-:W0:Y:S03]  /*0200*/  LDC.64 R12, c[0x0][0x390] ;  /* 0x0000e400ff0c7b82 */ /* 0x010e260000000a00 */
[----:B------:R-:W4:Y:S03]  /*0210*/  @!P1 LDG.E.U16 R24, desc[UR4][R6.64] ;  /* 0x0000000406189981 */ /* 0x000f26000c1e1500 */
[----:B------:R-:W-:-:S05]  /*0220*/  @!P2 LEA R25, R15, R0, 0x9 ;  /* 0x000000000f19a211 */ /* 0x000fca00078e48ff */
[----:B--2---:R-:W-:-:S04]  /*0230*/  @!P2 IMAD.WIDE.U32 R2, R25, 0x2, R2 ;  /* 0x000000021902a825 */ /* 0x004fc800078e0002 */
[----:B------:R-:W-:Y:S01]  /*0240*/  @!P2 IMAD.WIDE.U32 R4, R25, 0x2, R4 ;  /* 0x000000021904a825 */ /* 0x000fe200078e0004 */
[----:B------:R-:W-:Y:S01]  /*0250*/  PRMT R25, RZ, 0x7610, R25 ;  /* 0x00007610ff197816 */ /* 0x000fe20000000019 */
[----:B------:R-:W2:Y:S04]  /*0260*/  @!P2 LDG.E.U16 R22, desc[UR4][R2.64] ;  /* 0x000000040216a981 */ /* 0x000ea8000c1e1500 */
[----:B------:R-:W2:Y:S04]  /*0270*/  @!P2 LDG.E.U16 R23, desc[UR4][R4.64] ;  /* 0x000000040417a981 */ /* 0x000ea8000c1e1500 */
[----:B------:R1:W2:Y:S01]  /*0280*/  @!P1 LDG.E.U16 R25, desc[UR4][R8.64] ;  /* 0x0000000408199981 */ /* 0x0002a2000c1e1500 */
[----:B------:R-:W-:-:S05]  /*0290*/  @!P2 VIADD R0, R0, 0x80 ;  /* 0x000000800000a836 */ /* 0x000fca0000000000 */
[----:B------:R-:W-:Y:S02]  /*02a0*/  ISETP.GE.AND P0, PT, R0, R17, PT ;  /* 0x000000110000720c */ /* 0x000fe40003f06270 */
[----:B-1----:R-:W-:-:S11]  /*02b0*/  PRMT R8, RZ, 0x7610, R8 ;  /* 0x00007610ff087816 */ /* 0x002fd60000000008 */
[--C-:B------:R-:W-:Y:S01]  /*02c0*/  @!P0 IMAD R27, R15, 0x200, R0.reuse ;  /* 0x000002000f1b8824 */ /* 0x100fe200078e0200 */
[----:B------:R-:W-:-:S03]  /*02d0*/  PRMT R0, RZ, 0x7610, R0 ;  /* 0x00007610ff007816 */ /* 0x000fc60000000000 */
[----:B0-----:R-:W-:-:S04]  /*02e0*/  @!P0 IMAD.WIDE.U32 R12, R27, 0x2, R12 ;  /* 0x000000021b0c8825 */ /* 0x001fc800078e000c */
[----:B------:R-:W-:Y:S01]  /*02f0*/  @!P0 IMAD.WIDE.U32 R10, R27, 0x2, R10 ;  /* 0x000000021b0a8825 */ /* 0x000fe200078e000a */
[----:B------:R0:W5:Y:S04]  /*0300*/  @!P0 LDG.E.U16 R8, desc[UR4][R12.64] ;  /* 0x000000040c088981 */ /* 0x000168000c1e1500 */
[----:B------:R0:W5:Y:S01]  /*0310*/  @!P0 LDG.E.U16 R0, desc[UR4][R10.64] ;  /* 0x000000040a008981 */ /* 0x000162000c1e1500 */
[----:B------:R-:W-:-:S13]  /*0320*/  ISETP.GE.AND P0, PT, R14, R17, PT ;  /* 0x000000110e00720c */ /* 0x000fda0003f06270 */
[----:B------:R-:W1:Y:S01]  /*0330*/  @!P0 LDC.64 R2, c[0x0][0x388] ;  /* 0x0000e200ff028b82 */ /* 0x000e620000000a00 */
[----:B------:R-:W-:Y:S01]  /*0340*/  @!P0 IMAD R7, R15, 0x200, R14 ;  /* 0x000002000f078824 */ /* 0x000fe200078e020e */
[C---:B------:R-:W-:Y:S01]  /*0350*/  IADD3 R6, PT, PT, R14.reuse, 0x80, RZ ;  /* 0x000000800e067810 */ /* 0x040fe20007ffe0ff */
[----:B------:R-:W-:-:S03]  /*0360*/  VIADD R4, R14, 0x100 ;  /* 0x000001000e047836 */ /* 0x000fc60000000000 */
[-C--:B------:R-:W-:Y:S02]  /*0370*/  ISETP.GE.AND P1, PT, R6, R17.reuse, PT ;  /* 0x000000110600720c */ /* 0x080fe40003f26270 */
[----:B------:R-:W-:Y:S02]  /*0380*/  ISETP.GE.AND P2, PT, R4, R17, PT ;  /* 0x000000110400720c */ /* 0x000fe40003f46270 */
[----:B------:R-:W-:Y:S01]  /*0390*/  IADD3 R4, PT, PT, R14, 0x180, RZ ;  /* 0x000001800e047810 */ /* 0x000fe20007ffe0ff */
[----:B------:R-:W-:Y:S02]  /*03a0*/  @!P0 IMAD.MOV.U32 R14, RZ, RZ, R6 ;  /* 0x000000ffff0e8224 */ /* 0x000fe400078e0006 */
[----:B-1----:R-:W-:-:S03]  /*03b0*/  @!P0 IMAD.WIDE.U32 R2, R7, 0x2, R2 ;  /* 0x0000000207028825 */ /* 0x002fc600078e0002 */
[----:B------:R-:W-:Y:S01]  /*03c0*/  ISETP.GE.AND P3, PT, R14, R17, PT ;  /* 0x000000110e00720c */ /* 0x000fe20003f66270 */
[----:B------:R-:W-:Y:S01]  /*03d0*/  BSSY.RECONVERGENT B0, `(.L_x_848) ;  /* 0x0000019000007945 */ /* 0x000fe20003800200 */
[----:B---3--:R-:W-:Y:S02]  /*03e0*/  @!P0 HADD2.F32 R16, -RZ, R16.H0_H0 ;  /* 0x20000010ff108230 */ /* 0x008fe40000004100 */
[----:B------:R-:W-:-:S05]  /*03f0*/  @!P0 HADD2.F32 R5, -RZ, R20.H0_H0 ;  /* 0x20000014ff058230 */ /* 0x000fca0000004100 */
[----:B------:R-:W-:-:S04]  /*0400*/  @!P0 LOP3.LUT R5, R16, 0x80000000, R5, 0xb8, !PT ;  /* 0x8000000010058812 */ /* 0x000fc800078eb805 */
[----:B------:R-:W-:-:S05]  /*0410*/  @!P0 F2FP.F16.F32.PACK_AB R21, RZ, R5 ;  /* 0x00000005ff15823e */ /* 0x000fca00000000ff */
[----:B------:R0:W-:Y:S01]  /*0420*/  @!P0 STG.E.U16 desc[UR4][R2.64], R21 ;  /* 0x0000001502008986 */ /* 0x0001e2000c101504 */
[----:B----4-:R-:W-:Y:S02]  /*0430*/  @!P1 HADD2.F32 R24, -RZ, R24.H0_H0 ;  /* 0x20000018ff189230 */ /* 0x010fe40000004100 */
[----:B--2---:R-:W-:Y:S02]  /*0440*/  @!P2 HADD2.F32 R22, -RZ, R22.H0_H0 ;  /* 0x20000016ff16a230 */ /* 0x004fe40000004100 */
[----:B------:R-:W-:Y:S02]  /*0450*/  @!P2 HADD2.F32 R23, -RZ, R23.H0_H0 ;  /* 0x20000017ff17a230 */ /* 0x000fe40000004100 */
[----:B------:R-:W-:-:S03]  /*0460*/  @!P1 HADD2.F32 R25, -RZ, R25.H0_H0 ;  /* 0x20000019ff199230 */ /* 0x000fc60000004100 */
[----:B------:R-:W-:Y:S02]  /*0470*/  @!P2 LOP3.LUT R22, R22, 0x80000000, R23, 0xb8, !PT ;  /* 0x800000001616a812 */ /* 0x000fe400078eb817 */
[----:B------:R-:W-:Y:S02]  /*0480*/  @!P1 LOP3.LUT R24, R25, 0x80000000, R24, 0xb8, !PT ;  /* 0x8000000019189812 */ /* 0x000fe400078eb818 */
[----:B------:R-:W-:Y:S02]  /*0490*/  @!P2 F2FP.F16.F32.PACK_AB R19, RZ, R22 ;  /* 0x00000016ff13a23e */ /* 0x000fe400000000ff */
[----:B------:R-:W-:Y:S01]  /*04a0*/  @!P1 F2FP.F16.F32.PACK_AB R18, RZ, R24 ;  /* 0x00000018ff12923e */ /* 0x000fe200000000ff */
[----:B0-----:R-:W-:Y:S06]  /*04b0*/  @P3 BRA `(.L_x_849) ;  /* 0x0000000000283947 */ /* 0x001fec0003800000 */
[----:B------:R-:W0:Y:S01]  /*04c0*/  LDC.64 R2, c[0x0][0x388] ;  /* 0x0000e200ff027b82 */ /* 0x000e220000000a00 */
[----:B------:R-:W-:Y:S01]  /*04d0*/  LEA R7, R15, R14, 0x9 ;  /* 0x0000000e0f077211 */ /* 0x000fe200078e48ff */
[----:B------:R-:W-:-:S05]  /*04e0*/  VIADD R14, R14, 0x80 ;  /* 0x000000800e0e7836 */ /* 0x000fca0000000000 */
[----:B------:R-:W-:-:S13]  /*04f0*/  ISETP.GE.AND P0, PT, R14, R17, PT ;  /* 0x000000110e00720c */ /* 0x000fda0003f06270 */
[----:B------:R-:W-:Y:S01]  /*0500*/  @!P0 LEA R5, R15, R14, 0x9 ;  /* 0x0000000e0f058211 */ /* 0x000fe200078e48ff */
[----:B------:R-:W-:Y:S02]  /*0510*/  @!P0 VIADD R14, R14, 0x80 ;  /* 0x000000800e0e8836 */ /* 0x000fe40000000000 */
[----:B0-----:R-:W-:-:S04]  /*0520*/  IMAD.WIDE.U32 R6, R7, 0x2, R2 ;  /* 0x0000000207067825 */ /* 0x001fc800078e0002 */
[----:B------:R-:W-:Y:S01]  /*0530*/  @!P0 IMAD.WIDE.U32 R2, R5, 0x2, R2 ;  /* 0x0000000205028825 */ /* 0x000fe200078e0002 */
[----:B------:R0:W-:Y:S04]  /*0540*/  STG.E.U16 desc[UR4][R6.64], R18 ;  /* 0x0000001206007986 */ /* 0x0001e8000c101504 */
[----:B------:R0:W-:Y:S02]  /*0550*/  @!P0 STG.E.U16 desc[UR4][R2.64], R19 ;  /* 0x0000001302008986 */ /* 0x0001e4000c101504 */
.L_x_849:
[----:B------:R-:W-:Y:S05]  /*0560*/  BSYNC.RECONVERGENT B0 ;  /* 0x0000000000007941 */ /* 0x000fea0003800200 */
.L_x_848:
[-C--:B------:R-:W-:Y:S02]  /*0570*/  ISETP.GE.AND P1, PT, R14, R17.reuse, PT ;  /* 0x000000110e00720c */ /* 0x080fe40003f26270 */
[----:B------:R-:W-:-:S11]  /*0580*/  ISETP.GE.AND P0, PT, R4, R17, PT ;  /* 0x000000110400720c */ /* 0x000fd60003f06270 */
[----:B------:R-:W-:Y:S05]  /*0590*/  @P1 EXIT ;  /* 0x000000000000194d */ /* 0x000fea0003800000 */
[----:B0-----:R-:W0:Y:S01]  /*05a0*/  LDC.64 R2, c[0x0][0x388] ;  /* 0x0000e200ff027b82 */ /* 0x001e220000000a00 */
[----:B-----5:R-:W-:Y:S01]  /*05b0*/  @!P0 HADD2.F32 R8, -RZ, R8.H0_H0 ;  /* 0x20000008ff088230 */ /* 0x020fe20000004100 */
[----:B------:R-:W-:Y:S01]  /*05c0*/  LEA R15, R15, R14, 0x9 ;  /* 0x0000000e0f0f7211 */ /* 0x000fe200078e48ff */
[----:B------:R-:W-:-:S05]  /*05d0*/  @!P0 HADD2.F32 R5, -RZ, R0.H0_H0 ;  /* 0x20000000ff058230 */ /* 0x000fca0000004100 */
[----:B------:R-:W-:-:S04]  /*05e0*/  @!P0 LOP3.LUT R5, R8, 0x80000000, R5, 0xb8, !PT ;  /* 0x8000000008058812 */ /* 0x000fc800078eb805 */
[----:B------:R-:W-:Y:S01]  /*05f0*/  @!P0 F2FP.F16.F32.PACK_AB R0, RZ, R5 ;  /* 0x00000005ff00823e */ /* 0x000fe200000000ff */
[----:B0-----:R-:W-:-:S05]  /*0600*/  IMAD.WIDE.U32 R2, R15, 0x2, R2 ;  /* 0x000000020f027825 */ /* 0x001fca00078e0002 */
[----:B------:R-:W-:Y:S01]  /*0610*/  STG.E.U16 desc[UR4][R2.64], R0 ;  /* 0x0000000002007986 */ /* 0x000fe2000c101504 */
[----:B------:R-:W-:Y:S05]  /*0620*/  EXIT ;  /* 0x000000000000794d */ /* 0x000fea0003800000 */
.L_x_850:
        /* <DEDUP_REMOVED lines=13> */
.L_x_8082:


//--------------------- .text._ZN2at6native29vectorized_elementwise_kernelILi2ENS0_13BinaryFunctorIN3c104HalfES4_S4_ZZZNS0_20copysign_kernel_cudaERNS_18TensorIteratorBaseEENKUlvE_clEvENKUlvE2_clEvEUlS4_S4_E_EESt5arrayIPcLm3EEEEviT0_T1_ --------------------------
	.section	.text._ZN2at6native29vectorized_elementwise_kernelILi2ENS0_13BinaryFunctorIN3c104HalfES4_S4_ZZZNS0_20copysign_kernel_cudaERNS_18TensorIteratorBaseEENKUlvE_clEvENKUlvE2_clEvEUlS4_S4_E_EESt5arrayIPcLm3EEEEviT0_T1_,"ax",@progbits
	.align	128
        .global         _ZN2at6native29vectorized_elementwise_kernelILi2ENS0_13BinaryFunctorIN3c104HalfES4_S4_ZZZNS0_20copysign_kernel_cudaERNS_18TensorIteratorBaseEENKUlvE_clEvENKUlvE2_clEvEUlS4_S4_E_EESt5arrayIPcLm3EEEEviT0_T1_
        .type           _ZN2at6native29vectorized_elementwise_kernelILi2ENS0_13BinaryFunctorIN3c104HalfES4_S4_ZZZNS0_20copysign_kernel_cudaERNS_18TensorIteratorBaseEENKUlvE_clEvENKUlvE2_clEvEUlS4_S4_E_EESt5arrayIPcLm3EEEEviT0_T1_,@function
        .size           _ZN2at6native29vectorized_elementwise_kernelILi2ENS0_13BinaryFunctorIN3c104HalfES4_S4_ZZZNS0_20copysign_kernel_cudaERNS_18TensorIteratorBaseEENKUlvE_clEvENKUlvE2_clEvEUlS4_S4_E_EESt5arrayIPcLm3EEEEviT0_T1_,(.L_x_8083 - _ZN2at6native29vectorized_elementwise_kernelILi2ENS0_13BinaryFunctorIN3c104HalfES4_S4_ZZZNS0_20copysign_kernel_cudaERNS_18TensorIteratorBaseEENKUlvE_clEvENKUlvE2_clEvEUlS4_S4_E_EESt5arrayIPcLm3EEEEviT0_T1_)
        .other          _ZN2at6native29vectorized_elementwise_kernelILi2ENS0_13BinaryFunctorIN3c104HalfES4_S4_ZZZNS0_20copysign_kernel_cudaERNS_18TensorIteratorBaseEENKUlvE_clEvENKUlvE2_clEvEUlS4_S4_E_EESt5arrayIPcLm3EEEEviT0_T1_,@"STO_CUDA_ENTRY STV_DEFAULT"
_ZN2at6native29vectorized_elementwise_kernelILi2ENS0_13BinaryFunctorIN3c104HalfES4_S4_ZZZNS0_20copysign_kernel_cudaERNS_18TensorIteratorBaseEENKUlvE_clEvENKUlvE2_clEvEUlS4_S4_E_EESt5arrayIPcLm3EEEEviT0_T1_:
.text._ZN2at6native29vectorized_elementwise_kernelILi2ENS0_13BinaryFunctorIN3c104HalfES4_S4_ZZZNS0_20copysign_kernel_cudaERNS_18TensorIteratorBaseEENKUlvE_clEvENKUlvE2_clEvEUlS4_S4_E_EESt5arrayIPcLm3EEEEviT0_T1_:
[----:B------:R-:W-:Y:S01]  /*0000*/  LDC R1, c[0x0][0x37c] ;  /* 0x0000df00ff017b82 */ /* 0x000fe20000000800 */
[----:B------:R-:W0:Y:S01]  /*0010*/  S2R R0, SR_CTAID.X ;  /* 0x0000000000007919 */ /* 0x000e220000002500 */
[----:B------:R-:W1:Y:S01]  /*0020*/  LDCU UR6, c[0x0][0x380] ;  /* 0x00007000ff0677ac */ /* 0x000e620008000800 */
[----:B------:R-:W2:Y:S01]  /*0030*/  LDCU.64 UR4, c[0x0][0x358] ;  /* 0x00006b00ff0477ac */ /* 0x000ea20008000a00 */
[----:B0-----:R-:W-:-:S05]  /*0040*/  IMAD.SHL.U32 R0, R0, 0x400, RZ ;  /* 0x0000040000007824 */ /* 0x001fca00078e00ff */
[----:B-1----:R-:W-:-:S04]  /*0050*/  IADD3 R2, PT, PT, -R0, UR6, RZ ;  /* 0x0000000600027c10 */ /* 0x002fc8000fffe1ff */
[----:B------:R-:W-:-:S13]  /*0060*/  ISETP.GT.U32.AND P0, PT, R2, 0x3ff, PT ;  /* 0x000003ff0200780c */ /* 0x000fda0003f04070 */
[----:B--2---:R-:W-:Y:S05]  /*0070*/  @P0 BRA `(.L_x_851) ;  /* 0x0000000c000c0947 */ /* 0x004fea0003800000 */
[----:B------:R-:W0:Y:S01]  /*0080*/  S2R R13, SR_TID.X ;  /* 0x00000000000d7919 */ /* 0x000e220000002100 */
[----:B------:R-:W1:Y:S01]  /*0090*/  LDC.64 R16, c[0x0][0x390] ;  /* 0x0000e400ff107b82 */ /* 0x000e620000000a00 */
[----:B------:R-:W-:Y:S02]  /*00a0*/  PRMT R23, RZ, 0x7610, R23 ;  /* 0x00007610ff177816 */ /* 0x000fe40000000017 */
[----:B------:R-:W-:Y:S02]  /*00b0*/  PRMT R30, RZ, 0x7610, R30 ;  /* 0x00007610ff1e7816 */ /* 0x000fe4000000001e */
[----:B------:R-:W-:-:S03]  /*00c0*/  PRMT R24, RZ, 0x7610, R24 ;  /* 0x00007610ff187816 */ /* 0x000fc60000000018 */
[----:B------:R-:W2:Y:S08]  /*00d0*/  LDC.64 R32, c[0x0][0x398] ;  /* 0x0000e600ff207b82 */ /* 0x000eb00000000a00 */
[----:B------:R-:W3:Y:S08]  /*00e0*/  LDC.64 R10, c[0x0][0x390] ;  /* 0x0000e400ff0a7b82 */ /* 0x000ef00000000a00 */
[----:B------:R-:W4:Y:S01]  /*00f0*/  LDC.64 R20, c[0x0][0x390] ;  /* 0x0000e400ff147b82 */ /* 0x000f220000000a00 */
[----:B0-----:R-:W-:Y:S01]  /*0100*/  ISETP.GE.U32.AND P0, PT, R13, R2, PT ;  /* 0x000000020d00720c */ /* 0x001fe20003f06070 */
[----:B------:R-:W-:-:S06]  /*0110*/  IMAD.MOV.U32 R3, RZ, RZ, R13 ;  /* 0x000000ffff037224 */ /* 0x000fcc00078e000d */
[----:B------:R-:W0:Y:S08]  /*0120*/  LDC.64 R14, c[0x0][0x398] ;  /* 0x0000e600ff0e7b82 */ /* 0x000e300000000a00 */
[----:B------:R-:W5:Y:S01]  /*0130*/  LDC.64 R34, c[0x0][0x398] ;  /* 0x0000e600ff227b82 */ /* 0x000f620000000a00 */
[----:B------:R-:W-:Y:S02]  /*0140*/  @!P0 IADD3 R13, PT, PT, R3, 0x80, RZ ;  /* 0x00000080030d8810 */ /* 0x000fe40007ffe0ff */
[----:B------:R-:W-:-:S02]  /*0150*/  @!P0 IADD3 R19, PT, PT, R0, R3, RZ ;  /* 0x0000000300138210 */ /* 0x000fc40007ffe0ff */
[----:B------:R-:W-:-:S03]  /*0160*/  ISETP.GE.U32.AND P1, PT, R13, R2, PT ;  /* 0x000000020d00720c */ /* 0x000fc60003f26070 */
[----:B------:R-:W5:Y:S01]  /*0170*/  LDC.64 R36, c[0x0][0x398] ;  /* 0x0000e600ff247b82 */ /* 0x000f620000000a00 */
[----:B-1----:R-:W-:-:S04]  /*0180*/  @!P0 IMAD.WIDE.U32 R16, R19, 0x2, R16 ;  /* 0x0000000213108825 */ /* 0x002fc800078e0010 */
[----:B--2---:R-:W-:Y:S01]  /*0190*/  @!P0 IMAD.WIDE.U32 R32, R19, 0x2, R32 ;  /* 0x0000000213208825 */ /* 0x004fe200078e0020 */
[----:B------:R1:W2:Y:S04]  /*01a0*/  @!P0 LDG.E.U16 R23, desc[UR4][R16.64] ;  /* 0x0000000410178981 */ /* 0x0002a8000c1e1500 */
[----:B------:R3:W2:Y:S01]  /*01b0*/  @!P0 LDG.E.U16 R30, desc[UR4][R32.64] ;  /* 0x00000004201e8981 */ /* 0x0006a2000c1e1500 */
[C---:B------:R-:W-:Y:S02]  /*01c0*/  @!P1 IMAD.IADD R25, R0.reuse, 0x1, R13 ;  /* 0x0000000100199824 */ /* 0x040fe400078e020d */
[----:B------:R-:W-:Y:S01]  /*01d0*/  @!P1 VIADD R13, R13, 0x80 ;  /* 0x000000800d0d9836 */ /* 0x000fe20000000000 */
[----:B------:R-:W-:Y:S01]  /*01e0*/  PRMT R22, RZ, 0x7610, R22 ;  /* 0x00007610ff167816 */ /* 0x000fe20000000016 */
[----:B----4-:R-:W-:Y:S01]  /*01f0*/  @!P1 IMAD.WIDE.U32 R20, R25, 0x2, R20 ;  /* 0x0000000219149825 */ /* 0x010fe200078e0014 */
[----:B-1----:R-:W1:Y:S02]  /*0200*/  LDC.64 R16, c[0x0][0x390] ;  /* 0x0000e400ff107b82 */ /* 0x002e640000000a00 */
[----:B------:R-:W-:Y:S01]  /*0210*/  ISETP.GE.U32.AND P2, PT, R13, R2, PT ;  /* 0x000000020d00720c */ /* 0x000fe20003f46070 */
[----:B0-----:R-:W-:Y:S01]  /*0220*/  @!P1 IMAD.WIDE.U32 R14, R25, 0x2, R14 ;  /* 0x00000002190e9825 */ /* 0x001fe200078e000e */
[----:B------:R-:W4:Y:S04]  /*0230*/  @!P1 LDG.E.U16 R24, desc[UR4][R20.64] ;  /* 0x0000000414189981 */ /* 0x000f28000c1e1500 */
[----:B---3--:R-:W0:Y:S07]  /*0240*/  LDC.64 R32, c[0x0][0x390] ;  /* 0x0000e400ff207b82 */ /* 0x008e2e0000000a00 */
[----:B------:R-:W-:-:S02]  /*0250*/  @!P2 IMAD.IADD R19, R0, 0x1, R13 ;  /* 0x000000010013a824 */ /* 0x000fc400078e020d */
[----:B------:R-:W-:-:S05]  /*0260*/  @!P2 VIADD R13, R13, 0x80 ;  /* 0x000000800d0da836 */ /* 0x000fca0000000000 */
[----:B------:R-:W-:Y:S01]  /*0270*/  ISETP.GE.U32.AND P0, PT, R13, R2, PT ;  /* 0x000000020d00720c */ /* 0x000fe20003f06070 */
[----:B------:R-:W-:Y:S01]  /*0280*/  @!P2 IMAD.WIDE.U32 R10, R19, 0x2, R10 ;  /* 0x00000002130aa825 */ /* 0x000fe200078e000a */
[----:B------:R-:W-:-:S04]  /*0290*/  PRMT R25, RZ, 0x7610, R25 ;  /* 0x00007610ff197816 */ /* 0x000fc80000000019 */
[----:B------:R3:W4:Y:S04]  /*02a0*/  @!P2 LDG.E.U16 R22, desc[UR4][R10.64] ;  /* 0x000000040a16a981 */ /* 0x000728000c1e1500 */
[----:B------:R5:W4:Y:S03]  /*02b0*/  @!P1 LDG.E.U16 R25, desc[UR4][R14.64] ;  /* 0x000000040e199981 */ /* 0x000b26000c1e1500 */
[----:B---3--:R-:W-:Y:S01]  /*02c0*/  @!P0 IADD3 R11, PT, PT, R0, R13, RZ ;  /* 0x0000000d000b8210 */ /* 0x008fe20007ffe0ff */
[----:B------:R-:W-:Y:S01]  /*02d0*/  @!P0 VIADD R13, R13, 0x80 ;  /* 0x000000800d0d8836 */ /* 0x000fe20000000000 */
[----:B-----5:R-:W3:Y:S04]  /*02e0*/  LDC.64 R14, c[0x0][0x398] ;  /* 0x0000e600ff0e7b82 */ /* 0x020ee80000000a00 */
[----:B------:R-:W-:Y:S01]  /*02f0*/  ISETP.GE.U32.AND P1, PT, R13, R2, PT ;  /* 0x000000020d00720c */ /* 0x000fe20003f26070 */
[----:B-1----:R-:W-:Y:S01]  /*0300*/  @!P0 IMAD.WIDE.U32 R16, R11, 0x2, R16 ;  /* 0x000000020b108825 */ /* 0x002fe200078e0010 */
[----:B------:R-:W-:-:S02]  /*0310*/  PRMT R20, RZ, 0x7610, R20 ;  /* 0x00007610ff147816 */ /* 0x000fc40000000014 */
[----:B------:R-:W-:Y:S01]  /*0320*/  PRMT R18, RZ, 0x7610, R18 ;  /* 0x00007610ff127816 */ /* 0x000fe20000000012 */
[----:B------:R-:W-:-:S03]  /*0330*/  @!P0 IMAD.WIDE.U32 R34, R11, 0x2, R34 ;  /* 0x000000020b228825 */ /* 0x000fc600078e0022 */
[----:B------:R-:W5:Y:S04]  /*0340*/  @!P0 LDG.E.U16 R20, desc[UR4][R16.64] ;  /* 0x0000000410148981 */ /* 0x000f68000c1e1500 */
[----:B------:R1:W5:Y:S01]  /*0350*/  @!P0 LDG.E.U16 R18, desc[UR4][R34.64] ;  /* 0x0000000422128981 */ /* 0x000362000c1e1500 */
[----:B------:R-:W-:Y:S01]  /*0360*/  @!P1 IMAD.IADD R11, R0, 0x1, R13 ;  /* 0x00000001000b9824 */ /* 0x000fe200078e020d */
[----:B------:R-:W-:-:S04]  /*0370*/  @!P1 IADD3 R13, PT, PT, R13, 0x80, RZ ;  /* 0x000000800d0d9810 */ /* 0x000fc80007ffe0ff */
[----:B------:R-:W-:Y:S01]  /*0380*/  ISETP.GE.U32.AND P0, PT, R13, R2, PT ;  /* 0x000000020d00720c */ /* 0x000fe20003f06070 */
[----:B------:R-:W-:Y:S01]  /*0390*/  @!P2 IMAD.WIDE.U32 R36, R19, 0x2, R36 ;  /* 0x000000021324a825 */ /* 0x000fe200078e0024 */
[----:B-1----:R-:W1:Y:S01]  /*03a0*/  LDC.64 R34, c[0x0][0x390] ;  /* 0x0000e400ff227b82 */ /* 0x002e620000000a00 */
[----:B------:R-:W-:Y:S02]  /*03b0*/  PRMT R19, RZ, 0x7610, R19 ;  /* 0x00007610ff137816 */ /* 0x000fe40000000013 */
[C---:B0-----:R-:W-:Y:S01]  /*03c0*/  @!P1 IMAD.WIDE.U32 R32, R11.reuse, 0x2, R32 ;  /* 0x000000020b209825 */ /* 0x041fe200078e0020 */
[----:B------:R-:W-:Y:S02]  /*03d0*/  PRMT R10, RZ, 0x7610, R10 ;  /* 0x00007610ff0a7816 */ /* 0x000fe4000000000a */
[----:B------:R-:W-:Y:S01]  /*03e0*/  PRMT R17, RZ, 0x7610, R17 ;  /* 0x00007610ff117816 */ /* 0x000fe20000000011 */
[----:B---3--:R-:W-:Y:S01]  /*03f0*/  @!P1 IMAD.WIDE.U32 R14, R11, 0x2, R14 ;  /* 0x000000020b0e9825 */ /* 0x008fe200078e000e */
[----:B------:R0:W3:Y:S04]  /*0400*/  @!P2 LDG.E.U16 R19, desc[UR4][R36.64] ;  /* 0x000000042413a981 */ /* 0x0000e8000c1e1500 */
[----:B------:R0:W3:Y:S04]  /*0410*/  @!P1 LDG.E.U16 R10, desc[UR4][R32.64] ;  /* 0x00000004200a9981 */ /* 0x0000e8000c1e1500 */
[----:B------:R1:W3:Y:S01]  /*0420*/  @!P1 LDG.E.U16 R17, desc[UR4][R14.64] ;  /* 0x000000040e119981 */ /* 0x0002e2000c1e1500 */
[----:B0-----:R-:W0:Y:S08]  /*0430*/  LDC.64 R36, c[0x0][0x398] ;  /* 0x0000e600ff247b82 */ /* 0x001e300000000a00 */
[----:B------:R-:W0:Y:S01]  /*0440*/  LDC.64 R32, c[0x0][0x390] ;  /* 0x0000e400ff207b82 */ /* 0x000e220000000a00 */
[----:B-1----:R-:W-:-:S02]  /*0450*/  @!P0 IMAD.IADD R15, R0, 0x1, R13 ;  /* 0x00000001000f8824 */ /* 0x002fc400078e020d */
[----:B------:R-:W-:-:S05]  /*0460*/  @!P0 VIADD R13, R13, 0x80 ;  /* 0x000000800d0d8836 */ /* 0x000fca0000000000 */
[----:B------:R-:W-:Y:S01]  /*0470*/  ISETP.GE.U32.AND P1, PT, R13, R2, PT ;  /* 0x000000020d00720c */ /* 0x000fe20003f26070 */
[----:B------:R-:W-:Y:S01]  /*0480*/  @!P0 IMAD.WIDE.U32 R34, R15, 0x2, R34 ;  /* 0x000000020f228825 */ /* 0x000fe200078e0022 */
[----:B------:R-:W-:Y:S02]  /*0490*/  PRMT R11, RZ, 0x7610, R11 ;  /* 0x00007610ff0b7816 */ /* 0x000fe4000000000b */
[----:B------:R-:W-:-:S04]  /*04a0*/  PRMT R16, RZ, 0x7610, R16 ;  /* 0x00007610ff107816 */ /* 0x000fc80000000010 */
[----:B------:R1:W3:Y:S01]  /*04b0*/  @!P0 LDG.E.U16 R11, desc[UR4][R34.64] ;  /* 0x00000004220b8981 */ /* 0x0002e2000c1e1500 */
[----:B0-----:R-:W-:Y:S01]  /*04c0*/  @!P0 IMAD.WIDE.U32 R36, R15, 0x2, R36 ;  /* 0x000000020f248825 */ /* 0x001fe200078e0024 */
[----:B------:R-:W-:-:S04]  /*04d0*/  PRMT R14, RZ, 0x7610, R14 ;  /* 0x00007610ff0e7816 */ /* 0x000fc8000000000e */
[----:B------:R0:W3:Y:S01]  /*04e0*/  @!P0 LDG.E.U16 R16, desc[UR4][R36.64] ;  /* 0x0000000424108981 */ /* 0x0000e2000c1e1500 */
[----:B-1----:R-:W-:-:S05]  /*04f0*/  @!P1 IADD3 R34, PT, PT, R0, R13, RZ ;  /* 0x0000000d00229210 */ /* 0x002fca0007ffe0ff */
[----:B------:R-:W-:Y:S01]  /*0500*/  @!P1 IMAD.WIDE.U32 R32, R34, 0x2, R32 ;  /* 0x0000000222209825 */ /* 0x000fe200078e0020 */
[----:B0-----:R-:W0:Y:S04]  /*0510*/  LDC.64 R36, c[0x0][0x398] ;  /* 0x0000e600ff247b82 */ /* 0x001e280000000a00 */
[----:B------:R1:W3:Y:S01]  /*0520*/  @!P1 LDG.E.U16 R14, desc[UR4][R32.64] ;  /* 0x00000004200e9981 */ /* 0x0002e2000c1e1500 */
[----:B------:R-:W-:-:S03]  /*0530*/  @!P1 VIADD R13, R13, 0x80 ;  /* 0x000000800d0d9836 */ /* 0x000fc60000000000 */
[----:B-1----:R-:W1:Y:S02]  /*0540*/  LDC.64 R32, c[0x0][0x390] ;  /* 0x0000e400ff207b82 */ /* 0x002e640000000a00 */
[----:B------:R-:W-:Y:S01]  /*0550*/  ISETP.GE.U32.AND P0, PT, R13, R2, PT ;  /* 0x000000020d00720c */ /* 0x000fe20003f06070 */
[----:B0-----:R-:W-:-:S12]  /*0560*/  @!P1 IMAD.WIDE.U32 R34, R34, 0x2, R36 ;  /* 0x0000000222229825 */ /* 0x001fd800078e0024 */
[----:B------:R-:W-:-:S05]  /*0570*/  @!P0 IADD3 R13, PT, PT, R0, R13, RZ ;  /* 0x0000000d000d8210 */ /* 0x000fca0007ffe0ff */
[----:B-1----:R-:W-:Y:S02]  /*0580*/  @!P0 IMAD.WIDE.U32 R36, R13, 0x2, R32 ;  /* 0x000000020d248825 */ /* 0x002fe400078e0020 */
[----:B------:R-:W0:Y:S01]  /*0590*/  LDC.64 R32, c[0x0][0x398] ;  /* 0x0000e600ff207b82 */ /* 0x000e220000000a00 */
[----:B------:R-:W-:Y:S02]  /*05a0*/  PRMT R15, RZ, 0x7610, R15 ;  /* 0x00007610ff0f7816 */ /* 0x000fe4000000000f */
[----:B------:R-:W-:-:S04]  /*05b0*/  PRMT R12, RZ, 0x7610, R12 ;  /* 0x00007610ff0c7816 */ /* 0x000fc8000000000c */
[----:B------:R-:W3:Y:S04]  /*05c0*/  @!P1 LDG.E.U16 R15, desc[UR4][R34.64] ;  /* 0x00000004220f9981 */ /* 0x000ee8000c1e1500 */
[----:B------:R-:W3:Y:S01]  /*05d0*/  @!P0 LDG.E.U16 R12, desc[UR4][R36.64] ;  /* 0x00000004240c8981 */ /* 0x000ee2000c1e1500 */
[----:B0-----:R-:W-:Y:S01]  /*05e0*/  @!P0 IMAD.WIDE.U32 R32, R13, 0x2, R32 ;  /* 0x000000020d208825 */ /* 0x001fe200078e0020 */
[----:B------:R-:W-:-:S06]  /*05f0*/  PRMT R13, RZ, 0x7610, R13 ;  /* 0x00007610ff0d7816 */ /* 0x000fcc000000000d */
[----:B------:R-:W3:Y:S01]  /*0600*/  @!P0 LDG.E.U16 R13, desc[UR4][R32.64] ;  /* 0x00000004200d8981 */ /* 0x000ee2000c1e1500 */
[C---:B------:R-:W-:Y:S01]  /*0610*/  ISETP.GE.U32.AND P0, PT, R3.reuse, R2, PT ;  /* 0x000000020300720c */ /* 0x040fe20003f06070 */
[----:B------:R-:W-:-:S05]  /*0620*/  VIADD R21, R3, 0x80 ;  /* 0x0000008003157836 */ /* 0x000fca0000000000 */
[----:B------:R-:W-:Y:S02]  /*0630*/  ISETP.GE.U32.AND P5, PT, R21, R2, PT ;  /* 0x000000021500720c */ /* 0x000fe40003fa6070 */
[----:B------:R-:W-:-:S04]  /*0640*/  IADD3 R27, PT, PT, R3, 0x100, RZ ;  /* 0x00000100031b7810 */ /* 0x000fc80007ffe0ff */
[----:B------:R-:W-:Y:S01]  /*0650*/  ISETP.GE.U32.AND P1, PT, R27, R2, PT ;  /* 0x000000021b00720c */ /* 0x000fe20003f26070 */
[----:B------:R-:W-:-:S05]  /*0660*/  VIADD R27, R3, 0x280 ;  /* 0x00000280031b7836 */ /* 0x000fca0000000000 */
[----:B------:R-:W-:Y:S02]  /*0670*/  ISETP.GE.U32.AND P4, PT, R27, R2, PT ;  /* 0x000000021b00720c */ /* 0x000fe40003f86070 */
[----:B------:R-:W-:Y:S01]  /*0680*/  @!P0 IADD3 R27, PT, PT, R0, R3, RZ ;  /* 0x00000003001b8210 */ /* 0x000fe20007ffe0ff */
[----:B------:R-:W-:Y:S04]  /*0690*/  BSSY.RECONVERGENT B0, `(.L_x_852) ;  /* 0x0000059000007945 */ /* 0x000fe80003800200 */
[----:B------:R-:W-:Y:S01]  /*06a0*/  BSSY.RELIABLE B1, `(.L_x_853) ;  /* 0x0000051000017945 */ /* 0x000fe20003800100 */
[----:B--2---:R-:W-:Y:S02]  /*06b0*/  @!P0 HADD2.F32 R23, -RZ, R23.H0_H0 ;  /* 0x20000017ff178230 */ /* 0x004fe40000004100 */
[----:B------:R-:W-:-:S05]  /*06c0*/  @!P0 HADD2.F32 R30, -RZ, R30.H0_H0 ;  /* 0x2000001eff1e8230 */ /* 0x000fca0000004100 */
[----:B------:R-:W-:Y:S02]  /*06d0*/  @!P0 LOP3.LUT R23, R23, 0x80000000, R30, 0xb8, !PT ;  /* 0x8000000017178812 */ /* 0x000fe400078eb81e */
[----:B------:R-:W0:Y:S01]  /*06e0*/  @!P0 LDC.64 R30, c[0x0][0x388] ;  /* 0x0000e200ff1e8b82 */ /* 0x000e220000000a00 */
[----:B----4-:R-:W-:Y:S01]  /*06f0*/  @!P5 HADD2.F32 R24, -RZ, R24.H0_H0 ;  /* 0x20000018ff18d230 */ /* 0x010fe20000004100 */
[----:B------:R-:W-:Y:S02]  /*0700*/  @!P0 F2FP.F16.F32.PACK_AB R26, RZ, R23 ;  /* 0x00000017ff1a823e */ /* 0x000fe400000000ff */
[----:B------:R-:W-:Y:S01]  /*0710*/  IADD3 R23, PT, PT, R3, 0x300, RZ ;  /* 0x0000030003177810 */ /* 0x000fe20007ffe0ff */
[----:B------:R-:W-:-:S05]  /*0720*/  @!P5 HADD2.F32 R25, -RZ, R25.H0_H0 ;  /* 0x20000019ff19d230 */ /* 0x000fca0000004100 */
[----:B------:R-:W-:Y:S01]  /*0730*/  @!P5 LOP3.LUT R24, R24, 0x80000000, R25, 0xb8, !PT ;  /* 0x800000001818d812 */ /* 0x000fe200078eb819 */
[----:B------:R-:W-:-:S05]  /*0740*/  VIADD R25, R3, 0x180 ;  /* 0x0000018003197836 */ /* 0x000fca0000000000 */
[----:B------:R-:W-:Y:S02]  /*0750*/  ISETP.GE.U32.AND P2, PT, R25, R2, PT ;  /* 0x000000021900720c */ /* 0x000fe40003f46070 */
[----:B------:R-:W-:-:S04]  /*0760*/  IADD3 R25, PT, PT, R3, 0x200, RZ ;  /* 0x0000020003197810 */ /* 0x000fc80007ffe0ff */
[----:B------:R-:W-:Y:S01]  /*0770*/  ISETP.GE.U32.AND P3, PT, R25, R2, PT ;  /* 0x000000021900720c */ /* 0x000fe20003f66070 */
[----:B------:R-:W-:Y:S01]  /*0780*/  VIADD R25, R3, 0x380 ;  /* 0x0000038003197836 */ /* 0x000fe20000000000 */
[----:B------:R-:W-:Y:S01]  /*0790*/  @!P5 F2FP.F16.F32.PACK_AB R28, RZ, R24 ;  /* 0x00000018ff1cd23e */ /* 0x000fe200000000ff */
[----:B0-----:R-:W-:Y:S01]  /*07a0*/  @!P0 IMAD.WIDE.U32 R30, R27, 0x2, R30 ;  /* 0x000000021b1e8825 */ /* 0x001fe200078e001e */
[-C--:B------:R-:W-:Y:S02]  /*07b0*/  ISETP.GE.U32.AND P6, PT, R23, R2.reuse, PT ;  /* 0x000000021700720c */ /* 0x080fe40003fc6070 */
[-C--:B------:R-:W-:Y:S01]  /*07c0*/  ISETP.GE.U32.AND P5, PT, R25, R2.reuse, PT ;  /* 0x000000021900720c */ /* 0x080fe20003fa6070 */
[----:B------:R-:W-:Y:S01]  /*07d0*/  @!P0 IMAD.MOV.U32 R3, RZ, RZ, R21 ;  /* 0x000000ffff038224 */ /* 0x000fe200078e0015 */
[----:B------:R0:W-:Y:S04]  /*07e0*/  @!P0 STG.E.U16 desc[UR4][R30.64], R26 ;  /* 0x0000001a1e008986 */ /* 0x0001e8000c101504 */
[----:B------:R-:W-:Y:S01]  /*07f0*/  ISETP.GE.U32.AND P0, PT, R3, R2, PT ;  /* 0x000000020300720c */ /* 0x000fe20003f06070 */
[----:B------:R-:W-:-:S02]  /*0800*/  @!P1 HADD2.F32 R22, -RZ, R22.H0_H0 ;  /* 0x20000016ff169230 */ /* 0x000fc40000004100 */
[----:B-----5:R-:W-:Y:S02]  /*0810*/  @!P2 HADD2.F32 R20, -RZ, R20.H0_H0 ;  /* 0x20000014ff14a230 */ /* 0x020fe40000004100 */
[----:B------:R-:W-:Y:S02]  /*0820*/  @!P2 HADD2.F32 R23, -RZ, R18.H0_H0 ;  /* 0x20000012ff17a230 */ /* 0x000fe40000004100 */
[----:B---3--:R-:W-:Y:S02]  /*0830*/  @!P1 HADD2.F32 R19, -RZ, R19.H0_H0 ;  /* 0x20000013ff139230 */ /* 0x008fe40000004100 */
[----:B------:R-:W-:Y:S02]  /*0840*/  @!P3 HADD2.F32 R10, -RZ, R10.H0_H0 ;  /* 0x2000000aff0ab230 */ /* 0x000fe40000004100 */
[----:B------:R-:W-:Y:S01]  /*0850*/  @!P3 HADD2.F32 R17, -RZ, R17.H0_H0 ;  /* 0x20000011ff11b230 */ /* 0x000fe20000004100 */
[----:B------:R-:W-:Y:S02]  /*0860*/  @!P1 LOP3.LUT R18, R22, 0x80000000, R19, 0xb8, !PT ;  /* 0x8000000016129812 */ /* 0x000fe400078eb813 */
[----:B------:R-:W-:-:S02]  /*0870*/  @!P2 LOP3.LUT R19, R20, 0x80000000, R23, 0xb8, !PT ;  /* 0x800000001413a812 */ /* 0x000fc400078eb817 */
[----:B------:R-:W-:Y:S02]  /*0880*/  @!P3 LOP3.LUT R10, R10, 0x80000000, R17, 0xb8, !PT ;  /* 0x800000000a0ab812 */ /* 0x000fe400078eb811 */
[----:B------:R-:W-:Y:S02]  /*0890*/  @!P1 F2FP.F16.F32.PACK_AB R4, RZ, R18 ;  /* 0x00000012ff04923e */ /* 0x000fe400000000ff */
[----:B------:R-:W-:Y:S02]  /*08a0*/  @!P2 F2FP.F16.F32.PACK_AB R5, RZ, R19 ;  /* 0x00000013ff05a23e */ /* 0x000fe400000000ff */
[----:B------:R-:W-:Y:S01]  /*08b0*/  @!P3 F2FP.F16.F32.PACK_AB R6, RZ, R10 ;  /* 0x0000000aff06b23e */ /* 0x000fe200000000ff */
[----:B------:R-:W-:Y:S02]  /*08c0*/  @!P4 HADD2.F32 R11, -RZ, R11.H0_H0 ;  /* 0x2000000bff0bc230 */ /* 0x000fe40000004100 */
[----:B------:R-:W-:-:S05]  /*08d0*/  @!P4 HADD2.F32 R16, -RZ, R16.H0_H0 ;  /* 0x20000010ff10c230 */ /* 0x000fca0000004100 */
[----:B------:R-:W-:Y:S01]  /*08e0*/  @!P4 LOP3.LUT R11, R11, 0x80000000, R16, 0xb8, !PT ;  /* 0x800000000b0bc812 */ /* 0x000fe200078eb810 */
[----:B------:R-:W-:-:S03]  /*08f0*/  @!P6 HADD2.F32 R14, -RZ, R14.H0_H0 ;  /* 0x2000000eff0ee230 */ /* 0x000fc60000004100 */
[----:B------:R-:W-:Y:S01]  /*0900*/  @!P4 F2FP.F16.F32.PACK_AB R7, RZ, R11 ;  /* 0x0000000bff07c23e */ /* 0x000fe200000000ff */
[----:B------:R-:W-:Y:S02]  /*0910*/  @!P6 HADD2.F32 R15, -RZ, R15.H0_H0 ;  /* 0x2000000fff0fe230 */ /* 0x000fe40000004100 */
[----:B------:R-:W-:-:S03]  /*0920*/  @!P5 HADD2.F32 R12, -RZ, R12.H0_H0 ;  /* 0x2000000cff0cd230 */ /* 0x000fc60000004100 */
[----:B------:R-:W-:-:S04]  /*0930*/  @!P6 LOP3.LUT R14, R14, 0x80000000, R15, 0xb8, !PT ;  /* 0x800000000e0ee812 */ /* 0x000fc800078eb80f */
[----:B------:R-:W-:Y:S01]  /*0940*/  @!P6 F2FP.F16.F32.PACK_AB R8, RZ, R14 ;  /* 0x0000000eff08e23e */ /* 0x000fe200000000ff */
[----:B------:R-:W-:-:S05]  /*0950*/  @!P5 HADD2.F32 R13, -RZ, R13.H0_H0 ;  /* 0x2000000dff0dd230 */ /* 0x000fca0000004100 */
[----:B------:R-:W-:-:S04]  /*0960*/  @!P5 LOP3.LUT R12, R12, 0x80000000, R13, 0xb8, !PT ;  /* 0x800000000c0cd812 */ /* 0x000fc800078eb80d */
[----:B------:R-:W-:Y:S01]  /*0970*/  @!P5 F2FP.F16.F32.PACK_AB R9, RZ, R12 ;  /* 0x0000000cff09d23e */ /* 0x000fe200000000ff */
[----:B0-----:R-:W-:Y:S06]  /*0980*/  @P0 BRA `(.L_x_854) ;  /* 0x0000000000300947 */ /* 0x001fec0003800000 */
[----:B------:R-:W0:Y:S01]  /*0990*/  LDC.64 R10, c[0x0][0x388] ;  /* 0x0000e200ff0a7b82 */ /* 0x000e220000000a00 */
[----:B------:R-:W-:Y:S01]  /*09a0*/  IADD3 R13, PT, PT, R0, R3, RZ ;  /* 0x00000003000d7210 */ /* 0x000fe20007ffe0ff */
[----:B------:R-:W-:-:S05]  /*09b0*/  VIADD R3, R3, 0x80 ;  /* 0x0000008003037836 */ /* 0x000fca0000000000 */
[----:B------:R-:W-:Y:S01]  /*09c0*/  ISETP.GE.U32.AND P0, PT, R3, R2, PT ;  /* 0x000000020300720c */ /* 0x000fe20003f06070 */
[----:B0-----:R-:W-:-:S05]  /*09d0*/  IMAD.WIDE.U32 R10, R13, 0x2, R10 ;  /* 0x000000020d0a7825 */ /* 0x001fca00078e000a */
[----:B------:R0:W-:Y:S07]  /*09e0*/  STG.E.U16 desc[UR4][R10.64], R28 ;  /* 0x0000001c0a007986 */ /* 0x0001ee000c101504 */
[----:B------:R-:W-:Y:S05]  /*09f0*/  @P0 BRA `(.L_x_855) ;  /* 0x0000000000300947 */ /* 0x000fea0003800000 */
[----:B0-----:R-:W0:Y:S01]  /*0a00*/  LDC.64 R10, c[0x0][0x388] ;  /* 0x0000e200ff0a7b82 */ /* 0x001e220000000a00 */
[----:B------:R-:W-:Y:S01]  /*0a10*/  IADD3 R13, PT, PT, R0, R3, RZ ;  /* 0x00000003000d7210 */ /* 0x000fe20007ffe0ff */
[----:B------:R-:W-:-:S04]  /*0a20*/  VIADD R3, R3, 0x80 ;  /* 0x0000008003037836 */ /* 0x000fc80000000000 */
[----:B0-----:R-:W-:-:S05]  /*0a30*/  IMAD.WIDE.U32 R10, R13, 0x2, R10 ;  /* 0x000000020d0a7825 */ /* 0x001fca00078e000a */
[----:B------:R0:W-:Y:S02]  /*0a40*/  STG.E.U16 desc[UR4][R10.64], R4 ;  /* 0x000000040a007986 */ /* 0x0001e4000c101504 */
.L_x_854:
[----:B------:R-:W-:-:S13]  /*0a50*/  ISETP.GE.U32.AND P0, PT, R3, R2, PT ;  /* 0x000000020300720c */ /* 0x000fda0003f06070 */
[----:B------:R-:W-:Y:S05]  /*0a60*/  @P0 BRA `(.L_x_856) ;  /* 0x0000000000300947 */ /* 0x000fea0003800000 */
[----:B0-----:R-:W0:Y:S01]  /*0a70*/  LDC.64 R10, c[0x0][0x388] ;  /* 0x0000e200ff0a7b82 */ /* 0x001e220000000a00 */
[----:B------:R-:W-:Y:S01]  /*0a80*/  IADD3 R13, PT, PT, R0, R3, RZ ;  /* 0x00000003000d7210 */ /* 0x000fe20007ffe0ff */
[----:B------:R-:W-:-:S04]  /*0a90*/  VIADD R3, R3, 0x80 ;  /* 0x0000008003037836 */ /* 0x000fc80000000000 */
[----:B0-----:R-:W-:-:S05]  /*0aa0*/  IMAD.WIDE.U32 R10, R13, 0x2, R10 ;  /* 0x000000020d0a7825 */ /* 0x001fca00078e000a */
[----:B------:R1:W-:Y:S02]  /*0ab0*/  STG.E.U16 desc[UR4][R10.64], R5 ;  /* 0x000000050a007986 */ /* 0x0003e4000c101504 */
.L_x_855:
[----:B------:R-:W-:-:S13]  /*0ac0*/  ISETP.GE.U32.AND P0, PT, R3, R2, PT ;  /* 0x000000020300720c */ /* 0x000fda0003f06070 */
[----:B------:R-:W-:Y:S05]  /*0ad0*/  @P0 BRA `(.L_x_857) ;  /* 0x0000000000340947 */ /* 0x000fea0003800000 */
[----:B-1----:R-:W1:Y:S01]  /*0ae0*/  LDC.64 R4, c[0x0][0x388] ;  /* 0x0000e200ff047b82 */ /* 0x002e620000000a00 */
[----:B0-----:R-:W-:Y:S01]  /*0af0*/  IADD3 R11, PT, PT, R0, R3, RZ ;  /* 0x00000003000b7210 */ /* 0x001fe20007ffe0ff */
[----:B------:R-:W-:-:S04]  /*0b00*/  VIADD R3, R3, 0x80 ;  /* 0x0000008003037836 */ /* 0x000fc80000000000 */
[----:B-1----:R-:W-:-:S05]  /*0b10*/  IMAD.WIDE.U32 R4, R11, 0x2, R4 ;  /* 0x000000020b047825 */ /* 0x002fca00078e0004 */
[----:B------:R1:W-:Y:S02]  /*0b20*/  STG.E.U16 desc[UR4][R4.64], R6 ;  /* 0x0000000604007986 */ /* 0x0003e4000c101504 */
.L_x_856:
[----:B------:R-:W-:-:S13]  /*0b30*/  ISETP.GE.U32.AND P0, PT, R3, R2, PT ;  /* 0x000000020300720c */ /* 0x000fda0003f06070 */
[----:B------:R-:W-:Y:S05]  /*0b40*/  @P0 BREAK.RELIABLE B1 ;  /* 0x0000000000010942 */ /* 0x000fea0003800100 */
[----:B------:R-:W-:Y:S05]  /*0b50*/  @P0 BRA `(.L_x_858) ;  /* 0x0000000000300947 */ /* 0x000fea0003800000 */
[----:B01----:R-:W0:Y:S01]  /*0b60*/  LDC.64 R4, c[0x0][0x388] ;  /* 0x0000e200ff047b82 */ /* 0x003e220000000a00 */
[----:B------:R-:W-:Y:S01]  /*0b70*/  IADD3 R11, PT, PT, R0, R3, RZ ;  /* 0x00000003000b7210 */ /* 0x000fe20007ffe0ff */
[----:B------:R-:W-:-:S04]  /*0b80*/  VIADD R3, R3, 0x80 ;  /* 0x0000008003037836 */ /* 0x000fc80000000000 */
[----:B0-----:R-:W-:-:S05]  /*0b90*/  IMAD.WIDE.U32 R4, R11, 0x2, R4 ;  /* 0x000000020b047825 */ /* 0x001fca00078e0004 */
[----:B------:R2:W-:Y:S02]  /*0ba0*/  STG.E.U16 desc[UR4][R4.64], R7 ;  /* 0x0000000704007986 */ /* 0x0005e4000c101504 */
.L_x_857:
[----:B------:R-:W-:Y:S05]  /*0bb0*/  BSYNC.RELIABLE B1 ;  /* 0x0000000000017941 */ /* 0x000fea0003800100 */
.L_x_853:
[----:B------:R-:W-:-:S13]  /*0bc0*/  ISETP.GE.U32.AND P0, PT, R3, R2, PT ;  /* 0x000000020300720c */ /* 0x000fda0003f06070 */
[----:B-12---:R-:W1:Y:S01]  /*0bd0*/  @!P0 LDC.64 R4, c[0x0][0x388] ;  /* 0x0000e200ff048b82 */ /* 0x006e620000000a00 */
[----:B------:R-:W-:Y:S01]  /*0be0*/  @!P0 IADD3 R7, PT, PT, R0, R3, RZ ;  /* 0x0000000300078210 */ /* 0x000fe20007ffe0ff */
[----:B------:R-:W-:-:S04]  /*0bf0*/  @!P0 VIADD R3, R3, 0x80 ;  /* 0x0000008003038836 */ /* 0x000fc80000000000 */
[----:B-1----:R-:W-:-:S05]  /*0c00*/  @!P0 IMAD.WIDE.U32 R4, R7, 0x2, R4 ;  /* 0x0000000207048825 */ /* 0x002fca00078e0004 */
[----:B------:R2:W-:Y:S02]  /*0c10*/  @!P0 STG.E.U16 desc[UR4][R4.64], R8 ;  /* 0x0000000804008986 */ /* 0x0005e4000c101504 */
.L_x_858:
[----:B------:R-:W-:Y:S05]  /*0c20*/  BSYNC.RECONVERGENT B0 ;  /* 0x0000000000007941 */ /* 0x000fea0003800200 */
.L_x_852:
[----:B------:R-:W-:Y:S05]  /*0c30*/  WARPSYNC.ALL ;  /* 0x0000000000007948 */ /* 0x000fea0003800000 */
[----:B------:R-:W-:-:S13]  /*0c40*/  ISETP.GE.U32.AND P0, PT, R3, R2, PT ;  /* 0x000000020300720c */ /* 0x000fda0003f06070 */
[----:B------:R-:W-:Y:S05]  /*0c50*/  @P0 EXIT ;  /* 0x000000000000094d */ /* 0x000fea0003800000 */
[----:B012---:R-:W0:Y:S01]  /*0c60*/  LDC.64 R4, c[0x0][0x388] ;  /* 0x0000e200ff047b82 */ /* 0x007e220000000a00 */
[----:B------:R-:W-:-:S05]  /*0c70*/  IADD3 R3, PT, PT, R0, R3, RZ ;  /* 0x0000000300037210 */ /* 0x000fca0007ffe0ff */
[----:B0-----:R-:W-:-:S05]  /*0c80*/  IMAD.WIDE.U32 R2, R3, 0x2, R4 ;  /* 0x0000000203027825 */ /* 0x001fca00078e0004 */
[----:B------:R-:W-:Y:S01]  /*0c90*/  STG.E.U16 desc[UR4][R2.64], R9 ;  /* 0x0000000902007986 */ /* 0x000fe2000c101504 */
[----:B------:R-:W-:Y:S05]  /*0ca0*/  EXIT ;  /* 0x000000000000794d */ /* 0x000fea0003800000 */
.L_x_851:
[----:B------:R-:W0:Y:S01]  /*0cb0*/  S2R R4, SR_TID.X ;  /* 0x0000000000047919 */ /* 0x000e220000002100 */
[----:B------:R-:W1:Y:S08]  /*0cc0*/  LDC.64 R6, c[0x0][0x398] ;  /* 0x0000e600ff067b82 */ /* 0x000e700000000a00 */
[----:B------:R-:W2:Y:S01]  /*0cd0*/  LDC.64 R2, c[0x0][0x390] ;  /* 0x0000e400ff027b82 */ /* 0x000ea20000000a00 */
[----:B-1----:R-:W-:-:S04]  /*0ce0*/  IMAD.WIDE.U32 R6, R0, 0x2, R6 ;  /* 0x0000000200067825 */ /* 0x002fc800078e0006 */
[----:B0-----:R-:W-:-:S04]  /*0cf0*/  IMAD.WIDE.U32 R12, R4, 0x4, R6 ;  /* 0x00000004040c7825 */ /* 0x001fc800078e0006 */
[----:B--2---:R-:W-:Y:S01]  /*0d00*/  IMAD.WIDE.U32 R2, R0, 0x2, R2 ;  /* 0x0000000200027825 */ /* 0x004fe200078e0002 */
[----:B------:R-:W2:Y:S04]  /*0d10*/  LDG.E R15, desc[UR4][R12.64] ;  /* 0x000000040c0f7981 */ /* 0x000ea8000c1e1900 */
[----:B------:R-:W3:Y:S01]  /*0d20*/  LDG.E R16, desc[UR4][R12.64+0x200] ;  /* 0x000200040c107981 */ /* 0x000ee2000c1e1900 */
[----:B------:R-:W-:Y:S02]  /*0d30*/  IMAD.WIDE.U32 R10, R4, 0x4, R2 ;  /* 0x00000004040a7825 */ /* 0x000fe400078e0002 */
[----:B------:R-:W0:Y:S01]  /*0d40*/  LDC.64 R2, c[0x0][0x388] ;  /* 0x0000e200ff027b82 */ /* 0x000e220000000a00 */
[----:B------:R-:W4:Y:S04]  /*0d50*/  LDG.E R6, desc[UR4][R12.64+0x400] ;  /* 0x000400040c067981 */ /* 0x000f28000c1e1900 */
[----:B------:R-:W5:Y:S04]  /*0d60*/  LDG.E R14, desc[UR4][R10.64+0x200] ;  /* 0x000200040a0e7981 */ /* 0x000f68000c1e1900 */
[----:B------:R-:W4:Y:S04]  /*0d70*/  LDG.E R5, desc[UR4][R10.64+0x400] ;  /* 0x000400040a057981 */ /* 0x000f28000c1e1900 */
[----:B------:R-:W4:Y:S04]  /*0d80*/  LDG.E R7, desc[UR4][R10.64+0x600] ;  /* 0x000600040a077981 */ /* 0x000f28000c1e1900 */
[----:B------:R-:W4:Y:S04]  /*0d90*/  LDG.E R8, desc[UR4][R12.64+0x600] ;  /* 0x000600040c087981 */ /* 0x000f28000c1e1900 */
[----:B------:R3:W4:Y:S01]  /*0da0*/  LDG.E R9, desc[UR4][R10.64] ;  /* 0x000000040a097981 */ /* 0x000722000c1e1900 */
[----:B0-----:R-:W-:-:S04]  /*0db0*/  IMAD.WIDE.U32 R2, R0, 0x2, R2 ;  /* 0x0000000200027825 */ /* 0x001fc800078e0002 */
[----:B------:R-:W-:-:S04]  /*0dc0*/  IMAD.WIDE.U32 R2, R4, 0x4, R2 ;  /* 0x0000000404027825 */ /* 0x000fc800078e0002 */
[--C-:B--2---:R-:W-:Y:S02]  /*0dd0*/  HADD2.F32 R18, -RZ, R15.reuse.H0_H0 ;  /* 0x2000000fff127230 */ /* 0x104fe40000004100 */
[----:B------:R-:W-:Y:S02]  /*0de0*/  HADD2.F32 R20, -RZ, R15.H1_H1 ;  /* 0x3000000fff147230 */ /* 0x000fe40000004100 */
[----:B---3--:R-:W-:Y:S02]  /*0df0*/  HADD2.F32 R10, -RZ, R16.H0_H0 ;  /* 0x20000010ff0a7230 */ /* 0x008fe40000004100 */
[----:B-----5:R-:W-:Y:S02]  /*0e00*/  HADD2.F32 R15, -RZ, R14.H0_H0 ;  /* 0x2000000eff0f7230 */ /* 0x020fe40000004100 */
[----:B----4-:R-:W-:-:S03]  /*0e10*/  HADD2.F32 R0, -RZ, R5.H0_H0 ;  /* 0x20000005ff007230 */ /* 0x010fc60000004100 */
[----:B------:R-:W-:Y:S01]  /*0e20*/  LOP3.LUT R10, R15, 0x80000000, R10, 0xb8, !PT ;  /* 0x800000000f0a7812 */ /* 0x000fe200078eb80a */
[----:B------:R-:W-:Y:S02]  /*0e30*/  HADD2.F32 R12, -RZ, R5.H1_H1 ;  /* 0x30000005ff0c7230 */ /* 0x000fe40000004100 */
[--C-:B------:R-:W-:Y:S02]  /*0e40*/  HADD2.F32 R13, -RZ, R7.reuse.H0_H0 ;  /* 0x20000007ff0d7230 */ /* 0x100fe40000004100 */
[----:B------:R-:W-:Y:S02]  /*0e50*/  HADD2.F32 R15, -RZ, R7.H1_H1 ;  /* 0x30000007ff0f7230 */ /* 0x000fe40000004100 */
[--C-:B------:R-:W-:Y:S02]  /*0e60*/  HADD2.F32 R5, -RZ, R6.reuse.H0_H0 ;  /* 0x20000006ff057230 */ /* 0x100fe40000004100 */
[----:B------:R-:W-:Y:S02]  /*0e70*/  HADD2.F32 R7, -RZ, R6.H1_H1 ;  /* 0x30000006ff077230 */ /* 0x000fe40000004100 */
[----:B------:R-:W-:-:S02]  /*0e80*/  HADD2.F32 R6, -RZ, R8.H0_H0 ;  /* 0x20000008ff067230 */ /* 0x000fc40000004100 */
[--C-:B------:R-:W-:Y:S02]  /*0e90*/  HADD2.F32 R17, -RZ, R9.reuse.H0_H0 ;  /* 0x20000009ff117230 */ /* 0x100fe40000004100 */
[----:B------:R-:W-:Y:S02]  /*0ea0*/  HADD2.F32 R19, -RZ, R9.H1_H1 ;  /* 0x30000009ff137230 */ /* 0x000fe40000004100 */
[----:B------:R-:W-:Y:S02]  /*0eb0*/  HADD2.F32 R14, -RZ, R14.H1_H1 ;  /* 0x3000000eff0e7230 */ /* 0x000fe40000004100 */
[----:B------:R-:W-:Y:S02]  /*0ec0*/  HADD2.F32 R11, -RZ, R16.H1_H1 ;  /* 0x30000010ff0b7230 */ /* 0x000fe40000004100 */
[----:B------:R-:W-:Y:S01]  /*0ed0*/  HADD2.F32 R8, -RZ, R8.H1_H1 ;  /* 0x30000008ff087230 */ /* 0x000fe20000004100 */
[----:B------:R-:W-:Y:S02]  /*0ee0*/  LOP3.LUT R9, R17, 0x80000000, R18, 0xb8, !PT ;  /* 0x8000000011097812 */ /* 0x000fe400078eb812 */
[----:B------:R-:W-:-:S02]  /*0ef0*/  LOP3.LUT R20, R19, 0x80000000, R20, 0xb8, !PT ;  /* 0x8000000013147812 */ /* 0x000fc400078eb814 */
[----:B------:R-:W-:Y:S02]  /*0f00*/  LOP3.LUT R11, R14, 0x80000000, R11, 0xb8, !PT ;  /* 0x800000000e0b7812 */ /* 0x000fe400078eb80b */
[----:B------:R-:W-:Y:S02]  /*0f10*/  LOP3.LUT R0, R0, 0x80000000, R5, 0xb8, !PT ;  /* 0x8000000000007812 */ /* 0x000fe400078eb805 */
[----:B------:R-:W-:Y:S02]  /*0f20*/  LOP3.LUT R7, R12, 0x80000000, R7, 0xb8, !PT ;  /* 0x800000000c077812 */ /* 0x000fe400078eb807 */
[----:B------:R-:W-:Y:S02]  /*0f30*/  LOP3.LUT R6, R13, 0x80000000, R6, 0xb8, !PT ;  /* 0x800000000d067812 */ /* 0x000fe400078eb806 */
[----:B------:R-:W-:Y:S02]  /*0f40*/  LOP3.LUT R15, R15, 0x80000000, R8, 0xb8, !PT ;  /* 0x800000000f0f7812 */ /* 0x000fe400078eb808 */
[----:B------:R-:W-:-:S02]  /*0f50*/  F2FP.F16.F32.PACK_AB R9, R20, R9 ;  /* 0x000000091409723e */ /* 0x000fc400000000ff */
[----:B------:R-:W-:Y:S02]  /*0f60*/  F2FP.F16.F32.PACK_AB R11, R11, R10 ;  /* 0x0000000a0b0b723e */ /* 0x000fe400000000ff */
[----:B------:R-:W-:Y:S02]  /*0f70*/  F2FP.F16.F32.PACK_AB R7, R7, R0 ;  /* 0x000000000707723e */ /* 0x000fe400000000ff */
[----:B------:R-:W-:Y:S01]  /*0f80*/  F2FP.F16.F32.PACK_AB R15, R15, R6 ;  /* 0x000000060f0f723e */ /* 0x000fe200000000ff */
[----:B------:R-:W-:Y:S04]  /*0f90*/  STG.E desc[UR4][R2.64], R9 ;  /* 0x0000000902007986 */ /* 0x000fe8000c101904 */
[----:B------:R-:W-:Y:S04]  /*0fa0*/  STG.E desc[UR4][R2.64+0x200], R11 ;  /* 0x0002000b02007986 */ /* 0x000fe8000c101904 */
[----:B------:R-:W-:Y:S04]  /*0fb0*/  STG.E desc[UR4][R2.64+0x400], R7 ;  /* 0x0004000702007986 */ /* 0x000fe8000c101904 */
[----:B------:R-:W-:Y:S01]  /*0fc0*/  STG.E desc[UR4][R2.64+0x600], R15 ;  /* 0x0006000f02007986 */ /* 0x000fe2000c101904 */
[----:B------:R-:W-:Y:S05]  /*0fd0*/  EXIT ;  /* 0x000000000000794d */ /* 0x000fea0003800000 */
.L_x_859:
        /* <DEDUP_REMOVED lines=10> */
.L_x_8083:


//--------------------- .text._ZN2at6native29vectorized_elementwise_kernelILi4ENS0_13BinaryFunctorIN3c104HalfES4_S4_ZZZNS0_20copysign_kernel_cudaERNS_18TensorIteratorBaseEENKUlvE_clEvENKUlvE2_clEvEUlS4_S4_E_EESt5arrayIPcLm3EEEEviT0_T1_ --------------------------
	.section	.text._ZN2at6native29vectorized_elementwise_kernelILi4ENS0_13BinaryFunctorIN3c104HalfES4_S4_ZZZNS0_20copysign_kernel_cudaERNS_18TensorIteratorBaseEENKUlvE_clEvENKUlvE2_clEvEUlS4_S4_E_EESt5arrayIPcLm3EEEEviT0_T1_,"ax",@progbits
	.align	128
        .global         _ZN2at6native29vectorized_elementwise_kernelILi4ENS0_13BinaryFunctorIN3c104HalfES4_S4_ZZZNS0_20copysign_kernel_cudaERNS_18TensorIteratorBaseEENKUlvE_clEvENKUlvE2_clEvEUlS4_S4_E_EESt5arrayIPcLm3EEEEviT0_T1_
        .type           _ZN2at6native29vectorized_elementwise_kernelILi4ENS0_13BinaryFunctorIN3c104HalfES4_S4_ZZZNS0_20copysign_kernel_cudaERNS_18TensorIteratorBaseEENKUlvE_clEvENKUlvE2_clEvEUlS4_S4_E_EESt5arrayIPcLm3EEEEviT0_T1_,@function
        .size           _ZN2at6native29vectorized_elementwise_kernelILi4ENS0_13BinaryFunctorIN3c104HalfES4_S4_ZZZNS0_20copysign_kernel_cudaERNS_18TensorIteratorBaseEENKUlvE_clEvENKUlvE2_clEvEUlS4_S4_E_EESt5arrayIPcLm3EEEEviT0_T1_,(.L_x_8084 - _ZN2at6native29vectorized_elementwise_kernelILi4ENS0_13BinaryFunctorIN3c104HalfES4_S4_ZZZNS0_20copysign_kernel_cudaERNS_18TensorIteratorBaseEENKUlvE_clEvENKUlvE2_clEvEUlS4_S4_E_EESt5arrayIPcLm3EEEEviT0_T1_)
        .other          _ZN2at6native29vectorized_elementwise_kernelILi4ENS0_13BinaryFunctorIN3c104HalfES4_S4_ZZZNS0_20copysign_kernel_cudaERNS_18TensorIteratorBaseEENKUlvE_clEvENKUlvE2_clEvEUlS4_S4_E_EESt5arrayIPcLm3EEEEviT0_T1_,@"STO_CUDA_ENTRY STV_DEFAULT"
_ZN2at6native29vectorized_elementwise_kernelILi4ENS0_13BinaryFunctorIN3c104HalfES4_S4_ZZZNS0_20copysign_kernel_cudaERNS_18TensorIteratorBaseEENKUlvE_clEvENKUlvE2_clEvEUlS4_S4_E_EESt5arrayIPcLm3EEEEviT0_T1_:
.text._ZN2at6native29vectorized_elementwise_kernelILi4ENS0_13BinaryFunctorIN3c104HalfES4_S4_ZZZNS0_20copysign_kernel_cudaERNS_18TensorIteratorBaseEENKUlvE_clEvENKUlvE2_clEvEUlS4_S4_E_EESt5arrayIPcLm3EEEEviT0_T1_:
        /* <DEDUP_REMOVED lines=165> */
.L_x_863:
[----:B------:R-:W-:-:S13]  /*0a50*/  ISETP.GE.U32.AND P0, PT, R3, R2, PT ;  /* 0x000000020300720c */ /* 0x000fda0003f06070 */
[----:B------:R-:W-:Y:S05]  /*0a60*/  @P0 BRA `(.L_x_865) ;  /* 0x0000000000300947 */ /* 0x000fea0003800000 */
[----:B0-----:R-:W0:Y:S01]  /*0a70*/  LDC.64 R10, c[0x0][0x388] ;  /* 0x0000e200ff0a7b82 */ /* 0x001e220000000a00 */
[----:B------:R-:W-:Y:S01]  /*0a80*/  IADD3 R13, PT, PT, R0, R3, RZ ;  /* 0x00000003000d7210 */ /* 0x000fe20007ffe0ff */
[----:B------:R-:W-:-:S04]  /*0a90*/  VIADD R3, R3, 0x80 ;  /* 0x0000008003037836 */ /* 0x000fc80000000000 */
[----:B0-----:R-:W-:-:S05]  /*0aa0*/  IMAD.WIDE.U32 R10, R13, 0x2, R10 ;  /* 0x000000020d0a7825 */ /* 0x001fca00078e000a */
[----:B------:R1:W-:Y:S02]  /*0ab0*/  STG.E.U16 desc[UR4][R10.64], R5 ;  /* 0x000000050a007986 */ /* 0x0003e4000c101504 */
.L_x_864:
[----:B------:R-:W-:-:S13]  /*0ac0*/  ISETP.GE.U32.AND P0, PT, R3, R2, PT ;  /* 0x000000020300720c */ /* 0x000fda0003f06070 */
[----:B------:R-:W-:Y:S05]  /*0ad0*/  @P0 BRA `(.L_x_866) ;  /* 0x0000000000340947 */ /* 0x000fea0003800000 */
[----:B-1----:R-:W1:Y:S01]  /*0ae0*/  LDC.64 R4, c[0x0][0x388] ;  /* 0x0000e200ff047b82 */ /* 0x002e620000000a00 */
[----:B0-----:R-:W-:Y:S01]  /*0af0*/  IADD3 R11, PT, PT, R0, R3, RZ ;  /* 0x00000003000b7210 */ /* 0x001fe20007ffe0ff */
[----:B------:R-:W-:-:S04]  /*0b00*/  VIADD R3, R3, 0x80 ;  /* 0x0000008003037836 */ /* 0x000fc80000000000 */
[----:B-1----:R-:W-:-:S05]  /*0b10*/  IMAD.WIDE.U32 R4, R11, 0x2, R4 ;  /* 0x000000020b047825 */ /* 0x002fca00078e0004 */
[----:B------:R1:W-:Y:S02]  /*0b20*/  STG.E.U16 desc[UR4][R4.64], R6 ;  /* 0x0000000604007986 */ /* 0x0003e4000c101504 */
.L_x_865:
        /* <DEDUP_REMOVED lines=8> */
.L_x_866:
[----:B------:R-:W-:Y:S05]  /*0bb0*/  BSYNC.RELIABLE B1 ;  /* 0x0000000000017941 */ /* 0x000fea0003800100 */
.L_x_862:
[----:B------:R-:W-:-:S13]  /*0bc0*/  ISETP.GE.U32.AND P0, PT, R3, R2, PT ;  /* 0x000000020300720c */ /* 0x000fda0003f06070 */
[----:B-12---:R-:W1:Y:S01]  /*0bd0*/  @!P0 LDC.64 R4, c[0x0][0x388] ;  /* 0x0000e200ff048b82 */ /* 0x006e620000000a00 */
[----:B------:R-:W-:Y:S01]  /*0be0*/  @!P0 IADD3 R7, PT, PT, R0, R3, RZ ;  /* 0x0000000300078210 */ /* 0x000fe20007ffe0ff */
[----:B------:R-:W-:-:S04]  /*0bf0*/  @!P0 VIADD R3, R3, 0x80 ;  /* 0x0000008003038836 */ /* 0x000fc80000000000 */
[----:B-1----:R-:W-:-:S05]  /*0c00*/  @!P0 IMAD.WIDE.U32 R4, R7, 0x2, R4 ;  /* 0x0000000207048825 */ /* 0x002fca00078e0004 */
[----:B------:R2:W-:Y:S02]  /*0c10*/  @!P0 STG.E.U16 desc[UR4][R4.64], R8 ;  /* 0x0000000804008986 */ /* 0x0005e4000c101504 */
.L_x_867:
[----:B------:R-:W-:Y:S05]  /*0c20*/  BSYNC.RECONVERGENT B0 ;  /* 0x0000000000007941 */ /* 0x000fea0003800200 */
.L_x_861:
        /* <DEDUP_REMOVED lines=8> */
.L_x_860:
[----:B------:R-:W0:Y:S01]  /*0cb0*/  S2R R2, SR_TID.X ;  /* 0x0000000000027919 */ /* 0x000e220000002100 */
[----:B------:R-:W1:Y:S08]  /*0cc0*/  LDC.64 R4, c[0x0][0x390] ;  /* 0x0000e400ff047b82 */ /* 0x000e700000000a00 */
[----:B------:R-:W2:Y:S08]  /*0cd0*/  LDC.64 R6, c[0x0][0x398] ;  /* 0x0000e600ff067b82 */ /* 0x000eb00000000a00 */
[----:B------:R-:W3:Y:S01]  /*0ce0*/  LDC.64 R12, c[0x0][0x388] ;  /* 0x0000e200ff0c7b82 */ /* 0x000ee20000000a00 */
[----:B-1----:R-:W-:-:S04]  /*0cf0*/  IMAD.WIDE.U32 R4, R0, 0x2, R4 ;  /* 0x0000000200047825 */ /* 0x002fc800078e0004 */
[----:B0-----:R-:W-:-:S04]  /*0d00*/  IMAD.WIDE.U32 R14, R2, 0x8, R4 ;  /* 0x00000008020e7825 */ /* 0x001fc800078e0004 */
[----:B--2---:R-:W-:Y:S01]  /*0d10*/  IMAD.WIDE.U32 R6, R0, 0x2, R6 ;  /* 0x0000000200067825 */ /* 0x004fe200078e0006 */
[----:B------:R-:W2:Y:S04]  /*0d20*/  LDG.E.64 R8, desc[UR4][R14.64+0x400] ;  /* 0x000400040e087981 */ /* 0x000ea8000c1e1b00 */
[----:B------:R2:W4:Y:S01]  /*0d30*/  LDG.E.64 R4, desc[UR4][R14.64] ;  /* 0x000000040e047981 */ /* 0x000522000c1e1b00 */
[----:B------:R-:W-:-:S05]  /*0d40*/  IMAD.WIDE.U32 R16, R2, 0x8, R6 ;  /* 0x0000000802107825 */ /* 0x000fca00078e0006 */
[----:B------:R-:W5:Y:S04]  /*0d50*/  LDG.E.64 R6, desc[UR4][R16.64] ;  /* 0x0000000410067981 */ /* 0x000f68000c1e1b00 */
[----:B------:R0:W5:Y:S01]  /*0d60*/  LDG.E.64 R10, desc[UR4][R16.64+0x400] ;  /* 0x00040004100a7981 */ /* 0x000162000c1e1b00 */
[----:B---3--:R-:W-:-:S04]  /*0d70*/  IMAD.WIDE.U32 R12, R0, 0x2, R12 ;  /* 0x00000002000c7825 */ /* 0x008fc800078e000c */
[----:B------:R-:W-:-:S04]  /*0d80*/  IMAD.WIDE.U32 R12, R2, 0x8, R12 ;  /* 0x00000008020c7825 */ /* 0x000fc800078e000c */
[--C-:B--2---:R-:W-:Y:S02]  /*0d90*/  HADD2.F32 R15, -RZ, R9.reuse.H0_H0 ;  /* 0x20000009ff0f7230 */ /* 0x104fe40000004100 */
[----:B0-----:R-:W-:Y:S02]  /*0da0*/  HADD2.F32 R16, -RZ, R9.H1_H1 ;  /* 0x30000009ff107230 */ /* 0x001fe40000004100 */
[--C-:B----4-:R-:W-:Y:S02]  /*0db0*/  HADD2.F32 R3, -RZ, R4.reuse.H0_H0 ;  /* 0x20000004ff037230 */ /* 0x110fe40000004100 */
[----:B------:R-:W-:Y:S02]  /*0dc0*/  HADD2.F32 R18, -RZ, R4.H1_H1 ;  /* 0x30000004ff127230 */ /* 0x000fe40000004100 */
[----:B------:R-:W-:Y:S02]  /*0dd0*/  HADD2.F32 R20, -RZ, R5.H0_H0 ;  /* 0x20000005ff147230 */ /* 0x000fe40000004100 */
[----:B-----5:R-:W-:-:S02]  /*0de0*/  HADD2.F32 R21, -RZ, R7.H0_H0 ;  /* 0x20000007ff157230 */ /* 0x020fc40000004100 */
[----:B------:R-:W-:Y:S02]  /*0df0*/  HADD2.F32 R0, -RZ, R7.H1_H1 ;  /* 0x30000007ff007230 */ /* 0x000fe40000004100 */
[--C-:B------:R-:W-:Y:S02]  /*0e00*/  HADD2.F32 R7, -RZ, R10.reuse.H0_H0 ;  /* 0x2000000aff077230 */ /* 0x100fe40000004100 */
[----:B------:R-:W-:Y:S02]  /*0e10*/  HADD2.F32 R9, -RZ, R10.H1_H1 ;  /* 0x3000000aff097230 */ /* 0x000fe40000004100 */
[----:B------:R-:W-:Y:S02]  /*0e20*/  HADD2.F32 R4, -RZ, R6.H0_H0 ;  /* 0x20000006ff047230 */ /* 0x000fe40000004100 */
[----:B------:R-:W-:Y:S02]  /*0e30*/  HADD2.F32 R14, -RZ, R8.H0_H0 ;  /* 0x20000008ff0e7230 */ /* 0x000fe40000004100 */
[----:B------:R-:W-:-:S02]  /*0e40*/  HADD2.F32 R10, -RZ, R11.H0_H0 ;  /* 0x2000000bff0a7230 */ /* 0x000fc40000004100 */
[----:B------:R-:W-:Y:S02]  /*0e50*/  HADD2.F32 R19, -RZ, R6.H1_H1 ;  /* 0x30000006ff137230 */ /* 0x000fe40000004100 */
[----:B------:R-:W-:Y:S02]  /*0e60*/  HADD2.F32 R5, -RZ, R5.H1_H1 ;  /* 0x30000005ff057230 */ /* 0x000fe40000004100 */
[----:B------:R-:W-:Y:S02]  /*0e70*/  HADD2.F32 R8, -RZ, R8.H1_H1 ;  /* 0x30000008ff087230 */ /* 0x000fe40000004100 */
[----:B------:R-:W-:Y:S01]  /*0e80*/  HADD2.F32 R11, -RZ, R11.H1_H1 ;  /* 0x3000000bff0b7230 */ /* 0x000fe20000004100 */
[----:B------:R-:W-:Y:S02]  /*0e90*/  LOP3.LUT R3, R3, 0x80000000, R4, 0xb8, !PT ;  /* 0x8000000003037812 */ /* 0x000fe400078eb804 */
        /* <DEDUP_REMOVED lines=11> */
[----:B------:R-:W-:Y:S04]  /*0f50*/  STG.E.64 desc[UR4][R12.64], R4 ;  /* 0x000000040c007986 */ /* 0x000fe8000c101b04 */
[----:B------:R-:W-:Y:S01]  /*0f60*/  STG.E.64 desc[UR4][R12.64+0x400], R8 ;  /* 0x000400080c007986 */ /* 0x000fe2000c101b04 */
[----:B------:R-:W-:Y:S05]  /*0f70*/  EXIT ;  /* 0x000000000000794d */ /* 0x000fea0003800000 */
.L_x_868:
        /* <DEDUP_REMOVED lines=16> */
.L_x_8084:


//--------------------- .text._ZN2at6native29vectorized_elementwise_kernelILi8ENS0_13BinaryFunctorIN3c104HalfES4_S4_ZZZNS0_20copysign_kernel_cudaERNS_18TensorIteratorBaseEENKUlvE_clEvENKUlvE2_clEvEUlS4_S4_E_EESt5arrayIPcLm3EEEEviT0_T1_ --------------------------
	.section	.text._ZN2at6native29vectorized_elementwise_kernelILi8ENS0_13BinaryFunctorIN3c104HalfES4_S4_ZZZNS0_20copysign_kernel_cudaERNS_18TensorIteratorBaseEENKUlvE_clEvENKUlvE2_clEvEUlS4_S4_E_EESt5arrayIPcLm3EEEEviT0_T1_,"ax",@progbits
	.align	128
        .global         _ZN2at6native29vectorized_elementwise_kernelILi8ENS0_13BinaryFunctorIN3c104HalfES4_S4_ZZZNS0_20copysign_kernel_cudaERNS_18TensorIteratorBaseEENKUlvE_clEvENKUlvE2_clEvEUlS4_S4_E_EESt5arrayIPcLm3EEEEviT0_T1_
        .type           _ZN2at6native29vectorized_elementwise_kernelILi8ENS0_13BinaryFunctorIN3c104HalfES4_S4_ZZZNS0_20copysign_kernel_cudaERNS_18TensorIteratorBaseEENKUlvE_clEvENKUlvE2_clEvEUlS4_S4_E_EESt5arrayIPcLm3EEEEviT0_T1_,@function
        .size           _ZN2at6native29vectorized_elementwise_kernelILi8ENS0_13BinaryFunctorIN3c104HalfES4_S4_ZZZNS0_20copysign_kernel_cudaERNS_18TensorIteratorBaseEENKUlvE_clEvENKUlvE2_clEvEUlS4_S4_E_EESt5arrayIPcLm3EEEEviT0_T1_,(.L_x_8085 - _ZN2at6native29vectorized_elementwise_kernelILi8ENS0_13BinaryFunctorIN3c104HalfES4_S4_ZZZNS0_20copysign_kernel_cudaERNS_18TensorIteratorBaseEENKUlvE_clEvENKUlvE2_clEvEUlS4_S4_E_EESt5arrayIPcLm3EEEEviT0_T1_)
        .other          _ZN2at6native29vectorized_elementwise_kernelILi8ENS0_13BinaryFunctorIN3c104HalfES4_S4_ZZZNS0_20copysign_kernel_cudaERNS_18TensorIteratorBaseEENKUlvE_clEvENKUlvE2_clEvEUlS4_S4_E_EESt5arrayIPcLm3EEEEviT0_T1_,@"STO_CUDA_ENTRY STV_DEFAULT"
_ZN2at6native29vectorized_elementwise_kernelILi8ENS0_13BinaryFunctorIN3c104HalfES4_S4_ZZZNS0_20copysign_kernel_cudaERNS_18TensorIteratorBaseEENKUlvE_clEvENKUlvE2_clEvEUlS4_S4_E_EESt5arrayIPcLm3EEEEviT0_T1_:
.text._ZN2at6native29vectorized_elementwise_kernelILi8ENS0_13BinaryFunctorIN3c104HalfES4_S4_ZZZNS0_20copysign_kernel_cudaERNS_18TensorIteratorBaseEENKUlvE_clEvENKUlvE2_clEvEUlS4_S4_E_EESt5arrayIPcLm3EEEEviT0_T1_:
        /* <DEDUP_REMOVED lines=165> */
.L_x_872:
[----:B------:R-:W-:-:S13]  /*0a50*/  ISETP.GE.U32.AND P0, PT, R3, R2, PT ;  /* 0x000000020300720c */ /* 0x000fda0003f06070 */
[----:B------:R-:W-:Y:S05]  /*0a60*/  @P0 BRA `(.L_x_874) ;  /* 0x0000000000300947 */ /* 0x000fea0003800000 */
[----:B0-----:R-:W0:Y:S01]  /*0a70*/  LDC.64 R10, c[0x0][0x388] ;  /* 0x0000e200ff0a7b82 */ /* 0x001e220000000a00 */
[----:B------:R-:W-:Y:S01]  /*0a80*/  IADD3 R13, PT, PT, R0, R3, RZ ;  /* 0x00000003000d7210 */ /* 0x000fe20007ffe0ff */
[----:B------:R-:W-:-:S04]  /*0a90*/  VIADD R3, R3, 0x80 ;  /* 0x0000008003037836 */ /* 0x000fc80000000000 */
[----:B0-----:R-:W-:-:S05]  /*0aa0*/  IMAD.WIDE.U32 R10, R13, 0x2, R10 ;  /* 0x000000020d0a7825 */ /* 0x001fca00078e000a */
[----:B------:R1:W-:Y:S02]  /*0ab0*/  STG.E.U16 desc[UR4][R10.64], R5 ;  /* 0x000000050a007986 */ /* 0x0003e4000c101504 */
.L_x_873:
[----:B------:R-:W-:-:S13]  /*0ac0*/  ISETP.GE.U32.AND P0, PT, R3, R2, PT ;  /* 0x000000020300720c */ /* 0x000fda0003f06070 */
[----:B------:R-:W-:Y:S05]  /*0ad0*/  @P0 BRA `(.L_x_875) ;  /* 0x0000000000340947 */ /* 0x000fea0003800000 */
[----:B-1----:R-:W1:Y:S01]  /*0ae0*/  LDC.64 R4, c[0x0][0x388] ;  /* 0x0000e200ff047b82 */ /* 0x002e620000000a00 */
[----:B0-----:R-:W-:Y:S01]  /*0af0*/  IADD3 R11, PT, PT, R0, R3, RZ ;  /* 0x00000003000b7210 */ /* 0x001fe20007ffe0ff */
[----:B------:R-:W-:-:S04]  /*0b00*/  VIADD R3, R3, 0x80 ;  /* 0x0000008003037836 */ /* 0x000fc80000000000 */
[----:B-1----:R-:W-:-:S05]  /*0b10*/  IMAD.WIDE.U32 R4, R11, 0x2, R4 ;  /* 0x000000020b047825 */ /* 0x002fca00078e0004 */
[----:B------:R1:W-:Y:S02]  /*0b20*/  STG.E.U16 desc[UR4][R4.64], R6 ;  /* 0x0000000604007986 */ /* 0x0003e4000c101504 */
.L_x_874:
        /* <DEDUP_REMOVED lines=8> */
.L_x_875:
[----:B------:R-:W-:Y:S05]  /*0bb0*/  BSYNC.RELIABLE B1 ;  /* 0x0000000000017941 */ /* 0x000fea0003800100 */
.L_x_871:
[----:B------:R-:W-:-:S13]  /*0bc0*/  ISETP.GE.U32.AND P0, PT, R3, R2, PT ;  /* 0x000000020300720c */ /* 0x000fda0003f06070 */
[----:B-12---:R-:W1:Y:S01]  /*0bd0*/  @!P0 LDC.64 R4, c[0x0][0x388] ;  /* 0x0000e200ff048b82 */ /* 0x006e620000000a00 */
[----:B------:R-:W-:Y:S01]  /*0be0*/  @!P0 IADD3 R7, PT, PT, R0, R3, RZ ;  /* 0x0000000300078210 */ /* 0x000fe20007ffe0ff */
[----:B------:R-:W-:-:S04]  /*0bf0*/  @!P0 VIADD R3, R3, 0x80 ;  /* 0x0000008003038836 */ /* 0x000fc80000000000 */
[----:B-1----:R-:W-:-:S05]  /*0c00*/  @!P0 IMAD.WIDE.U32 R4, R7, 0x2, R4 ;  /* 0x0000000207048825 */ /* 0x002fca00078e0004 */
[----:B------:R2:W-:Y:S02]  /*0c10*/  @!P0 STG.E.U16 desc[UR4][R4.64], R8 ;  /* 0x0000000804008986 */ /* 0x0005e4000c101504 */
.L_x_876:
[----:B------:R-:W-:Y:S05]  /*0c20*/  BSYNC.RECONVERGENT B0 ;  /* 0x0000000000007941 */ /* 0x000fea0003800200 */
.L_x_870:
        /* <DEDUP_REMOVED lines=8> */
.L_x_869:
[----:B------:R-:W0:Y:S01]  /*0cb0*/  S2R R2, SR_TID.X ;  /* 0x0000000000027919 */ /* 0x000e220000002100 */
[----:B------:R-:W1:Y:S08]  /*0cc0*/  LDC.64 R4, c[0x0][0x390] ;  /* 0x0000e400ff047b82 */ /* 0x000e700000000a00 */
[----:B------:R-:W2:Y:S08]  /*0cd0*/  LDC.64 R6, c[0x0][0x398] ;  /* 0x0000e600ff067b82 */ /* 0x000eb00000000a00 */
[----:B------:R-:W3:Y:S01]  /*0ce0*/  LDC.64 R12, c[0x0][0x388] ;  /* 0x0000e200ff0c7b82 */ /* 0x000ee20000000a00 */
[----:B-1----:R-:W-:-:S04]  /*0cf0*/  IMAD.WIDE.U32 R4, R0, 0x2, R4 ;  /* 0x0000000200047825 */ /* 0x002fc800078e0004 */
[----:B0-----:R-:W-:-:S04]  /*0d00*/  IMAD.WIDE.U32 R14, R2, 0x10, R4 ;  /* 0x00000010020e7825 */ /* 0x001fc800078e0004 */
[----:B--2---:R-:W-:Y:S01]  /*0d10*/  IMAD.WIDE.U32 R4, R0, 0x2, R6 ;  /* 0x0000000200047825 */ /* 0x004fe200078e0006 */
[----:B------:R-:W2:Y:S03]  /*0d20*/  LDG.E.128 R8, desc[UR4][R14.64] ;  /* 0x000000040e087981 */ /* 0x000ea6000c1e1d00 */
[----:B------:R-:W-:-:S06]  /*0d30*/  IMAD.WIDE.U32 R4, R2, 0x10, R4 ;  /* 0x0000001002047825 */ /* 0x000fcc00078e0004 */
[----:B------:R-:W4:Y:S01]  /*0d40*/  LDG.E.128 R4, desc[UR4][R4.64] ;  /* 0x0000000404047981 */ /* 0x000f22000c1e1d00 */
[----:B---3--:R-:W-:-:S04]  /*0d50*/  IMAD.WIDE.U32 R12, R0, 0x2, R12 ;  /* 0x00000002000c7825 */ /* 0x008fc800078e000c */
[----:B------:R-:W-:-:S04]  /*0d60*/  IMAD.WIDE.U32 R12, R2, 0x10, R12 ;  /* 0x00000010020c7825 */ /* 0x000fc800078e000c */
[--C-:B--2---:R-:W-:Y:S02]  /*0d70*/  HADD2.F32 R16, -RZ, R8.reuse.H0_H0 ;  /* 0x20000008ff107230 */ /* 0x104fe40000004100 */
[----:B------:R-:W-:Y:S02]  /*0d80*/  HADD2.F32 R17, -RZ, R8.H1_H1 ;  /* 0x30000008ff117230 */ /* 0x000fe40000004100 */
[----:B------:R-:W-:Y:S02]  /*0d90*/  HADD2.F32 R18, -RZ, R9.H0_H0 ;  /* 0x20000009ff127230 */ /* 0x000fe40000004100 */
[----:B------:R-:W-:Y:S02]  /*0da0*/  HADD2.F32 R8, -RZ, R10.H0_H0 ;  /* 0x2000000aff087230 */ /* 0x000fe40000004100 */
[----:B------:R-:W-:Y:S02]  /*0db0*/  HADD2.F32 R3, -RZ, R11.H0_H0 ;  /* 0x2000000bff037230 */ /* 0x000fe40000004100 */
[----:B------:R-:W-:-:S02]  /*0dc0*/  HADD2.F32 R9, -RZ, R9.H1_H1 ;  /* 0x30000009ff097230 */ /* 0x000fc40000004100 */
[----:B------:R-:W-:Y:S02]  /*0dd0*/  HADD2.F32 R10, -RZ, R10.H1_H1 ;  /* 0x3000000aff0a7230 */ /* 0x000fe40000004100 */
[----:B------:R-:W-:Y:S02]  /*0de0*/  HADD2.F32 R11, -RZ, R11.H1_H1 ;  /* 0x3000000bff0b7230 */ /* 0x000fe40000004100 */
[--C-:B----4-:R-:W-:Y:S02]  /*0df0*/  HADD2.F32 R15, -RZ, R4.reuse.H0_H0 ;  /* 0x20000004ff0f7230 */ /* 0x110fe40000004100 */
[----:B------:R-:W-:Y:S02]  /*0e00*/  HADD2.F32 R14, -RZ, R4.H1_H1 ;  /* 0x30000004ff0e7230 */ /* 0x000fe40000004100 */
[--C-:B------:R-:W-:Y:S01]  /*0e10*/  HADD2.F32 R19, -RZ, R5.reuse.H0_H0 ;  /* 0x20000005ff137230 */ /* 0x100fe20000004100 */
[----:B------:R-:W-:Y:S01]  /*0e20*/  LOP3.LUT R4, R16, 0x80000000, R15, 0xb8, !PT ;  /* 0x8000000010047812 */ /* 0x000fe200078eb80f */
[----:B------:R-:W-:Y:S01]  /*0e30*/  HADD2.F32 R20, -RZ, R5.H1_H1 ;  /* 0x30000005ff147230 */ /* 0x000fe20000004100 */
[----:B------:R-:W-:Y:S01]  /*0e40*/  LOP3.LUT R17, R17, 0x80000000, R14, 0xb8, !PT ;  /* 0x8000000011117812 */ /* 0x000fe200078eb80e */
[--C-:B------:R-:W-:Y:S01]  /*0e50*/  HADD2.F32 R21, -RZ, R6.reuse.H0_H0 ;  /* 0x20000006ff157230 */ /* 0x100fe20000004100 */
[----:B------:R-:W-:Y:S01]  /*0e60*/  LOP3.LUT R5, R18, 0x80000000, R19, 0xb8, !PT ;  /* 0x8000000012057812 */ /* 0x000fe200078eb813 */
[----:B------:R-:W-:Y:S01]  /*0e70*/  HADD2.F32 R23, -RZ, R6.H1_H1 ;  /* 0x30000006ff177230 */ /* 0x000fe20000004100 */
[----:B------:R-:W-:Y:S01]  /*0e80*/  LOP3.LUT R20, R9, 0x80000000, R20, 0xb8, !PT ;  /* 0x8000000009147812 */ /* 0x000fe200078eb814 */
[--C-:B------:R-:W-:Y:S01]  /*0e90*/  HADD2.F32 R22, -RZ, R7.reuse.H0_H0 ;  /* 0x20000007ff167230 */ /* 0x100fe20000004100 */
[----:B------:R-:W-:Y:S01]  /*0ea0*/  LOP3.LUT R6, R8, 0x80000000, R21, 0xb8, !PT ;  /* 0x8000000008067812 */ /* 0x000fe200078eb815 */
[----:B------:R-:W-:Y:S01]  /*0eb0*/  HADD2.F32 R24, -RZ, R7.H1_H1 ;  /* 0x30000007ff187230 */ /* 0x000fe20000004100 */
[----:B------:R-:W-:-:S02]  /*0ec0*/  LOP3.LUT R23, R10, 0x80000000, R23, 0xb8, !PT ;  /* 0x800000000a177812 */ /* 0x000fc400078eb817 */
[----:B------:R-:W-:Y:S02]  /*0ed0*/  LOP3.LUT R3, R3, 0x80000000, R22, 0xb8, !PT ;  /* 0x8000000003037812 */ /* 0x000fe400078eb816 */
[----:B------:R-:W-:Y:S02]  /*0ee0*/  LOP3.LUT R24, R11, 0x80000000, R24, 0xb8, !PT ;  /* 0x800000000b187812 */ /* 0x000fe400078eb818 */
[----:B------:R-:W-:Y:S02]  /*0ef0*/  F2FP.F16.F32.PACK_AB R4, R17, R4 ;  /* 0x000000041104723e */ /* 0x000fe400000000ff */
[----:B------:R-:W-:Y:S02]  /*0f00*/  F2FP.F16.F32.PACK_AB R5, R20, R5 ;  /* 0x000000051405723e */ /* 0x000fe400000000ff */
[----:B------:R-:W-:Y:S02]  /*0f10*/  F2FP.F16.F32.PACK_AB R6, R23, R6 ;  /* 0x000000061706723e */ /* 0x000fe400000000ff */
[----:B------:R-:W-:-:S05]  /*0f20*/  F2FP.F16.F32.PACK_AB R7, R24, R3 ;  /* 0x000000031807723e */ /* 0x000fca00000000ff */
[----:B------:R-:W-:Y:S01]  /*0f30*/  STG.E.128 desc[UR4][R12.64], R4 ;  /* 0x000000040c007986 */ /* 0x000fe2000c101d04 */
[----:B------:R-:W-:Y:S05]  /*0f40*/  EXIT ;  /* 0x000000000000794d */ /* 0x000fea0003800000 */
.L_x_877:
        /* <DEDUP_REMOVED lines=11> */
.L_x_8085:


//--------------------- .text._ZN2at6native18elementwise_kernelILi128ELi4EZNS0_15gpu_kernel_implINS0_13BUnaryFunctorIN3c104HalfES5_S5_ZZZNS0_20copysign_kernel_cudaERNS_18TensorIteratorBaseEENKUlvE_clEvENKUlvE2_clEvEUlS5_S5_E_EEEEvS7_RKT_EUliE_EEviT1_ --------------------------
	.section	.text._ZN2at6native18elementwise_kernelILi128ELi4EZNS0_15gpu_kernel_implINS0_13BUnaryFunctorIN3c104HalfES5_S5_ZZZNS0_20copysign_kernel_cudaERNS_18TensorIteratorBaseEENKUlvE_clEvENKUlvE2_clEvEUlS5_S5_E_EEEEvS7_RKT_EUliE_EEviT1_,"ax",@progbits
	.align	128
        .global         _ZN2at6native18elementwise_kernelILi128ELi4EZNS0_15gpu_kernel_implINS0_13BUnaryFunctorIN3c104HalfES5_S5_ZZZNS0_20copysign_kernel_cudaERNS_18TensorIteratorBaseEENKUlvE_clEvENKUlvE2_clEvEUlS5_S5_E_EEEEvS7_RKT_EUliE_EEviT1_
        .type           _ZN2at6native18elementwise_kernelILi128ELi4EZNS0_15gpu_kernel_implINS0_13BUnaryFunctorIN3c104HalfES5_S5_ZZZNS0_20copysign_kernel_cudaERNS_18TensorIteratorBaseEENKUlvE_clEvENKUlvE2_clEvEUlS5_S5_E_EEEEvS7_RKT_EUliE_EEviT1_,@function
        .size           _ZN2at6native18elementwise_kernelILi128ELi4EZNS0_15gpu_kernel_implINS0_13BUnaryFunctorIN3c104HalfES5_S5_ZZZNS0_20copysign_kernel_cudaERNS_18TensorIteratorBaseEENKUlvE_clEvENKUlvE2_clEvEUlS5_S5_E_EEEEvS7_RKT_EUliE_EEviT1_,(.L_x_8086 - _ZN2at6native18elementwise_kernelILi128ELi4EZNS0_15gpu_kernel_implINS0_13BUnaryFunctorIN3c104HalfES5_S5_ZZZNS0_20copysign_kernel_cudaERNS_18TensorIteratorBaseEENKUlvE_clEvENKUlvE2_clEvEUlS5_S5_E_EEEEvS7_RKT_EUliE_EEviT1_)
        .other          _ZN2at6native18elementwise_kernelILi128ELi4EZNS0_15gpu_kernel_implINS0_13BUnaryFunctorIN3c104HalfES5_S5_ZZZNS0_20copysign_kernel_cudaERNS_18TensorIteratorBaseEENKUlvE_clEvENKUlvE2_clEvEUlS5_S5_E_EEEEvS7_RKT_EUliE_EEviT1_,@"STO_CUDA_ENTRY STV_DEFAULT"
_ZN2at6native18elementwise_kernelILi128ELi4EZNS0_15gpu_kernel_implINS0_13BUnaryFunctorIN3c104HalfES5_S5_ZZZNS0_20copysign_kernel_cudaERNS_18TensorIteratorBaseEENKUlvE_clEvENKUlvE2_clEvEUlS5_S5_E_EEEEvS7_RKT_EUliE_EEviT1_:
.text._ZN2at6native18elementwise_kernelILi128ELi4EZNS0_15gpu_kernel_implINS0_13BUnaryFunctorIN3c104HalfES5_S5_ZZZNS0_20copysign_kernel_cudaERNS_18TensorIteratorBaseEENKUlvE_clEvENKUlvE2_clEvEUlS5_S5_E_EEEEvS7_RKT_EUliE_EEviT1_:
        /* <DEDUP_REMOVED lines=9> */
[----:B---3--:R-:W-:-:S02]  /*0090*/  UIADD3 UR40, UPT, UPT, UR39, -0x1, URZ ;  /* 0xffffffff27287890 */ /* 0x008fc4000fffe0ff */
[----:B--2---:R-:W-:Y:S02]  /*00a0*/  USHF.L.U32 UR4, UR4, 0x9, URZ ;  /* 0x0000000904047899 */ /* 0x004fe400080006ff */
[----:B------:R-:W-:-:S04]  /*00b0*/  UISETP.LT.U32.AND UP0, UPT, UR40, 0x18, UPT ;  /* 0x000000182800788c */ /* 0x000fc8000bf01070 */
[----:B------:R-:W-:Y:S01]  /*00c0*/  USEL UR38, UR40, 0x18, UP0 ;  /* 0x0000001828267887 */ /* 0x000fe20008000000 */
[----:B-1----:R-:W-:-:S03]  /*00d0*/  LOP3.LUT R17, R17, UR4, RZ, 0xfc, !PT ;  /* 0x0000000411117c12 */ /* 0x002fc6000f8efcff */
[----:B------:R-:W-:Y:S01]  /*00e0*/  UIADD3 UR38, UPT, UPT, UR38, 0x1, URZ ;  /* 0x0000000126267890 */ /* 0x000fe2000fffe0ff */
[----:B----4-:R-:W-:-:S13]  /*00f0*/  ISETP.GE.AND P0, PT, R17, UR5, PT ;  /* 0x0000000511007c0c */ /* 0x010fda000bf06270 */
[----:B0-----:R-:W-:Y:S05]  /*0100*/  @P0 BRA `(.L_x_879) ;  /* 0x00000030006c0947 */ /* 0x001fea0003800000 */
[----:B------:R-:W-:Y:S01]  /*0110*/  UISETP.NE.AND UP0, UPT, UR39, URZ, UPT ;  /* 0x000000ff2700728c */ /* 0x000fe2000bf05270 */
[----:B------:R-:W-:Y:S02]  /*0120*/  IMAD.MOV.U32 R0, RZ, RZ, RZ ;  /* 0x000000ffff007224 */ /* 0x000fe400078e00ff */
[----:B------:R-:W-:-:S06]  /*0130*/  IMAD.MOV.U32 R16, RZ, RZ, RZ ;  /* 0x000000ffff107224 */ /* 0x000fcc00078e00ff */
[----:B------:R-:W-:Y:S05]  /*0140*/  BRA.U !UP0, `(.L_x_880) ;  /* 0x0000001108a87547 */ /* 0x000fea000b800000 */
[----:B------:R-:W0:Y:S01]  /*0150*/  LDCU.64 UR4, c[0x0][0x390] ;  /* 0x00007200ff0477ac */ /* 0x000e220008000a00 */
[----:B------:R-:W-:Y:S01]  /*0160*/  HFMA2 R16, -RZ, RZ, 0, 0 ;  /* 0x00000000ff107431 */ /* 0x000fe200000001ff */
[----:B------:R-:W1:Y:S01]  /*0170*/  LDCU UR6, c[0x0][0x38c] ;  /* 0x00007180ff0677ac */ /* 0x000e620008000800 */
[----:B------:R-:W2:Y:S01]  /*0180*/  LDCU.64 UR8, c[0x0][0x4b8] ;  /* 0x00009700ff0877ac */ /* 0x000ea20008000a00 */
[----:B------:R-:W-:Y:S02]  /*0190*/  UISETP.NE.AND UP0, UPT, UR40, URZ, UPT ;  /* 0x000000ff2800728c */ /* 0x000fe4000bf05270 */
[----:B0-----:R-:W-:-:S05]  /*01a0*/  IMAD.HI.U32 R2, R17, UR4, R16 ;  /* 0x0000000411027c27 */ /* 0x001fca000f8e0010 */
[----:B------:R-:W-:-:S05]  /*01b0*/  SHF.R.U32.HI R3, RZ, UR5, R2 ;  /* 0x00000005ff037c19 */ /* 0x000fca0008011602 */
[----:B------:R-:W-:-:S04]  /*01c0*/  IMAD.MOV R0, RZ, RZ, -R3 ;  /* 0x000000ffff007224 */ /* 0x000fc800078e0a03 */
[----:B-1----:R-:W-:-:S04]  /*01d0*/  IMAD R0, R0, UR6, R17 ;  /* 0x0000000600007c24 */ /* 0x002fc8000f8e0211 */
[C---:B--2---:R-:W-:Y:S02]  /*01e0*/  IMAD R16, R0.reuse, UR8, RZ ;  /* 0x0000000800107c24 */ /* 0x044fe4000f8e02ff */
[----:B------:R-:W-:Y:S01]  /*01f0*/  IMAD R0, R0, UR9, RZ ;  /* 0x0000000900007c24 */ /* 0x000fe2000f8e02ff */
[----:B------:R-:W-:Y:S06]  /*0200*/  BRA.U !UP0, `(.L_x_880) ;  /* 0x0000001108787547 */ /* 0x000fec000b800000 */
[----:B------:R-:W0:Y:S01]  /*0210*/  LDCU.64 UR6, c[0x0][0x398] ;  /* 0x00007300ff0677ac */ /* 0x000e220008000a00 */
[----:B------:R-:W-:Y:S01]  /*0220*/  IMAD.MOV.U32 R2, RZ, RZ, RZ ;  /* 0x000000ffff027224 */ /* 0x000fe200078e00ff */
[----:B------:R-:W1:Y:S01]  /*0230*/  LDCU UR4, c[0x0][0x3a0] ;  /* 0x00007400ff0477ac */ /* 0x000e620008000800 */
[----:B------:R-:W2:Y:S01]  /*0240*/  LDCU.64 UR8, c[0x0][0x4c0] ;  /* 0x00009800ff0877ac */ /* 0x000ea20008000a00 */
[----:B------:R-:W-:Y:S01]  /*0250*/  UISETP.NE.AND UP0, UPT, UR38, 0x2, UPT ;  /* 0x000000022600788c */ /* 0x000fe2000bf05270 */
[----:B0-----:R-:W-:-:S05]  /*0260*/  IMAD.HI.U32 R4, R3, UR7, R2 ;  /* 0x0000000703047c27 */ /* 0x001fca000f8e0002 */
[----:B-1----:R-:W-:-:S04]  /*0270*/  SHF.R.U32.HI R5, RZ, UR4, R4 ;  /* 0x00000004ff057c19 */ /* 0x002fc80008011604 */
[----:B------:R-:W-:-:S05]  /*0280*/  IADD3 R2, PT, PT, -R5, RZ, RZ ;  /* 0x000000ff05027210 */ /* 0x000fca0007ffe1ff */
[----:B------:R-:W-:-:S04]  /*0290*/  IMAD R3, R2, UR6, R3 ;  /* 0x0000000602037c24 */ /* 0x000fc8000f8e0203 */
[C---:B--2---:R-:W-:Y:S02]  /*02a0*/  IMAD R16, R3.reuse, UR8, R16 ;  /* 0x0000000803107c24 */ /* 0x044fe4000f8e0210 */
[----:B------:R-:W-:Y:S01]  /*02b0*/  IMAD R0, R3, UR9, R0 ;  /* 0x0000000903007c24 */ /* 0x000fe2000f8e0200 */
[----:B------:R-:W-:Y:S06]  /*02c0*/  BRA.U !UP0, `(.L_x_880) ;  /* 0x0000001108487547 */ /* 0x000fec000b800000 */
[----:B------:R-:W0:Y:S01]  /*02d0*/  LDCU.64 UR4, c[0x0][0x3a8] ;  /* 0x00007500ff0477ac */ /* 0x000e220008000a00 */
[----:B------:R-:W-:Y:S01]  /*02e0*/  IMAD.MOV.U32 R4, RZ, RZ, RZ ;  /* 0x000000ffff047224 */ /* 0x000fe200078e00ff */
[----:B------:R-:W1:Y:S01]  /*02f0*/  LDCU UR6, c[0x0][0x3a4] ;  /* 0x00007480ff0677ac */ /* 0x000e620008000800 */
[----:B------:R-:W2:Y:S01]  /*0300*/  LDCU.64 UR8, c[0x0][0x4c8] ;  /* 0x00009900ff0877ac */ /* 0x000ea20008000a00 */
[----:B------:R-:W-:Y:S01]  /*0310*/  UISETP.NE.AND UP0, UPT, UR38, 0x3, UPT ;  /* 0x000000032600788c */ /* 0x000fe2000bf05270 */
[----:B0-----:R-:W-:-:S05]  /*0320*/  IMAD.HI.U32 R2, R5, UR4, R4 ;  /* 0x0000000405027c27 */ /* 0x001fca000f8e0004 */
[----:B------:R-:W-:-:S05]  /*0330*/  SHF.R.U32.HI R3, RZ, UR5, R2 ;  /* 0x00000005ff037c19 */ /* 0x000fca0008011602 */
[----:B------:R-:W-:-:S04]  /*0340*/  IMAD.MOV R4, RZ, RZ, -R3 ;  /* 0x000000ffff047224 */ /* 0x000fc800078e0a03 */
[----:B-1----:R-:W-:-:S04]  /*0350*/  IMAD R5, R4, UR6, R5 ;  /* 0x0000000604057c24 */ /* 0x002fc8000f8e0205 */
[C---:B--2---:R-:W-:Y:S02]  /*0360*/  IMAD R16, R5.reuse, UR8, R16 ;  /* 0x0000000805107c24 */ /* 0x044fe4000f8e0210 */
[----:B------:R-:W-:Y:S01]  /*0370*/  IMAD R0, R5, UR9, R0 ;  /* 0x0000000905007c24 */ /* 0x000fe2000f8e0200 */
[----:B------:R-:W-:Y:S06]  /*0380*/  BRA.U !UP0, `(.L_x_880) ;  /* 0x0000001108187547 */ /* 0x000fec000b800000 */
[----:B------:R-:W0:Y:S01]  /*0390*/  LDCU.64 UR6, c[0x0][0x3b0] ;  /* 0x00007600ff0677ac */ /* 0x000e220008000a00 */
[----:B------:R-:W-:Y:S01]  /*03a0*/  MOV R2, RZ ;  /* 0x000000ff00027202 */ /* 0x000fe20000000f00 */
[----:B------:R-:W1:Y:S01]  /*03b0*/  LDCU UR4, c[0x0][0x3b8] ;  /* 0x00007700ff0477ac */ /* 0x000e620008000800 */
[----:B------:R-:W2:Y:S01]  /*03c0*/  LDCU.64 UR8, c[0x0][0x4d0] ;  /* 0x00009a00ff0877ac */ /* 0x000ea20008000a00 */
[----:B------:R-:W-:Y:S02]  /*03d0*/  UISETP.NE.AND UP0, UPT, UR38, 0x4, UPT ;  /* 0x000000042600788c */ /* 0x000fe4000bf05270 */
[----:B0-----:R-:W-:-:S05]  /*03e0*/  IMAD.HI.U32 R4, R3, UR7, R2 ;  /* 0x0000000703047c27 */ /* 0x001fca000f8e0002 */
[----:B-1----:R-:W-:-:S05]  /*03f0*/  SHF.R.U32.HI R5, RZ, UR4, R4 ;  /* 0x00000004ff057c19 */ /* 0x002fca0008011604 */
[----:B------:R-:W-:-:S04]  /*0400*/  IMAD.MOV R2, RZ, RZ, -R5 ;  /* 0x000000ffff027224 */ /* 0x000fc800078e0a05 */
        /* <DEDUP_REMOVED lines=10> */
[----:B------:R-:W-:-:S04]  /*04b0*/  SHF.R.U32.HI R3, RZ, UR5, R2 ;  /* 0x00000005ff037c19 */ /* 0x000fc80008011602 */
[----:B------:R-:W-:-:S05]  /*04c0*/  IADD3 R4, PT, PT, -R3, RZ, RZ ;  /* 0x000000ff03047210 */ /* 0x000fca0007ffe1ff */
[----:B-1----:R-:W-:-:S04]  /*04d0*/  IMAD R5, R4, UR6, R5 ;  /* 0x0000000604057c24 */ /* 0x002fc8000f8e0205 */
        /* <DEDUP_REMOVED lines=16> */
[----:B------:R-:W-:Y:S01]  /*05e0*/  HFMA2 R4, -RZ, RZ, 0, 0 ;  /* 0x00000000ff047431 */ /* 0x000fe200000001ff */
[----:B------:R-:W1:Y:S01]  /*05f0*/  LDCU UR6, c[0x0][0x3d4] ;  /* 0x00007a80ff0677ac */ /* 0x000e620008000800 */
[----:B------:R-:W2:Y:S01]  /*0600*/  LDCU.64 UR8, c[0x0][0x4e8] ;  /* 0x00009d00ff0877ac */ /* 0x000ea20008000a00 */
[----:B------:R-:W-:Y:S02]  /*0610*/  UISETP.NE.AND UP0, UPT, UR38, 0x7, UPT ;  /* 0x000000072600788c */ /* 0x000fe4000bf05270 */
        /* <DEDUP_REMOVED lines=214> */
[----:B------:R-:W2:Y:S03]  /*1380*/  LDCU.64 UR8, c[0x0][0x578] ;  /* 0x0000af00ff0877ac */ /* 0x000ea60008000a00 */
[----:B0-----:R-:W-:-:S05]  /*1390*/  IMAD.HI.U32 R2, R5, UR4, R4 ;  /* 0x0000000405027c27 */ /* 0x001fca000f8e0004 */
[----:B------:R-:W-:-:S05]  /*13a0*/  SHF.R.U32.HI R2, RZ, UR5, R2 ;  /* 0x00000005ff027c19 */ /* 0x000fca0008011602 */
[----:B------:R-:W-:-:S04]  /*13b0*/  IMAD.MOV R3, RZ, RZ, -R2 ;  /* 0x000000ffff037224 */ /* 0x000fc800078e0a02 */
[----:B-1----:R-:W-:-:S04]  /*13c0*/  IMAD R5, R3, UR6, R5 ;  /* 0x0000000603057c24 */ /* 0x002fc8000f8e0205 */
[C---:B--2---:R-:W-:Y:S02]  /*13d0*/  IMAD R16, R5.reuse, UR8, R16 ;  /* 0x0000000805107c24 */ /* 0x044fe4000f8e0210 */
[----:B------:R-:W-:-:S07]  /*13e0*/  IMAD R0, R5, UR9, R0 ;  /* 0x0000000905007c24 */ /* 0x000fce000f8e0200 */
.L_x_880:
[----:B------:R-:W0:Y:S01]  /*13f0*/  LDCU.64 UR6, c[0x0][0x588] ;  /* 0x0000b100ff0677ac */ /* 0x000e220008000a00 */
[----:B------:R-:W-:-:S04]  /*1400*/  UPRMT UR4, UR42, 0x9910, URZ ;  /* 0x000099102a047896 */ /* 0x000fc800080000ff */
[----:B------:R-:W-:Y:S01]  /*1410*/  UISETP.GT.AND UP0, UPT, UR4, 0x9, UPT ;  /* 0x000000090400788c */ /* 0x000fe2000bf04270 */
[----:B0-----:R-:W-:-:S05]  /*1420*/  IADD3 R2, P0, PT, R0, UR6, RZ ;  /* 0x0000000600027c10 */ /* 0x001fca000ff1e0ff */
        /* <DEDUP_REMOVED lines=14> */
.L_x_884:
[----:B------:R-:W2:Y:S02]  /*1510*/  LDG.E.U8 R2, desc[UR36][R2.64] ;  /* 0x0000002402027981 */ /* 0x000ea4000c1e1100 */
[----:B--2---:R-:W-:-:S04]  /*1520*/  I2FP.F32.U32 R0, R2 ;  /* 0x0000000200007245 */ /* 0x004fc80000201000 */
[----:B------:R-:W-:Y:S01]  /*1530*/  F2FP.F16.F32.PACK_AB R0, RZ, R0 ;  /* 0x00000000ff00723e */ /* 0x000fe200000000ff */
[----:B------:R-:W-:Y:S06]  /*1540*/  BRA `(.L_x_886) ;  /* 0x0000000c007c7947 */ /* 0x000fec0003800000 */
.L_x_883:
        /* <DEDUP_REMOVED lines=10> */
.L_x_888:
[----:B------:R-:W2:Y:S02]  /*15f0*/  LDG.E R2, desc[UR36][R2.64] ;  /* 0x0000002402027981 */ /* 0x000ea4000c1e1900 */
[----:B--2---:R-:W-:-:S04]  /*1600*/  I2FP.F32.S32 R0, R2 ;  /* 0x0000000200007245 */ /* 0x004fc80000201400 */
[----:B------:R-:W-:Y:S01]  /*1610*/  F2FP.F16.F32.PACK_AB R0, RZ, R0 ;  /* 0x00000000ff00723e */ /* 0x000fe200000000ff */
[----:B------:R-:W-:Y:S06]  /*1620*/  BRA `(.L_x_886) ;  /* 0x0000000c00447947 */ /* 0x000fec0003800000 */
.L_x_887:
[----:B------:R-:W2:Y:S02]  /*1630*/  LDG.E.U16 R2, desc[UR36][R2.64] ;  /* 0x0000002402027981 */ /* 0x000ea4000c1e1500 */
[----:B--2---:R-:W0:Y:S02]  /*1640*/  I2F.S16 R0, R2 ;  /* 0x0000000200007306 */ /* 0x004e240000101400 */
[----:B0-----:R-:W-:Y:S01]  /*1650*/  F2FP.F16.F32.PACK_AB R0, RZ, R0 ;  /* 0x00000000ff00723e */ /* 0x001fe200000000ff */
[----:B------:R-:W-:Y:S06]  /*1660*/  BRA `(.L_x_886) ;  /* 0x0000000c00347947 */ /* 0x000fec0003800000 */
.L_x_882:
        /* <DEDUP_REMOVED lines=9> */
.L_x_890:
[----:B------:R0:W5:Y:S01]  /*1700*/  LDG.E.U16 R0, desc[UR36][R2.64] ;  /* 0x0000002402007981 */ /* 0x000162000c1e1500 */
[----:B------:R-:W-:Y:S05]  /*1710*/  BRA `(.L_x_886) ;  /* 0x0000000c00087947 */ /* 0x000fea0003800000 */
.L_x_889:
        /* <DEDUP_REMOVED lines=9> */
.L_x_892:
[----:B------:R1:W5:Y:S01]  /*17b0*/  LDG.E.U16 R0, desc[UR36][R2.64] ;  /* 0x0000002402007981 */ /* 0x000362000c1e1500 */
[----:B------:R-:W-:Y:S05]  /*17c0*/  BRA `(.L_x_886) ;  /* 0x0000000800dc7947 */ /* 0x000fea0003800000 */
.L_x_891:
        /* <DEDUP_REMOVED lines=8> */
.L_x_881:
        /* <DEDUP_REMOVED lines=13> */
.L_x_895:
        /* <DEDUP_REMOVED lines=8> */
.L_x_894:
[----:B------:R-:W-:-:S09]  /*19a0*/  UISETP.NE.AND UP0, UPT, UR4, 0xf, UPT ;  /* 0x0000000f0400788c */ /* 0x000fd2000bf05270 */
[----:B------:R-:W-:Y:S05]  /*19b0*/  BRA.U !UP0, `(.L_x_896) ;  /* 0x0000000108987547 */ /* 0x000fea000b800000 */
[----:B------:R-:W-:-:S09]  /*19c0*/  UISETP.NE.AND UP0, UPT, UR4, 0x17, UPT ;  /* 0x000000170400788c */ /* 0x000fd2000bf05270 */
[----:B------:R-:W-:Y:S05]  /*19d0*/  BRA.U !UP0, `(.L_x_897) ;  /* 0x00000001085c7547 */ /* 0x000fea000b800000 */
[----:B------:R-:W-:-:S09]  /*19e0*/  UISETP.NE.AND UP0, UPT, UR4, 0x18, UPT ;  /* 0x000000180400788c */ /* 0x000fd2000bf05270 */
[----:B------:R-:W-:Y:S05]  /*19f0*/  BRA.U UP0, `(.L_x_885) ;  /* 0x0000000500c07547 */ /* 0x000fea000b800000 */
[----:B------:R-:W2:Y:S01]  /*1a00*/  LDG.E.U8 R0, desc[UR36][R2.64] ;  /* 0x0000002402007981 */ /* 0x000ea2000c1e1100 */
[----:B------:R-:W-:Y:S01]  /*1a10*/  IMAD.MOV.U32 R6, RZ, RZ, 0x1f ;  /* 0x0000001fff067424 */ /* 0x000fe200078e00ff */
[----:B--2---:R-:W-:-:S04]  /*1a20*/  SHF.L.U32 R0, R0, 0x18, RZ ;  /* 0x0000001800007819 */ /* 0x004fc800000006ff */
        /* <DEDUP_REMOVED lines=18> */
.L_x_897:
        /* <DEDUP_REMOVED lines=13> */
.L_x_896:
[----:B------:R-:W2:Y:S02]  /*1c20*/  LDG.E.U16 R0, desc[UR36][R2.64] ;  /* 0x0000002402007981 */ /* 0x000ea4000c1e1500 */
[----:B--2---:R-:W-:-:S04]  /*1c30*/  SHF.L.U32 R0, R0, 0x10, RZ ;  /* 0x0000001000007819 */ /* 0x004fc800000006ff */
[----:B------:R-:W-:Y:S01]  /*1c40*/  F2FP.F16.F32.PACK_AB R0, RZ, R0 ;  /* 0x00000000ff00723e */ /* 0x000fe200000000ff */
[----:B------:R-:W-:Y:S06]  /*1c50*/  BRA `(.L_x_886) ;  /* 0x0000000400b87947 */ /* 0x000fec0003800000 */
.L_x_893:
        /* <DEDUP_REMOVED lines=12> */
.L_x_900:
        /* <DEDUP_REMOVED lines=21> */
.L_x_904:
[----:B------:R-:W-:Y:S05]  /*1e70*/  BSYNC.RECONVERGENT B1 ;  /* 0x0000000000017941 */ /* 0x000fea0003800200 */
.L_x_903:
[----:B------:R-:W-:Y:S01]  /*1e80*/  IMAD.SHL.U32 R0, R0, 0x100000, RZ ;  /* 0x0010000000007824 */ /* 0x000fe200078e00ff */
[----:B------:R-:W-:-:S04]  /*1e90*/  LEA R2, R2, 0x3b800000, 0x17 ;  /* 0x3b80000002027811 */ /* 0x000fc800078eb8ff */
[----:B------:R-:W-:-:S07]  /*1ea0*/  LOP3.LUT R0, R2, R0, R7, 0xfe, !PT ;  /* 0x0000000002007212 */ /* 0x000fce00078efe07 */
.L_x_902:
[----:B------:R-:W-:Y:S05]  /*1eb0*/  BSYNC.RECONVERGENT B0 ;  /* 0x0000000000007941 */ /* 0x000fea0003800200 */
.L_x_901:
[----:B------:R-:W-:Y:S01]  /*1ec0*/  F2FP.F16.F32.PACK_AB R0, RZ, R0 ;  /* 0x00000000ff00723e */ /* 0x000fe200000000ff */
[----:B------:R-:W-:Y:S06]  /*1ed0*/  BRA `(.L_x_886) ;  /* 0x0000000400187947 */ /* 0x000fec0003800000 */
.L_x_899:
        /* <DEDUP_REMOVED lines=21> */
.L_x_908:
[----:B------:R-:W-:Y:S05]  /*2030*/  BSYNC.RECONVERGENT B1 ;  /* 0x0000000000017941 */ /* 0x000fea0003800200 */
.L_x_907:
[----:B------:R-:W-:Y:S01]  /*2040*/  IMAD.SHL.U32 R0, R0, 0x200000, RZ ;  /* 0x0020000000007824 */ /* 0x000fe200078e00ff */
[----:B------:R-:W-:-:S04]  /*2050*/  LEA R2, R2, 0x37800000, 0x17 ;  /* 0x3780000002027811 */ /* 0x000fc800078eb8ff */
[----:B------:R-:W-:-:S07]  /*2060*/  LOP3.LUT R0, R2, R0, R7, 0xfe, !PT ;  /* 0x0000000002007212 */ /* 0x000fce00078efe07 */
.L_x_906:
[----:B------:R-:W-:Y:S05]  /*2070*/  BSYNC.RECONVERGENT B0 ;  /* 0x0000000000007941 */ /* 0x000fea0003800200 */
.L_x_905:
[----:B------:R-:W-:Y:S01]  /*2080*/  F2FP.F16.F32.PACK_AB R0, RZ, R0 ;  /* 0x00000000ff00723e */ /* 0x000fe200000000ff */
[----:B------:R-:W-:Y:S06]  /*2090*/  BRA `(.L_x_886) ;  /* 0x0000000000a87947 */ /* 0x000fec0003800000 */
.L_x_898:
[----:B------:R-:W-:-:S09]  /*20a0*/  UISETP.NE.AND UP0, UPT, UR4, 0x1c, UPT ;  /* 0x0000001c0400788c */ /* 0x000fd2000bf05270 */
[----:B------:R-:W-:Y:S05]  /*20b0*/  BRA.U !UP0, `(.L_x_909) ;  /* 0x0000000108947547 */ /* 0x000fea000b800000 */
[----:B------:R-:W-:-:S09]  /*20c0*/  UISETP.NE.AND UP0, UPT, UR4, 0x1d, UPT ;  /* 0x0000001d0400788c */ /* 0x000fd2000bf05270 */
[----:B------:R-:W-:Y:S05]  /*20d0*/  BRA.U !UP0, `(.L_x_910) ;  /* 0x00000001087c7547 */ /* 0x000fea000b800000 */
[----:B------:R-:W-:-:S09]  /*20e0*/  UISETP.NE.AND UP0, UPT, UR4, 0x2c, UPT ;  /* 0x0000002c0400788c */ /* 0x000fd2000bf05270 */
[----:B------:R-:W-:Y:S05]  /*20f0*/  BRA.U !UP0, `(.L_x_911) ;  /* 0x0000000108487547 */ /* 0x000fea000b800000 */
.L_x_885:
[----:B------:R-:W-:Y:S01]  /*2100*/  MOV R2, 0x0 ;  /* 0x0000000000027802 */ /* 0x000fe20000000f00 */
[----:B------:R-:W0:Y:S01]  /*2110*/  LDCU.64 UR4, c[0x4][0x128] ;  /* 0x01002500ff0477ac */ /* 0x000e220008000a00 */
[----:B------:R-:W-:Y:S02]  /*2120*/  HFMA2 R12, -RZ, RZ, 0, 5.9604644775390625e-08 ;  /* 0x00000001ff0c7431 */ /* 0x000fe400000001ff */
        /* <DEDUP_REMOVED lines=8> */
[----:B------:R-:W-:Y:S01]  /*21b0*/  IMAD.U32 R7, RZ, RZ, UR7 ;  /* 0x00000007ff077e24 */ /* 0x000fe2000f8e00ff */
[----:B---3--:R-:W-:Y:S01]  /*21c0*/  MOV R10, UR8 ;  /* 0x00000008000a7c02 */ /* 0x008fe20008000f00 */
[----:B------:R-:W-:-:S07]  /*21d0*/  IMAD.U32 R11, RZ, RZ, UR9 ;  /* 0x00000009ff0b7e24 */ /* 0x000fce000f8e00ff */
[----:B------:R-:W-:-:S07]  /*21e0*/  LEPC R20, `(.L_x_912) ;  /* 0x000000001014794e */ /* 0x000fce0000000000 */
[----:B--2---:R-:W-:Y:S05]  /*21f0*/  CALL.ABS.NOINC R2 ;  /* 0x0000000002007343 */ /* 0x004fea0003c00000 */
.L_x_912:
[----:B------:R-:W-:Y:S01]  /*2200*/  PRMT R0, RZ, 0x7610, R0 ;  /* 0x00007610ff007816 */ /* 0x000fe20000000000 */
[----:B------:R-:W-:Y:S06]  /*2210*/  BRA `(.L_x_886) ;  /* 0x0000000000487947 */ /* 0x000fec0003800000 */
.L_x_911:
        /* <DEDUP_REMOVED lines=8> */
.L_x_914:
[----:B------:R-:W-:Y:S05]  /*22a0*/  BSYNC.RECONVERGENT B0 ;  /* 0x0000000000007941 */ /* 0x000fea0003800200 */
.L_x_913:
[----:B------:R-:W-:Y:S01]  /*22b0*/  F2FP.F16.F32.PACK_AB R0, RZ, R0 ;  /* 0x00000000ff00723e */ /* 0x000fe200000000ff */
[----:B------:R-:W-:Y:S06]  /*22c0*/  BRA `(.L_x_886) ;  /* 0x00000000001c7947 */ /* 0x000fec0003800000 */
.L_x_910:
[----:B------:R-:W2:Y:S02]  /*22d0*/  LDG.E.64 R2, desc[UR36][R2.64] ;  /* 0x0000002402027981 */ /* 0x000ea4000c1e1b00 */
[----:B--2---:R-:W0:Y:S02]  /*22e0*/  I2F.U64 R0, R2 ;  /* 0x0000000200007312 */ /* 0x004e240000301000 */
[----:B0-----:R-:W-:Y:S01]  /*22f0*/  F2FP.F16.F32.PACK_AB R0, RZ, R0 ;  /* 0x00000000ff00723e */ /* 0x001fe200000000ff */
[----:B------:R-:W-:Y:S06]  /*2300*/  BRA `(.L_x_886) ;  /* 0x00000000000c7947 */ /* 0x000fec0003800000 */
.L_x_909:
[----:B------:R-:W2:Y:S02]  /*2310*/  LDG.E R2, desc[UR36][R2.64] ;  /* 0x0000002402027981 */ /* 0x000ea4000c1e1900 */
[----:B--2---:R-:W-:-:S04]  /*2320*/  I2FP.F32.U32 R0, R2 ;  /* 0x0000000200007245 */ /* 0x004fc80000201000 */
[----:B------:R-:W-:-:S07]  /*2330*/  F2FP.F16.F32.PACK_AB R0, RZ, R0 ;  /* 0x00000000ff00723e */ /* 0x000fce00000000ff */
.L_x_886:
[----:B01----:R-:W0:Y:S01]  /*2340*/  LDC.U16 R3, c[0x0][0x592] ;  /* 0x00016480ff037b82 */ /* 0x003e220000000400 */
[----:B------:R-:W1:Y:S01]  /*2350*/  LDCU.64 UR6, c[0x0][0x580] ;  /* 0x0000b000ff0677ac */ /* 0x000e620008000a00 */
[----:B-----5:R-:W-:Y:S01]  /*2360*/  HADD2.F32 R0, -RZ, R0.H0_H0 ;  /* 0x20000000ff007230 */ /* 0x020fe20000004100 */
[----:B------:R-:W-:-:S04]  /*2370*/  UPRMT UR4, UR41, 0x9910, URZ ;  /* 0x0000991029047896 */ /* 0x000fc800080000ff */
[----:B------:R-:W-:Y:S01]  /*2380*/  UISETP.GT.AND UP0, UPT, UR4, 0x9, UPT ;  /* 0x000000090400788c */ /* 0x000fe2000bf04270 */
[----:B-1----:R-:W-:Y:S01]  /*2390*/  IADD3 R2, P0, PT, R16, UR6, RZ ;  /* 0x0000000610027c10 */ /* 0x002fe2000ff1e0ff */
[----:B0-----:R-:W-:-:S05]  /*23a0*/  HADD2.F32 R3, -RZ, R3.H0_H0 ;  /* 0x20000003ff037230 */ /* 0x001fca0000004100 */
[----:B------:R-:W-:Y:S01]  /*23b0*/  LOP3.LUT R0, R0, 0x80000000, R3, 0xb8, !PT ;  /* 0x8000000000007812 */ /* 0x000fe200078eb803 */
[----:B------:R-:W-:-:S03]  /*23c0*/  IMAD.X R3, RZ, RZ, UR7, P0 ;  /* 0x00000007ff037e24 */ /* 0x000fc600080e06ff */
        /* <DEDUP_REMOVED lines=14> */
.L_x_918:
[----:B------:R-:W-:-:S06]  /*24b0*/  HADD2.F32 R5, -RZ, R0.H0_H0 ;  /* 0x20000000ff057230 */ /* 0x000fcc0000004100 */
[----:B------:R-:W0:Y:S02]  /*24c0*/  F2I.S64.TRUNC R4, R5 ;  /* 0x0000000500047311 */ /* 0x000e24000020d900 */
[----:B0-----:R3:W-:Y:S01]  /*24d0*/  STG.E.U8 desc[UR36][R2.64], R4 ;  /* 0x0000000402007986 */ /* 0x0017e2000c101124 */
[----:B------:R-:W-:Y:S05]  /*24e0*/  BRA `(.L_x_920) ;  /* 0x0000000c00707947 */ /* 0x000fea0003800000 */
.L_x_917:
        /* <DEDUP_REMOVED lines=10> */
.L_x_922:
[----:B------:R-:W-:-:S04]  /*2590*/  HADD2.F32 R0, -RZ, R0.H0_H0 ;  /* 0x20000000ff007230 */ /* 0x000fc80000004100 */
[----:B------:R-:W0:Y:S02]  /*25a0*/  F2I.FTZ.TRUNC.NTZ R5, R0 ;  /* 0x0000000000057305 */ /* 0x000e24000021f100 */
[----:B0-----:R1:W-:Y:S01]  /*25b0*/  STG.E desc[UR36][R2.64], R5 ;  /* 0x0000000502007986 */ /* 0x0013e2000c101924 */
[----:B------:R-:W-:Y:S05]  /*25c0*/  BRA `(.L_x_920) ;  /* 0x0000000c00387947 */ /* 0x000fea0003800000 */
.L_x_921:
[----:B------:R-:W-:-:S04]  /*25d0*/  HADD2.F32 R0, -RZ, R0.H0_H0 ;  /* 0x20000000ff007230 */ /* 0x000fc80000004100 */
[----:B------:R-:W0:Y:S02]  /*25e0*/  F2I.FTZ.TRUNC.NTZ R5, R0 ;  /* 0x0000000000057305 */ /* 0x000e24000021f100 */
[----:B0-----:R2:W-:Y:S01]  /*25f0*/  STG.E.U16 desc[UR36][R2.64], R5 ;  /* 0x0000000502007986 */ /* 0x0015e2000c101524 */
[----:B------:R-:W-:Y:S05]  /*2600*/  BRA `(.L_x_920) ;  /* 0x0000000c00287947 */ /* 0x000fea0003800000 */
.L_x_916:
        /* <DEDUP_REMOVED lines=9> */
.L_x_924:
[----:B------:R0:W-:Y:S01]  /*26a0*/  STG.E.U16 desc[UR36][R2.64], R0 ;  /* 0x0000000002007986 */ /* 0x0001e2000c101524 */
[----:B------:R-:W-:Y:S05]  /*26b0*/  BRA `(.L_x_920) ;  /* 0x0000000800fc7947 */ /* 0x000fea0003800000 */
.L_x_923:
        /* <DEDUP_REMOVED lines=10> */
.L_x_926:
[----:B------:R-:W-:-:S05]  /*2760*/  HADD2.F32 R0, -RZ, R0.H0_H0 ;  /* 0x20000000ff007230 */ /* 0x000fca0000004100 */
[----:B------:R-:W-:-:S04]  /*2770*/  F2FP.F16.F32.PACK_AB R0, RZ, R0 ;  /* 0x00000000ff00723e */ /* 0x000fc800000000ff */
[----:B------:R-:W-:-:S05]  /*2780*/  PRMT R0, R0, 0x5410, RZ ;  /* 0x0000541000007816 */ /* 0x000fca00000000ff */
[----:B------:R0:W-:Y:S01]  /*2790*/  STG.E desc[UR36][R2.64], R0 ;  /* 0x0000000002007986 */ /* 0x0001e2000c101924 */
[----:B------:R-:W-:Y:S05]  /*27a0*/  BRA `(.L_x_920) ;  /* 0x0000000800c07947 */ /* 0x000fea0003800000 */
.L_x_925:
[----:B------:R-:W-:-:S05]  /*27b0*/  HADD2.F32 R4, -RZ, R0.H0_H0 ;  /* 0x20000000ff047230 */ /* 0x000fca0000004100 */
[----:B------:R-:W-:-:S06]  /*27c0*/  FMUL.FTZ R4, R4, 1 ;  /* 0x3f80000004047820 */ /* 0x000fcc0000410000 */
[----:B------:R-:W0:Y:S02]  /*27d0*/  F2F.F64.F32 R4, R4 ;  /* 0x0000000400047310 */ /* 0x000e240000201800 */
[----:B0-----:R0:W-:Y:S01]  /*27e0*/  STG.E.64 desc[UR36][R2.64], R4 ;  /* 0x0000000402007986 */ /* 0x0011e2000c101b24 */
[----:B------:R-:W-:Y:S05]  /*27f0*/  BRA `(.L_x_920) ;  /* 0x0000000800ac7947 */ /* 0x000fea0003800000 */
.L_x_915:
        /* <DEDUP_REMOVED lines=13> */
.L_x_929:
[----:B------:R-:W-:Y:S01]  /*28d0*/  HADD2.F32 R0, -RZ, R0.H0_H0 ;  /* 0x20000000ff007230 */ /* 0x000fe20000004100 */
[----:B------:R-:W-:-:S04]  /*28e0*/  CS2R R6, SRZ ;  /* 0x0000000000067805 */ /* 0x000fc8000001ff00 */
[----:B------:R-:W-:-:S04]  /*28f0*/  FMUL.FTZ R0, R0, 1 ;  /* 0x3f80000000007820 */ /* 0x000fc80000410000 */
[----:B------:R-:W0:Y:S02]  /*2900*/  F2F.F64.F32 R4, R0 ;  /* 0x0000000000047310 */ /* 0x000e240000201800 */
[----:B0-----:R0:W-:Y:S01]  /*2910*/  STG.E.128 desc[UR36][R2.64], R4 ;  /* 0x0000000402007986 */ /* 0x0011e2000c101d24 */
[----:B------:R-:W-:Y:S05]  /*2920*/  BRA `(.L_x_920) ;  /* 0x0000000800607947 */ /* 0x000fea0003800000 */
.L_x_928:
        /* <DEDUP_REMOVED lines=19> */
.L_x_933:
[----:B------:R-:W-:Y:S05]  /*2a60*/  BSYNC.RECONVERGENT B0 ;  /* 0x0000000000007941 */ /* 0x000fea0003800200 */
.L_x_932:
[----:B------:R-:W-:-:S05]  /*2a70*/  LOP3.LUT R5, R0, 0x80, R5, 0xf8, !PT ;  /* 0x0000008000057812 */ /* 0x000fca00078ef805 */
[----:B------:R0:W-:Y:S01]  /*2a80*/  STG.E.U8 desc[UR36][R2.64], R5 ;  /* 0x0000000502007986 */ /* 0x0001e2000c101124 */
[----:B------:R-:W-:Y:S05]  /*2a90*/  BRA `(.L_x_920) ;  /* 0x0000000800047947 */ /* 0x000fea0003800000 */
.L_x_931:
        /* <DEDUP_REMOVED lines=15> */
.L_x_935:
[----:B------:R-:W-:Y:S05]  /*2b90*/  BSYNC.RECONVERGENT B0 ;  /* 0x0000000000007941 */ /* 0x000fea0003800200 */
.L_x_934:
[----:B------:R-:W-:-:S05]  /*2ba0*/  LOP3.LUT R5, R0, 0x80, R5, 0xf8, !PT ;  /* 0x0000008000057812 */ /* 0x000fca00078ef805 */
[----:B------:R0:W-:Y:S01]  /*2bb0*/  STG.E.U8 desc[UR36][R2.64], R5 ;  /* 0x0000000502007986 */ /* 0x0001e2000c101124 */
[----:B------:R-:W-:Y:S05]  /*2bc0*/  BRA `(.L_x_920) ;  /* 0x0000000400b87947 */ /* 0x000fea0003800000 */
.L_x_930:
[----:B------:R-:W-:-:S05]  /*2bd0*/  HADD2.F32 R0, -RZ, R0.H0_H0 ;  /* 0x20000000ff007230 */ /* 0x000fca0000004100 */
[----:B------:R-:W-:-:S05]  /*2be0*/  F2FP.BF16.F32.PACK_AB R0, RZ, R0 ;  /* 0x00000000ff00723e */ /* 0x000fca00000010ff */
[----:B------:R0:W-:Y:S01]  /*2bf0*/  STG.E.U16 desc[UR36][R2.64], R0 ;  /* 0x0000000002007986 */ /* 0x0001e2000c101524 */
[----:B------:R-:W-:Y:S05]  /*2c00*/  BRA `(.L_x_920) ;  /* 0x0000000400a87947 */ /* 0x000fea0003800000 */
.L_x_927:
        /* <DEDUP_REMOVED lines=12> */
.L_x_938:
[----:B------:R-:W-:Y:S01]  /*2cd0*/  HADD2.F32 R5, -RZ, R0.H0_H0 ;  /* 0x20000000ff057230 */ /* 0x000fe20000004100 */
[----:B------:R-:W-:Y:S01]  /*2ce0*/  BSSY.RECONVERGENT B0, `(.L_x_939) ;  /* 0x0000014000007945 */ /* 0x000fe20003800200 */
[----:B------:R-:W-:-:S03]  /*2cf0*/  MOV R0, 0x80 ;  /* 0x0000008000007802 */ /* 0x000fc60000000f00 */
        /* <DEDUP_REMOVED lines=10> */
.L_x_941:
[----:B------:R-:W-:-:S04]  /*2da0*/  SHF.R.U32.HI R0, RZ, 0x14, R5 ;  /* 0x00000014ff007819 */ /* 0x000fc80000011605 */
[----:B------:R-:W-:-:S04]  /*2db0*/  LOP3.LUT R0, R0, 0x1, RZ, 0xc0, !PT ;  /* 0x0000000100007812 */ /* 0x000fc800078ec0ff */
[----:B------:R-:W-:-:S04]  /*2dc0*/  IADD3 R0, PT, PT, R5, 0x487ffff, R0 ;  /* 0x0487ffff05007810 */ /* 0x000fc80007ffe000 */
[----:B------:R-:W-:-:S04]  /*2dd0*/  SHF.R.U32.HI R0, RZ, 0x14, R0 ;  /* 0x00000014ff007819 */ /* 0x000fc80000011600 */
[----:B------:R-:W-:-:S07]  /*2de0*/  LOP3.LUT R4, R0, 0xff, RZ, 0xc0, !PT ;  /* 0x000000ff00047812 */ /* 0x000fce00078ec0ff */
.L_x_942:
[----:B------:R-:W-:-:S04]  /*2df0*/  SHF.R.U32.HI R5, RZ, 0x18, R5 ;  /* 0x00000018ff057819 */ /* 0x000fc80000011605 */
[----:B------:R-:W-:-:S04]  /*2e00*/  LOP3.LUT R4, R4, 0x80, R5, 0xf8, !PT ;  /* 0x0000008004047812 */ /* 0x000fc800078ef805 */
[----:B------:R-:W-:-:S07]  /*2e10*/  PRMT R0, R4, 0x7610, R0 ;  /* 0x0000761004007816 */ /* 0x000fce0000000000 */
.L_x_940:
[----:B------:R-:W-:Y:S05]  /*2e20*/  BSYNC.RECONVERGENT B0 ;  /* 0x0000000000007941 */ /* 0x000fea0003800200 */
.L_x_939:
[----:B------:R0:W-:Y:S01]  /*2e30*/  STG.E.U8 desc[UR36][R2.64], R0 ;  /* 0x0000000002007986 */ /* 0x0001e2000c101124 */
[----:B------:R-:W-:Y:S05]  /*2e40*/  BRA `(.L_x_920) ;  /* 0x0000000400187947 */ /* 0x000fea0003800000 */
.L_x_937:
        /* <DEDUP_REMOVED lines=13> */
.L_x_945:
[----:B------:R-:W-:-:S04]  /*2f20*/  SHF.R.U32.HI R0, RZ, 0x15, R5 ;  /* 0x00000015ff007819 */ /* 0x000fc80000011605 */
[----:B------:R-:W-:-:S04]  /*2f30*/  LOP3.LUT R0, R0, 0x1, RZ, 0xc0, !PT ;  /* 0x0000000100007812 */ /* 0x000fc800078ec0ff */
[----:B------:R-:W-:-:S04]  /*2f40*/  IADD3 R0, PT, PT, R5, 0x88fffff, R0 ;  /* 0x088fffff05007810 */ /* 0x000fc80007ffe000 */
[----:B------:R-:W-:-:S04]  /*2f50*/  SHF.R.U32.HI R0, RZ, 0x15, R0 ;  /* 0x00000015ff007819 */ /* 0x000fc80000011600 */
[----:B------:R-:W-:-:S07]  /*2f60*/  LOP3.LUT R4, R0, 0xff, RZ, 0xc0, !PT ;  /* 0x000000ff00047812 */ /* 0x000fce00078ec0ff */
.L_x_946:
[----:B------:R-:W-:-:S04]  /*2f70*/  SHF.R.U32.HI R5, RZ, 0x18, R5 ;  /* 0x00000018ff057819 */ /* 0x000fc80000011605 */
[----:B------:R-:W-:-:S04]  /*2f80*/  LOP3.LUT R4, R4, 0x80, R5, 0xf8, !PT ;  /* 0x0000008004047812 */ /* 0x000fc800078ef805 */
[----:B------:R-:W-:-:S07]  /*2f90*/  PRMT R0, R4, 0x7610, R0 ;  /* 0x0000761004007816 */ /* 0x000fce0000000000 */
.L_x_944:
[----:B------:R-:W-:Y:S05]  /*2fa0*/  BSYNC.RECONVERGENT B0 ;  /* 0x0000000000007941 */ /* 0x000fea0003800200 */
.L_x_943:
[----:B------:R0:W-:Y:S01]  /*2fb0*/  STG.E.U8 desc[UR36][R2.64], R0 ;  /* 0x0000000002007986 */ /* 0x0001e2000c101124 */
[----:B------:R-:W-:Y:S05]  /*2fc0*/  BRA `(.L_x_920) ;  /* 0x0000000000b87947 */ /* 0x000fea0003800000 */
.L_x_936:
[----:B------:R-:W-:-:S09]  /*2fd0*/  UISETP.NE.AND UP0, UPT, UR4, 0x1c, UPT ;  /* 0x0000001c0400788c */ /* 0x000fd2000bf05270 */
[----:B------:R-:W-:Y:S05]  /*2fe0*/  BRA.U !UP0, `(.L_x_947) ;  /* 0x0000000108a47547 */ /* 0x000fea000b800000 */
[----:B------:R-:W-:-:S09]  /*2ff0*/  UISETP.NE.AND UP0, UPT, UR4, 0x1d, UPT ;  /* 0x0000001d0400788c */ /* 0x000fd2000bf05270 */
[----:B------:R-:W-:Y:S05]  /*3000*/  BRA.U !UP0, `(.L_x_948) ;  /* 0x00000001088c7547 */ /* 0x000fea000b800000 */
[----:B------:R-:W-:-:S09]  /*3010*/  UISETP.NE.AND UP0, UPT, UR4, 0x2c, UPT ;  /* 0x0000002c0400788c */ /* 0x000fd2000bf05270 */
[----:B------:R-:W-:Y:S05]  /*3020*/  BRA.U !UP0, `(.L_x_949) ;  /* 0x0000000108447547 */ /* 0x000fea000b800000 */
.L_x_919:
        /* <DEDUP_REMOVED lines=11> */
[----:B------:R-:W-:Y:S01]  /*30e0*/  IMAD.U32 R7, RZ, RZ, UR9 ;  /* 0x00000009ff077e24 */ /* 0x000fe2000f8e00ff */
[----:B----4-:R-:W-:Y:S01]  /*30f0*/  MOV R10, UR4 ;  /* 0x00000004000a7c02 */ /* 0x010fe20008000f00 */
[----:B-1----:R-:W-:-:S07]  /*3100*/  IMAD.U32 R11, RZ, RZ, UR5 ;  /* 0x00000005ff0b7e24 */ /* 0x002fce000f8e00ff */
[----:B------:R-:W-:-:S07]  /*3110*/  LEPC R20, `(.L_x_950) ;  /* 0x000000001014794e */ /* 0x000fce0000000000 */
[----:B--2---:R-:W-:Y:S05]  /*3120*/  CALL.ABS.NOINC R2 ;  /* 0x0000000002007343 */ /* 0x004fea0003c00000 */
.L_x_950:
[----:B------:R-:W-:Y:S05]  /*3130*/  BRA `(.L_x_920) ;  /* 0x00000000005c7947 */ /* 0x000fea0003800000 */
.L_x_949:
        /* <DEDUP_REMOVED lines=16> */
.L_x_948:
[----:B------:R-:W-:-:S06]  /*3240*/  HADD2.F32 R4, -RZ, R0.H0_H0 ;  /* 0x20000000ff047230 */ /* 0x000fcc0000004100 */
[----:B------:R-:W0:Y:S02]  /*3250*/  F2I.U64.TRUNC R4, R4 ;  /* 0x0000000400047311 */ /* 0x000e24000020d800 */
[----:B0-----:R0:W-:Y:S01]  /*3260*/  STG.E.64 desc[UR36][R2.64], R4 ;  /* 0x0000000402007986 */ /* 0x0011e2000c101b24 */
[----:B------:R-:W-:Y:S05]  /*3270*/  BRA `(.L_x_920) ;  /* 0x00000000000c7947 */ /* 0x000fea0003800000 */
.L_x_947:
[----:B------:R-:W-:-:S04]  /*3280*/  HADD2.F32 R0, -RZ, R0.H0_H0 ;  /* 0x20000000ff007230 */ /* 0x000fc80000004100 */
[----:B------:R-:W0:Y:S02]  /*3290*/  F2I.FTZ.U32.TRUNC.NTZ R5, R0 ;  /* 0x0000000000057305 */ /* 0x000e24000021f000 */
[----:B0-----:R0:W-:Y:S02]  /*32a0*/  STG.E desc[UR36][R2.64], R5 ;  /* 0x0000000502007986 */ /* 0x0011e4000c101924 */
.L_x_920:
[----:B------:R-:W-:-:S07]  /*32b0*/  IADD3 R17, PT, PT, R17, 0x80, RZ ;  /* 0x0000008011117810 */ /* 0x000fce0007ffe0ff */
.L_x_879:
[----:B------:R-:W-:Y:S05]  /*32c0*/  BSYNC.RECONVERGENT B6 ;  /* 0x0000000000067941 */ /* 0x000fea0003800200 */
.L_x_878:
[----:B------:R-:W5:Y:S01]  /*32d0*/  LDCU UR4, c[0x0][0x380] ;  /* 0x00007000ff0477ac */ /* 0x000f620008000800 */
[----:B------:R-:W-:Y:S01]  /*32e0*/  BSSY.RECONVERGENT B6, `(.L_x_951) ;  /* 0x000031e000067945 */ /* 0x000fe20003800200 */
[----:B-----5:R-:W-:-:S13]  /*32f0*/  ISETP.GE.AND P0, PT, R17, UR4, PT ;  /* 0x0000000411007c0c */ /* 0x020fda000bf06270 */
[----:B------:R-:W-:Y:S05]  /*3300*/  @P0 BRA `(.L_x_952) ;  /* 0x00000030006c0947 */ /* 0x000fea0003800000 */
[----:B------:R-:W5:Y:S01]  /*3310*/  LDCU UR4, c[0x0][0x388] ;  /* 0x00007100ff0477ac */ /* 0x000f620008000800 */
[----:B0-----:R-:W-:Y:S02]  /*3320*/  IMAD.MOV.U32 R0, RZ, RZ, RZ ;  /* 0x000000ffff007224 */ /* 0x001fe400078e00ff */
[----:B------:R-:W-:Y:S01]  /*3330*/  IMAD.MOV.U32 R16, RZ, RZ, RZ ;  /* 0x000000ffff107224 */ /* 0x000fe200078e00ff */
[----:B-----5:R-:W-:-:S09]  /*3340*/  UISETP.NE.AND UP0, UPT, UR4, URZ, UPT ;  /* 0x000000ff0400728c */ /* 0x020fd2000bf05270 */
[----:B------:R-:W-:Y:S05]  /*3350*/  BRA.U !UP0, `(.L_x_953) ;  /* 0x0000001108a87547 */ /* 0x000fea000b800000 */
[----:B------:R-:W1:Y:S01]  /*3360*/  LDCU.64 UR4, c[0x0][0x390] ;  /* 0x00007200ff0477ac */ /* 0x000e620008000a00 */
[----:B------:R-:W-:Y:S01]  /*3370*/  HFMA2 R16, -RZ, RZ, 0, 0 ;  /* 0x00000000ff107431 */ /* 0x000fe200000001ff */
[----:B------:R-:W0:Y:S01]  /*3380*/  LDCU UR6, c[0x0][0x38c] ;  /* 0x00007180ff0677ac */ /* 0x000e220008000800 */
[----:B------:R-:W5:Y:S01]  /*3390*/  LDCU.64 UR8, c[0x0][0x4b8] ;  /* 0x00009700ff0877ac */ /* 0x000f620008000a00 */
[----:B------:R-:W-:Y:S02]  /*33a0*/  UISETP.NE.AND UP0, UPT, UR40, URZ, UPT ;  /* 0x000000ff2800728c */ /* 0x000fe4000bf05270 */
[----:B-1234-:R-:W-:-:S05]  /*33b0*/  IMAD.HI.U32 R2, R17, UR4, R16 ;  /* 0x0000000411027c27 */ /* 0x01efca000f8e0010 */
[----:B------:R-:W-:-:S05]  /*33c0*/  SHF.R.U32.HI R3, RZ, UR5, R2 ;  /* 0x00000005ff037c19 */ /* 0x000fca0008011602 */
[----:B------:R-:W-:-:S04]  /*33d0*/  IMAD.MOV R0, RZ, RZ, -R3 ;  /* 0x000000ffff007224 */ /* 0x000fc800078e0a03 */
[----:B0-----:R-:W-:-:S04]  /*33e0*/  IMAD R0, R0, UR6, R17 ;  /* 0x0000000600007c24 */ /* 0x001fc8000f8e0211 */
[C---:B-----5:R-:W-:Y:S02]  /*33f0*/  IMAD R16, R0.reuse, UR8, RZ ;  /* 0x0000000800107c24 */ /* 0x060fe4000f8e02ff */
        /* <DEDUP_REMOVED lines=288> */
.L_x_953:
        /* <DEDUP_REMOVED lines=18> */
.L_x_957:
[----:B------:R-:W2:Y:S02]  /*4720*/  LDG.E.U8 R2, desc[UR36][R2.64] ;  /* 0x0000002402027981 */ /* 0x000ea4000c1e1100 */
[----:B--2---:R-:W-:-:S04]  /*4730*/  I2FP.F32.U32 R0, R2 ;  /* 0x0000000200007245 */ /* 0x004fc80000201000 */
[----:B------:R-:W-:Y:S01]  /*4740*/  F2FP.F16.F32.PACK_AB R0, RZ, R0 ;  /* 0x00000000ff00723e */ /* 0x000fe200000000ff */
[----:B------:R-:W-:Y:S06]  /*4750*/  BRA `(.L_x_959) ;  /* 0x0000000c007c7947 */ /* 0x000fec0003800000 */
.L_x_956:
        /* <DEDUP_REMOVED lines=10> */
.L_x_961:
[----:B------:R-:W2:Y:S02]  /*4800*/  LDG.E R2, desc[UR36][R2.64] ;  /* 0x0000002402027981 */ /* 0x000ea4000c1e1900 */
[----:B--2---:R-:W-:-:S04]  /*4810*/  I2FP.F32.S32 R0, R2 ;  /* 0x0000000200007245 */ /* 0x004fc80000201400 */
[----:B------:R-:W-:Y:S01]  /*4820*/  F2FP.F16.F32.PACK_AB R0, RZ, R0 ;  /* 0x00000000ff00723e */ /* 0x000fe200000000ff */
[----:B------:R-:W-:Y:S06]  /*4830*/  BRA `(.L_x_959) ;  /* 0x0000000c00447947 */ /* 0x000fec0003800000 */
.L_x_960:
[----:B------:R-:W2:Y:S02]  /*4840*/  LDG.E.U16 R2, desc[UR36][R2.64] ;  /* 0x0000002402027981 */ /* 0x000ea4000c1e1500 */
[----:B--2---:R-:W0:Y:S02]  /*4850*/  I2F.S16 R0, R2 ;  /* 0x0000000200007306 */ /* 0x004e240000101400 */
[----:B0-----:R-:W-:Y:S01]  /*4860*/  F2FP.F16.F32.PACK_AB R0, RZ, R0 ;  /* 0x00000000ff00723e */ /* 0x001fe200000000ff */
[----:B------:R-:W-:Y:S06]  /*4870*/  BRA `(.L_x_959) ;  /* 0x0000000c00347947 */ /* 0x000fec0003800000 */
.L_x_955:
        /* <DEDUP_REMOVED lines=9> */
.L_x_963:
[----:B------:R1:W5:Y:S01]  /*4910*/  LDG.E.U16 R0, desc[UR36][R2.64] ;  /* 0x0000002402007981 */ /* 0x000362000c1e1500 */
[----:B------:R-:W-:Y:S05]  /*4920*/  BRA `(.L_x_959) ;  /* 0x0000000c00087947 */ /* 0x000fea0003800000 */
.L_x_962:
        /* <DEDUP_REMOVED lines=9> */
.L_x_965:
[----:B------:R0:W5:Y:S01]  /*49c0*/  LDG.E.U16 R0, desc[UR36][R2.64] ;  /* 0x0000002402007981 */ /* 0x000162000c1e1500 */
[----:B------:R-:W-:Y:S05]  /*49d0*/  BRA `(.L_x_959) ;  /* 0x0000000800dc7947 */ /* 0x000fea0003800000 */
.L_x_964:
        /* <DEDUP_REMOVED lines=8> */
.L_x_954:
        /* <DEDUP_REMOVED lines=13> */
.L_x_968:
        /* <DEDUP_REMOVED lines=8> */
.L_x_967:
        /* <DEDUP_REMOVED lines=27> */
.L_x_970:
        /* <DEDUP_REMOVED lines=13> */
.L_x_969:
[----:B------:R-:W2:Y:S02]  /*4e30*/  LDG.E.U16 R0, desc[UR36][R2.64] ;  /* 0x0000002402007981 */ /* 0x000ea4000c1e1500 */
[----:B--2---:R-:W-:-:S04]  /*4e40*/  SHF.L.U32 R0, R0, 0x10, RZ ;  /* 0x0000001000007819 */ /* 0x004fc800000006ff */
[----:B------:R-:W-:Y:S01]  /*4e50*/  F2FP.F16.F32.PACK_AB R0, RZ, R0 ;  /* 0x00000000ff00723e */ /* 0x000fe200000000ff */
[----:B------:R-:W-:Y:S06]  /*4e60*/  BRA `(.L_x_959) ;  /* 0x0000000400b87947 */ /* 0x000fec0003800000 */
.L_x_966:
        /* <DEDUP_REMOVED lines=12> */
.L_x_973:
        /* <DEDUP_REMOVED lines=21> */
.L_x_977:
[----:B------:R-:W-:Y:S05]  /*5080*/  BSYNC.RECONVERGENT B1 ;  /* 0x0000000000017941 */ /* 0x000fea0003800200 */
.L_x_976:
[----:B------:R-:W-:Y:S01]  /*5090*/  IMAD.SHL.U32 R0, R0, 0x100000, RZ ;  /* 0x0010000000007824 */ /* 0x000fe200078e00ff */
[----:B------:R-:W-:-:S04]  /*50a0*/  LEA R2, R2, 0x3b800000, 0x17 ;  /* 0x3b80000002027811 */ /* 0x000fc800078eb8ff */
[----:B------:R-:W-:-:S07]  /*50b0*/  LOP3.LUT R0, R2, R0, R7, 0xfe, !PT ;  /* 0x0000000002007212 */ /* 0x000fce00078efe07 */
.L_x_975:
[----:B------:R-:W-:Y:S05]  /*50c0*/  BSYNC.RECONVERGENT B0 ;  /* 0x0000000000007941 */ /* 0x000fea0003800200 */
.L_x_974:
[----:B------:R-:W-:Y:S01]  /*50d0*/  F2FP.F16.F32.PACK_AB R0, RZ, R0 ;  /* 0x00000000ff00723e */ /* 0x000fe200000000ff */
[----:B------:R-:W-:Y:S06]  /*50e0*/  BRA `(.L_x_959) ;  /* 0x0000000400187947 */ /* 0x000fec0003800000 */
.L_x_972:
        /* <DEDUP_REMOVED lines=21> */
.L_x_981:
[----:B------:R-:W-:Y:S05]  /*5240*/  BSYNC.RECONVERGENT B1 ;  /* 0x0000000000017941 */ /* 0x000fea0003800200 */
.L_x_980:
[----:B------:R-:W-:Y:S01]  /*5250*/  IMAD.SHL.U32 R0, R0, 0x200000, RZ ;  /* 0x0020000000007824 */ /* 0x000fe200078e00ff */
[----:B------:R-:W-:-:S04]  /*5260*/  LEA R2, R2, 0x37800000, 0x17 ;  /* 0x3780000002027811 */ /* 0x000fc800078eb8ff */
[----:B------:R-:W-:-:S07]  /*5270*/  LOP3.LUT R0, R2, R0, R7, 0xfe, !PT ;  /* 0x0000000002007212 */ /* 0x000fce00078efe07 */
.L_x_979:
[----:B------:R-:W-:Y:S05]  /*5280*/  BSYNC.RECONVERGENT B0 ;  /* 0x0000000000007941 */ /* 0x000fea0003800200 */
.L_x_978:
[----:B------:R-:W-:Y:S01]  /*5290*/  F2FP.F16.F32.PACK_AB R0, RZ, R0 ;  /* 0x00000000ff00723e */ /* 0x000fe200000000ff */
[----:B------:R-:W-:Y:S06]  /*52a0*/  BRA `(.L_x_959) ;  /* 0x0000000000a87947 */ /* 0x000fec0003800000 */
.L_x_971:
        /* <DEDUP_REMOVED lines=14> */
.L_x_985:
[----:B------:R-:W-:Y:S05]  /*5390*/  BSYNC.RECONVERGENT B0 ;  /* 0x0000000000007941 */ /* 0x000fea0003800200 */
.L_x_984:
[----:B------:R-:W-:Y:S01]  /*53a0*/  F2FP.F16.F32.PACK_AB R0, RZ, R0 ;  /* 0x00000000ff00723e */ /* 0x000fe200000000ff */
[----:B------:R-:W-:Y:S06]  /*53b0*/  BRA `(.L_x_959) ;  /* 0x0000000000647947 */ /* 0x000fec0003800000 */
.L_x_958:
        /* <DEDUP_REMOVED lines=16> */
.L_x_986:
[----:B------:R-:W-:Y:S01]  /*54c0*/  PRMT R0, RZ, 0x7610, R0 ;  /* 0x00007610ff007816 */ /* 0x000fe20000000000 */
[----:B------:R-:W-:Y:S06]  /*54d0*/  BRA `(.L_x_959) ;  /* 0x00000000001c7947 */ /* 0x000fec0003800000 */
.L_x_983:
[----:B------:R-:W2:Y:S02]  /*54e0*/  LDG.E.64 R2, desc[UR36][R2.64] ;  /* 0x0000002402027981 */ /* 0x000ea4000c1e1b00 */
[----:B--2---:R-:W0:Y:S02]  /*54f0*/  I2F.U64 R0, R2 ;  /* 0x0000000200007312 */ /* 0x004e240000301000 */
[----:B0-----:R-:W-:Y:S01]  /*5500*/  F2FP.F16.F32.PACK_AB R0, RZ, R0 ;  /* 0x00000000ff00723e */ /* 0x001fe200000000ff */
[----:B------:R-:W-:Y:S06]  /*5510*/  BRA `(.L_x_959) ;  /* 0x00000000000c7947 */ /* 0x000fec0003800000 */
.L_x_982:
[----:B------:R-:W2:Y:S02]  /*5520*/  LDG.E R2, desc[UR36][R2.64] ;  /* 0x0000002402027981 */ /* 0x000ea4000c1e1900 */
[----:B--2---:R-:W-:-:S04]  /*5530*/  I2FP.F32.U32 R0, R2 ;  /* 0x0000000200007245 */ /* 0x004fc80000201000 */
[----:B------:R-:W-:-:S07]  /*5540*/  F2FP.F16.F32.PACK_AB R0, RZ, R0 ;  /* 0x00000000ff00723e */ /* 0x000fce00000000ff */
.L_x_959:
[----:B01----:R-:W0:Y:S01]  /*5550*/  LDC.U16 R2, c[0x0][0x592] ;  /* 0x00016480ff027b82 */ /* 0x003e220000000400 */
[----:B------:R-:W1:Y:S01]  /*5560*/  LDCU.64 UR6, c[0x0][0x580] ;  /* 0x0000b000ff0677ac */ /* 0x000e620008000a00 */
[----:B-----5:R-:W-:Y:S01]  /*5570*/  HADD2.F32 R0, -RZ, R0.H0_H0 ;  /* 0x20000000ff007230 */ /* 0x020fe20000004100 */
[----:B------:R-:W-:-:S04]  /*5580*/  UPRMT UR4, UR41, 0x9910, URZ ;  /* 0x0000991029047896 */ /* 0x000fc800080000ff */
[----:B------:R-:W-:Y:S01]  /*5590*/  UISETP.GT.AND UP0, UPT, UR4, 0x9, UPT ;  /* 0x000000090400788c */ /* 0x000fe2000bf04270 */
[----:B0-----:R-:W-:Y:S01]  /*55a0*/  HADD2.F32 R3, -RZ, R2.H0_H0 ;  /* 0x20000002ff037230 */ /* 0x001fe20000004100 */
[----:B-1----:R-:W-:-:S04]  /*55b0*/  IADD3 R2, P0, PT, R16, UR6, RZ ;  /* 0x0000000610027c10 */ /* 0x002fc8000ff1e0ff */
        /* <DEDUP_REMOVED lines=16> */
.L_x_990:
[----:B------:R-:W-:-:S06]  /*56c0*/  HADD2.F32 R5, -RZ, R0.H0_H0 ;  /* 0x20000000ff057230 */ /* 0x000fcc0000004100 */
[----:B------:R-:W0:Y:S02]  /*56d0*/  F2I.S64.TRUNC R4, R5 ;  /* 0x0000000500047311 */ /* 0x000e24000020d900 */
[----:B0-----:R0:W-:Y:S01]  /*56e0*/  STG.E.U8 desc[UR36][R2.64], R4 ;  /* 0x0000000402007986 */ /* 0x0011e2000c101124 */
[----:B------:R-:W-:Y:S05]  /*56f0*/  BRA `(.L_x_992) ;  /* 0x0000000c006c7947 */ /* 0x000fea0003800000 */
.L_x_989:
        /* <DEDUP_REMOVED lines=10> */
.L_x_994:
[----:B------:R-:W-:-:S04]  /*57a0*/  HADD2.F32 R0, -RZ, R0.H0_H0 ;  /* 0x20000000ff007230 */ /* 0x000fc80000004100 */
[----:B------:R-:W0:Y:S02]  /*57b0*/  F2I.FTZ.TRUNC.NTZ R5, R0 ;  /* 0x0000000000057305 */ /* 0x000e24000021f100 */
[----:B0-----:R0:W-:Y:S01]  /*57c0*/  STG.E desc[UR36][R2.64], R5 ;  /* 0x0000000502007986 */ /* 0x0011e2000c101924 */
[----:B------:R-:W-:Y:S05]  /*57d0*/  BRA `(.L_x_992) ;  /* 0x0000000c00347947 */ /* 0x000fea0003800000 */
.L_x_993:
[----:B------:R-:W-:-:S04]  /*57e0*/  HADD2.F32 R0, -RZ, R0.H0_H0 ;  /* 0x20000000ff007230 */ /* 0x000fc80000004100 */
[----:B------:R-:W0:Y:S02]  /*57f0*/  F2I.FTZ.TRUNC.NTZ R5, R0 ;  /* 0x0000000000057305 */ /* 0x000e24000021f100 */
[----:B0-----:R0:W-:Y:S01]  /*5800*/  STG.E.U16 desc[UR36][R2.64], R5 ;  /* 0x0000000502007986 */ /* 0x0011e2000c101524 */
[----:B------:R-:W-:Y:S05]  /*5810*/  BRA `(.L_x_992) ;  /* 0x0000000c00247947 */ /* 0x000fea0003800000 */
.L_x_988:
        /* <DEDUP_REMOVED lines=9> */
.L_x_996:
[----:B------:R0:W-:Y:S01]  /*58b0*/  STG.E.U16 desc[UR36][R2.64], R0 ;  /* 0x0000000002007986 */ /* 0x0001e2000c101524 */
[----:B------:R-:W-:Y:S05]  /*58c0*/  BRA `(.L_x_992) ;  /* 0x0000000800f87947 */ /* 0x000fea0003800000 */
.L_x_995:
[----:B------:R-:W-:-:S09]  /*58d0*/  UISETP.NE.AND UP0, UPT, UR4, 0x7, UPT ;  /* 0x000000070400788c */ /* 0x000fd2000bf05270 */
[----:B------:R-:W-:Y:S05]  /*58e0*/  BRA.U !UP0, `(.L_x_997) ;  /* 0x0000000108347547 */ /* 0x000fea000b800000 */
[----:B------:R-:W-:-:S09]  /*58f0*/  UISETP.NE.AND UP0, UPT, UR4, 0x8, UPT ;  /* 0x000000080400788c */ /* 0x000fd2000bf05270 */
[----:B------:R-:W-:Y:S05]  /*5900*/  BRA.U !UP0, `(.L_x_998) ;  /* 0x0000000108187547 */ /* 0x000fea000b800000 */
[----:B------:R-:W-:-:S09]  /*5910*/  UISETP.NE.AND UP0, UPT, UR4, 0x9, UPT ;  /* 0x000000090400788c */ /* 0x000fd2000bf05270 */
[----:B------:R-:W-:Y:S05]  /*5920*/  BRA.U UP0, `(.L_x_991) ;  /* 0x0000000500fc7547 */ /* 0x000fea000b800000 */
[----:B------:R-:W-:Y:S01]  /*5930*/  HADD2.F32 R4, -RZ, R0.H0_H0 ;  /* 0x20000000ff047230 */ /* 0x000fe20000004100 */
[----:B------:R-:W-:-:S05]  /*5940*/  MOV R5, RZ ;  /* 0x000000ff00057202 */ /* 0x000fca0000000f00 */
[----:B------:R0:W-:Y:S01]  /*5950*/  STG.E.64 desc[UR36][R2.64], R4 ;  /* 0x0000000402007986 */ /* 0x0001e2000c101b24 */
[----:B------:R-:W-:Y:S05]  /*5960*/  BRA `(.L_x_992) ;  /* 0x0000000800d07947 */ /* 0x000fea0003800000 */
.L_x_998:
[----:B------:R-:W-:-:S05]  /*5970*/  HADD2.F32 R0, -RZ, R0.H0_H0 ;  /* 0x20000000ff007230 */ /* 0x000fca0000004100 */
[----:B------:R-:W-:-:S04]  /*5980*/  F2FP.F16.F32.PACK_AB R0, RZ, R0 ;  /* 0x00000000ff00723e */ /* 0x000fc800000000ff */
[----:B------:R-:W-:-:S05]  /*5990*/  PRMT R0, R0, 0x5410, RZ ;  /* 0x0000541000007816 */ /* 0x000fca00000000ff */
[----:B------:R0:W-:Y:S01]  /*59a0*/  STG.E desc[UR36][R2.64], R0 ;  /* 0x0000000002007986 */ /* 0x0001e2000c101924 */
[----:B------:R-:W-:Y:S05]  /*59b0*/  BRA `(.L_x_992) ;  /* 0x0000000800bc7947 */ /* 0x000fea0003800000 */
.L_x_997:
[----:B------:R-:W-:-:S05]  /*59c0*/  HADD2.F32 R4, -RZ, R0.H0_H0 ;  /* 0x20000000ff047230 */ /* 0x000fca0000004100 */
[----:B------:R-:W-:-:S06]  /*59d0*/  FMUL.FTZ R4, R4, 1 ;  /* 0x3f80000004047820 */ /* 0x000fcc0000410000 */
[----:B------:R-:W0:Y:S02]  /*59e0*/  F2F.F64.F32 R4, R4 ;  /* 0x0000000400047310 */ /* 0x000e240000201800 */
[----:B0-----:R0:W-:Y:S01]  /*59f0*/  STG.E.64 desc[UR36][R2.64], R4 ;  /* 0x0000000402007986 */ /* 0x0011e2000c101b24 */
[----:B------:R-:W-:Y:S05]  /*5a00*/  BRA `(.L_x_992) ;  /* 0x0000000800a87947 */ /* 0x000fea0003800000 */
.L_x_987:
        /* <DEDUP_REMOVED lines=14> */
.L_x_1002:
        /* <DEDUP_REMOVED lines=18> */
.L_x_1005:
[----:B------:R-:W-:-:S04]  /*5c10*/  SHF.R.U32.HI R5, RZ, 0x18, R5 ;  /* 0x00000018ff057819 */ /* 0x000fc80000011605 */
[----:B------:R-:W-:-:S07]  /*5c20*/  LOP3.LUT R0, R0, 0x80, R5, 0xf8, !PT ;  /* 0x0000008000007812 */ /* 0x000fce00078ef805 */
.L_x_1004:
[----:B------:R-:W-:Y:S05]  /*5c30*/  BSYNC.RECONVERGENT B0 ;  /* 0x0000000000007941 */ /* 0x000fea0003800200 */
.L_x_1003:
[----:B------:R0:W-:Y:S01]  /*5c40*/  STG.E.U8 desc[UR36][R2.64], R0 ;  /* 0x0000000002007986 */ /* 0x0001e2000c101124 */
[----:B------:R-:W-:Y:S05]  /*5c50*/  BRA `(.L_x_992) ;  /* 0x0000000800147947 */ /* 0x000fea0003800000 */
.L_x_1001:
[----:B------:R-:W-:Y:S01]  /*5c60*/  HADD2.F32 R5, -RZ, R0.H0_H0 ;  /* 0x20000000ff057230 */ /* 0x000fe20000004100 */
[----:B------:R-:W-:Y:S01]  /*5c70*/  BSSY.RECONVERGENT B0, `(.L_x_1006) ;  /* 0x0000013000007945 */ /* 0x000fe20003800200 */
[----:B------:R-:W-:-:S03]  /*5c80*/  HFMA2 R0, -RZ, RZ, 0, 7.62939453125e-06 ;  /* 0x00000080ff007431 */ /* 0x000fc600000001ff */
        /* <DEDUP_REMOVED lines=15> */
.L_x_1008:
[----:B------:R-:W-:-:S04]  /*5d80*/  SHF.R.U32.HI R5, RZ, 0x18, R5 ;  /* 0x00000018ff057819 */ /* 0x000fc80000011605 */
[----:B------:R-:W-:-:S07]  /*5d90*/  LOP3.LUT R0, R0, 0x80, R5, 0xf8, !PT ;  /* 0x0000008000007812 */ /* 0x000fce00078ef805 */
.L_x_1007:
[----:B------:R-:W-:Y:S05]  /*5da0*/  BSYNC.RECONVERGENT B0 ;  /* 0x0000000000007941 */ /* 0x000fea0003800200 */
.L_x_1006:
[----:B------:R0:W-:Y:S01]  /*5db0*/  STG.E.U8 desc[UR36][R2.64], R0 ;  /* 0x0000000002007986 */ /* 0x0001e2000c101124 */
[----:B------:R-:W-:Y:S05]  /*5dc0*/  BRA `(.L_x_992) ;  /* 0x0000000400b87947 */ /* 0x000fea0003800000 */
.L_x_1000:
        /* <DEDUP_REMOVED lines=22> */
.L_x_1010:
[----:B------:R-:W-:-:S06]  /*5f30*/  HADD2.F32 R4, -RZ, R0.H0_H0 ;  /* 0x20000000ff047230 */ /* 0x000fcc0000004100 */
[----:B------:R-:W0:Y:S02]  /*5f40*/  F2I.U64.TRUNC R4, R4 ;  /* 0x0000000400047311 */ /* 0x000e24000020d800 */
[----:B0-----:R0:W-:Y:S01]  /*5f50*/  STG.E.64 desc[UR36][R2.64], R4 ;  /* 0x0000000402007986 */ /* 0x0011e2000c101b24 */
[----:B------:R-:W-:Y:S05]  /*5f60*/  BRA `(.L_x_992) ;  /* 0x0000000400507947 */ /* 0x000fea0003800000 */
.L_x_1009:
[----:B------:R-:W-:-:S04]  /*5f70*/  HADD2.F32 R0, -RZ, R0.H0_H0 ;  /* 0x20000000ff007230 */ /* 0x000fc80000004100 */
[----:B------:R-:W0:Y:S02]  /*5f80*/  F2I.FTZ.U32.TRUNC.NTZ R5, R0 ;  /* 0x0000000000057305 */ /* 0x000e24000021f000 */
[----:B0-----:R0:W-:Y:S01]  /*5f90*/  STG.E desc[UR36][R2.64], R5 ;  /* 0x0000000502007986 */ /* 0x0011e2000c101924 */
[----:B------:R-:W-:Y:S05]  /*5fa0*/  BRA `(.L_x_992) ;  /* 0x0000000400407947 */ /* 0x000fea0003800000 */
.L_x_999:
        /* <DEDUP_REMOVED lines=11> */
.L_x_1012:
[----:B------:R-:W-:Y:S01]  /*6060*/  HADD2.F32 R0, -RZ, R0.H0_H0 ;  /* 0x20000000ff007230 */ /* 0x000fe20000004100 */
[----:B------:R-:W-:-:S04]  /*6070*/  CS2R R6, SRZ ;  /* 0x0000000000067805 */ /* 0x000fc8000001ff00 */
[----:B------:R-:W-:-:S04]  /*6080*/  FMUL.FTZ R0, R0, 1 ;  /* 0x3f80000000007820 */ /* 0x000fc80000410000 */
[----:B------:R-:W0:Y:S02]  /*6090*/  F2F.F64.F32 R4, R0 ;  /* 0x0000000000047310 */ /* 0x000e240000201800 */
[----:B0-----:R4:W-:Y:S01]  /*60a0*/  STG.E.128 desc[UR36][R2.64], R4 ;  /* 0x0000000402007986 */ /* 0x0019e2000c101d24 */
[----:B------:R-:W-:Y:S05]  /*60b0*/  BRA `(.L_x_992) ;  /* 0x0000000000fc7947 */ /* 0x000fea0003800000 */
.L_x_1011:
[----:B------:R-:W-:-:S09]  /*60c0*/  UISETP.NE.AND UP0, UPT, UR4, 0xf, UPT ;  /* 0x0000000f0400788c */ /* 0x000fd2000bf05270 */
[----:B------:R-:W-:Y:S05]  /*60d0*/  BRA.U !UP0, `(.L_x_1013) ;  /* 0x0000000108e87547 */ /* 0x000fea000b800000 */
[----:B------:R-:W-:-:S09]  /*60e0*/  UISETP.NE.AND UP0, UPT, UR4, 0x17, UPT ;  /* 0x000000170400788c */ /* 0x000fd2000bf05270 */
[----:B------:R-:W-:Y:S05]  /*60f0*/  BRA.U !UP0, `(.L_x_1014) ;  /* 0x0000000108907547 */ /* 0x000fea000b800000 */
[----:B------:R-:W-:-:S09]  /*6100*/  UISETP.NE.AND UP0, UPT, UR4, 0x18, UPT ;  /* 0x000000180400788c */ /* 0x000fd2000bf05270 */
[----:B------:R-:W-:Y:S05]  /*6110*/  BRA.U !UP0, `(.L_x_1015) ;  /* 0x0000000108447547 */ /* 0x000fea000b800000 */
.L_x_991:
        /* <DEDUP_REMOVED lines=10> */
[----:B---3--:R-:W-:Y:S01]  /*61c0*/  IMAD.U32 R6, RZ, RZ, UR6 ;  /* 0x00000006ff067e24 */ /* 0x008fe2000f8e00ff */
[----:B------:R-:W-:Y:S01]  /*61d0*/  MOV R7, UR7 ;  /* 0x0000000700077c02 */ /* 0x000fe20008000f00 */
[----:B----4-:R-:W-:Y:S02]  /*61e0*/  IMAD.U32 R10, RZ, RZ, UR8 ;  /* 0x00000008ff0a7e24 */ /* 0x010fe4000f8e00ff */
[----:B-1----:R-:W-:-:S07]  /*61f0*/  IMAD.U32 R11, RZ, RZ, UR9 ;  /* 0x00000009ff0b7e24 */ /* 0x002fce000f8e00ff */
[----:B------:R-:W-:-:S07]  /*6200*/  LEPC R20, `(.L_x_1016) ;  /* 0x000000001014794e */ /* 0x000fce0000000000 */
[----:B--2---:R-:W-:Y:S05]  /*6210*/  CALL.ABS.NOINC R2 ;  /* 0x0000000002007343 */ /* 0x004fea0003c00000 */
.L_x_1016:
[----:B------:R-:W-:Y:S05]  /*6220*/  BRA `(.L_x_992) ;  /* 0x0000000000a07947 */ /* 0x000fea0003800000 */
.L_x_1015:
[----:B------:R-:W-:Y:S01]  /*6230*/  HADD2.F32 R7, -RZ, R0.H0_H0 ;  /* 0x20000000ff077230 */ /* 0x000fe20000004100 */
[----:B------:R-:W-:Y:S01]  /*6240*/  BSSY.RECONVERGENT B0, `(.L_x_1017) ;  /* 0x000000c000007945 */ /* 0x000fe20003800200 */
[----:B------:R-:W-:-:S03]  /*6250*/  MOV R0, 0x7f ;  /* 0x0000007f00007802 */ /* 0x000fc60000000f00 */
        /* <DEDUP_REMOVED lines=10> */
.L_x_1018:
[----:B------:R-:W-:Y:S05]  /*6300*/  BSYNC.RECONVERGENT B0 ;  /* 0x0000000000007941 */ /* 0x000fea0003800200 */
.L_x_1017:
[----:B------:R-:W-:-:S05]  /*6310*/  LOP3.LUT R5, R0, 0x80, R5, 0xf8, !PT ;  /* 0x0000008000057812 */ /* 0x000fca00078ef805 */
[----:B------:R2:W-:Y:S01]  /*6320*/  STG.E.U8 desc[UR36][R2.64], R5 ;  /* 0x0000000502007986 */ /* 0x0005e2000c101124 */
[----:B------:R-:W-:Y:S05]  /*6330*/  BRA `(.L_x_992) ;  /* 0x00000000005c7947 */ /* 0x000fea0003800000 */
.L_x_1014:
        /* <DEDUP_REMOVED lines=12> */
.L_x_1020:
[----:B------:R-:W-:Y:S01]  /*6400*/  IMAD.MOV.U32 R0, RZ, RZ, 0x7f ;  /* 0x0000007fff007424 */ /* 0x000fe200078e00ff */
[----:B------:R-:W-:-:S04]  /*6410*/  ISETP.GT.U32.AND P0, PT, R4, 0x7f800000, PT ;  /* 0x7f8000000400780c */ /* 0x000fc80003f04070 */
[----:B------:R-:W-:-:S09]  /*6420*/  SEL R0, R0, 0x7c, P0 ;  /* 0x0000007c00007807 */ /* 0x000fd20000000000 */
.L_x_1021:
[----:B------:R-:W-:Y:S05]  /*6430*/  BSYNC.RECONVERGENT B0 ;  /* 0x0000000000007941 */ /* 0x000fea0003800200 */
.L_x_1019:
[----:B------:R-:W-:-:S04]  /*6440*/  SHF.R.U32.HI R5, RZ, 0x18, R5 ;  /* 0x00000018ff057819 */ /* 0x000fc80000011605 */
[----:B------:R-:W-:-:S05]  /*6450*/  LOP3.LUT R5, R0, 0x80, R5, 0xf8, !PT ;  /* 0x0000008000057812 */ /* 0x000fca00078ef805 */
[----:B------:R1:W-:Y:S01]  /*6460*/  STG.E.U8 desc[UR36][R2.64], R5 ;  /* 0x0000000502007986 */ /* 0x0003e2000c101124 */
[----:B------:R-:W-:Y:S05]  /*6470*/  BRA `(.L_x_992) ;  /* 0x00000000000c7947 */ /* 0x000fea0003800000 */
.L_x_1013:
[----:B------:R-:W-:-:S05]  /*6480*/  HADD2.F32 R0, -RZ, R0.H0_H0 ;  /* 0x20000000ff007230 */ /* 0x000fca0000004100 */
[----:B------:R-:W-:-:S05]  /*6490*/  F2FP.BF16.F32.PACK_AB R0, RZ, R0 ;  /* 0x00000000ff00723e */ /* 0x000fca00000010ff */
[----:B------:R0:W-:Y:S02]  /*64a0*/  STG.E.U16 desc[UR36][R2.64], R0 ;  /* 0x0000000002007986 */ /* 0x0001e4000c101524 */
.L_x_992:
[----:B------:R-:W-:-:S07]  /*64b0*/  VIADD R17, R17, 0x80 ;  /* 0x0000008011117836 */ /* 0x000fce0000000000 */
.L_x_952:
[----:B------:R-:W-:Y:S05]  /*64c0*/  BSYNC.RECONVERGENT B6 ;  /* 0x0000000000067941 */ /* 0x000fea0003800200 */
.L_x_951:
[----:B------:R-:W5:Y:S01]  /*64d0*/  LDCU UR4, c[0x0][0x380] ;  /* 0x00007000ff0477ac */ /* 0x000f620008000800 */
[----:B------:R-:W-:Y:S01]  /*64e0*/  BSSY.RECONVERGENT B6, `(.L_x_1022) ;  /* 0x000031e000067945 */ /* 0x000fe20003800200 */
[----:B-----5:R-:W-:-:S13]  /*64f0*/  ISETP.GE.AND P0, PT, R17, UR4, PT ;  /* 0x0000000411007c0c */ /* 0x020fda000bf06270 */
[----:B------:R-:W-:Y:S05]  /*6500*/  @P0 BRA `(.L_x_1023) ;  /* 0x00000030006c0947 */ /* 0x000fea0003800000 */
[----:B------:R-:W5:Y:S01]  /*6510*/  LDCU UR4, c[0x0][0x388] ;  /* 0x00007100ff0477ac */ /* 0x000f620008000800 */
[----:B0-----:R-:W-:Y:S02]  /*6520*/  HFMA2 R0, -RZ, RZ, 0, 0 ;  /* 0x00000000ff007431 */ /* 0x001fe400000001ff */
        /* <DEDUP_REMOVED lines=8> */
[----:B-1234-:R-:W-:-:S05]  /*65b0*/  IMAD.HI.U32 R2, R17, UR4, R16 ;  /* 0x0000000411027c27 */ /* 0x01efca000f8e0010 */
[----:B------:R-:W-:-:S04]  /*65c0*/  SHF.R.U32.HI R3, RZ, UR5, R2 ;  /* 0x00000005ff037c19 */ /* 0x000fc80008011602 */
[----:B------:R-:W-:-:S05]  /*65d0*/  IADD3 R0, PT, PT, -R3, RZ, RZ ;  /* 0x000000ff03007210 */ /* 0x000fca0007ffe1ff */
        /* <DEDUP_REMOVED lines=283> */
[----:B------:R-:W2:Y:S02]  /*7790*/  LDCU.64 UR8, c[0x0][0x578] ;  /* 0x0000af00ff0877ac */ /* 0x000ea40008000a00 */
[----:B0-----:R-:W-:-:S05]  /*77a0*/  IMAD.HI.U32 R2, R5, UR4, R4 ;  /* 0x0000000405027c27 */ /* 0x001fca000f8e0004 */
[----:B------:R-:W-:-:S04]  /*77b0*/  SHF.R.U32.HI R2, RZ, UR5, R2 ;  /* 0x00000005ff027c19 */ /* 0x000fc80008011602 */
[----:B------:R-:W-:-:S05]  /*77c0*/  IADD3 R3, PT, PT, -R2, RZ, RZ ;  /* 0x000000ff02037210 */ /* 0x000fca0007ffe1ff */
[----:B-1----:R-:W-:-:S04]  /*77d0*/  IMAD R5, R3, UR6, R5 ;  /* 0x0000000603057c24 */ /* 0x002fc8000f8e0205 */
[C---:B--2---:R-:W-:Y:S02]  /*77e0*/  IMAD R16, R5.reuse, UR8, R16 ;  /* 0x0000000805107c24 */ /* 0x044fe4000f8e0210 */
[----:B------:R-:W-:-:S07]  /*77f0*/  IMAD R0, R5, UR9, R0 ;  /* 0x0000000905007c24 */ /* 0x000fce000f8e0200 */
.L_x_1024:
        /* <DEDUP_REMOVED lines=18> */
.L_x_1028:
[----:B------:R-:W2:Y:S02]  /*7920*/  LDG.E.U8 R2, desc[UR36][R2.64] ;  /* 0x0000002402027981 */ /* 0x000ea4000c1e1100 */
[----:B--2---:R-:W-:-:S04]  /*7930*/  I2FP.F32.U32 R0, R2 ;  /* 0x0000000200007245 */ /* 0x004fc80000201000 */
[----:B------:R-:W-:Y:S01]  /*7940*/  F2FP.F16.F32.PACK_AB R0, RZ, R0 ;  /* 0x00000000ff00723e */ /* 0x000fe200000000ff */
[----:B------:R-:W-:Y:S06]  /*7950*/  BRA `(.L_x_1030) ;  /* 0x0000000c007c7947 */ /* 0x000fec0003800000 */
.L_x_1027:
        /* <DEDUP_REMOVED lines=10> */
.L_x_1032:
[----:B------:R-:W2:Y:S02]  /*7a00*/  LDG.E R2, desc[UR36][R2.64] ;  /* 0x0000002402027981 */ /* 0x000ea4000c1e1900 */
[----:B--2---:R-:W-:-:S04]  /*7a10*/  I2FP.F32.S32 R0, R2 ;  /* 0x0000000200007245 */ /* 0x004fc80000201400 */
[----:B------:R-:W-:Y:S01]  /*7a20*/  F2FP.F16.F32.PACK_AB R0, RZ, R0 ;  /* 0x00000000ff00723e */ /* 0x000fe200000000ff */
[----:B------:R-:W-:Y:S06]  /*7a30*/  BRA `(.L_x_1030) ;  /* 0x0000000c00447947 */ /* 0x000fec0003800000 */
.L_x_1031:
[----:B------:R-:W2:Y:S02]  /*7a40*/  LDG.E.U16 R2, desc[UR36][R2.64] ;  /* 0x0000002402027981 */ /* 0x000ea4000c1e1500 */
[----:B--2---:R-:W0:Y:S02]  /*7a50*/  I2F.S16 R0, R2 ;  /* 0x0000000200007306 */ /* 0x004e240000101400 */
[----:B0-----:R-:W-:Y:S01]  /*7a60*/  F2FP.F16.F32.PACK_AB R0, RZ, R0 ;  /* 0x00000000ff00723e */ /* 0x001fe200000000ff */
[----:B------:R-:W-:Y:S06]  /*7a70*/  BRA `(.L_x_1030) ;  /* 0x0000000c00347947 */ /* 0x000fec0003800000 */
.L_x_1026:
        /* <DEDUP_REMOVED lines=9> */
.L_x_1034:
[----:B------:R1:W5:Y:S01]  /*7b10*/  LDG.E.U16 R0, desc[UR36][R2.64] ;  /* 0x0000002402007981 */ /* 0x000362000c1e1500 */
[----:B------:R-:W-:Y:S05]  /*7b20*/  BRA `(.L_x_1030) ;  /* 0x0000000c00087947 */ /* 0x000fea0003800000 */
.L_x_1033:
        /* <DEDUP_REMOVED lines=9> */
.L_x_1036:
[----:B------:R0:W5:Y:S01]  /*7bc0*/  LDG.E.U16 R0, desc[UR36][R2.64] ;  /* 0x0000002402007981 */ /* 0x000162000c1e1500 */
[----:B------:R-:W-:Y:S05]  /*7bd0*/  BRA `(.L_x_1030) ;  /* 0x0000000800dc7947 */ /* 0x000fea0003800000 */
.L_x_1035:
        /* <DEDUP_REMOVED lines=8> */
.L_x_1025:
        /* <DEDUP_REMOVED lines=13> */
.L_x_1039:
        /* <DEDUP_REMOVED lines=8> */
.L_x_1038:
        /* <DEDUP_REMOVED lines=27> */
.L_x_1041:
[----:B------:R-:W2:Y:S02]  /*7f60*/  LDG.E.U8 R2, desc[UR36][R2.64] ;  /* 0x0000002402027981 */ /* 0x000ea4000c1e1100 */
[C---:B--2---:R-:W-:Y:S01]  /*7f70*/  SHF.L.U32 R0, R2.reuse, 0x19, RZ ;  /* 0x0000001902007819 */ /* 0x044fe200000006ff */
        /* <DEDUP_REMOVED lines=11> */
.L_x_1040:
[----:B------:R-:W2:Y:S02]  /*8030*/  LDG.E.U16 R0, desc[UR36][R2.64] ;  /* 0x0000002402007981 */ /* 0x000ea4000c1e1500 */
[----:B--2---:R-:W-:-:S05]  /*8040*/  IMAD.U32 R0, R0, 0x10000, RZ ;  /* 0x0001000000007824 */ /* 0x004fca00078e00ff */
[----:B------:R-:W-:Y:S01]  /*8050*/  F2FP.F16.F32.PACK_AB R0, RZ, R0 ;  /* 0x00000000ff00723e */ /* 0x000fe200000000ff */
[----:B------:R-:W-:Y:S06]  /*8060*/  BRA `(.L_x_1030) ;  /* 0x0000000400b87947 */ /* 0x000fec0003800000 */
.L_x_1037:
        /* <DEDUP_REMOVED lines=12> */
.L_x_1044:
[----:B------:R-:W2:Y:S01]  /*8130*/  LDG.E.U8 R3, desc[UR36][R2.64] ;  /* 0x0000002402037981 */ /* 0x000ea2000c1e1100 */
[----:B------:R-:W-:Y:S01]  /*8140*/  BSSY.RECONVERGENT B0, `(.L_x_1045) ;  /* 0x0000018000007945 */ /* 0x000fe20003800200 */
[----:B------:R-:W-:Y:S01]  /*8150*/  HFMA2 R0, -RZ, RZ, 0, 0 ;  /* 0x00000000ff007431 */ /* 0x000fe200000001ff */
        /* <DEDUP_REMOVED lines=18> */
.L_x_1048:
[----:B------:R-:W-:Y:S05]  /*8280*/  BSYNC.RECONVERGENT B1 ;  /* 0x0000000000017941 */ /* 0x000fea0003800200 */
.L_x_1047:
[----:B------:R-:W-:Y:S01]  /*8290*/  IMAD.SHL.U32 R0, R0, 0x100000, RZ ;  /* 0x0010000000007824 */ /* 0x000fe200078e00ff */
[----:B------:R-:W-:-:S04]  /*82a0*/  LEA R2, R2, 0x3b800000, 0x17 ;  /* 0x3b80000002027811 */ /* 0x000fc800078eb8ff */
[----:B------:R-:W-:-:S07]  /*82b0*/  LOP3.LUT R0, R2, R0, R7, 0xfe, !PT ;  /* 0x0000000002007212 */ /* 0x000fce00078efe07 */
.L_x_1046:
[----:B------:R-:W-:Y:S05]  /*82c0*/  BSYNC.RECONVERGENT B0 ;  /* 0x0000000000007941 */ /* 0x000fea0003800200 */
.L_x_1045:
[----:B------:R-:W-:Y:S01]  /*82d0*/  F2FP.F16.F32.PACK_AB R0, RZ, R0 ;  /* 0x00000000ff00723e */ /* 0x000fe200000000ff */
[----:B------:R-:W-:Y:S06]  /*82e0*/  BRA `(.L_x_1030) ;  /* 0x0000000400187947 */ /* 0x000fec0003800000 */
.L_x_1043:
        /* <DEDUP_REMOVED lines=21> */
.L_x_1052:
[----:B------:R-:W-:Y:S05]  /*8440*/  BSYNC.RECONVERGENT B1 ;  /* 0x0000000000017941 */ /* 0x000fea0003800200 */
.L_x_1051:
[----:B------:R-:W-:Y:S02]  /*8450*/  SHF.L.U32 R0, R0, 0x15, RZ ;  /* 0x0000001500007819 */ /* 0x000fe400000006ff */
[----:B------:R-:W-:-:S04]  /*8460*/  LEA R2, R2, 0x37800000, 0x17 ;  /* 0x3780000002027811 */ /* 0x000fc800078eb8ff */
[----:B------:R-:W-:-:S07]  /*8470*/  LOP3.LUT R0, R2, R0, R7, 0xfe, !PT ;  /* 0x0000000002007212 */ /* 0x000fce00078efe07 */
.L_x_1050:
[----:B------:R-:W-:Y:S05]  /*8480*/  BSYNC.RECONVERGENT B0 ;  /* 0x0000000000007941 */ /* 0x000fea0003800200 */
.L_x_1049:
[----:B------:R-:W-:Y:S01]  /*8490*/  F2FP.F16.F32.PACK_AB R0, RZ, R0 ;  /* 0x00000000ff00723e */ /* 0x000fe200000000ff */
[----:B------:R-:W-:Y:S06]  /*84a0*/  BRA `(.L_x_1030) ;  /* 0x0000000000a87947 */ /* 0x000fec0003800000 */
.L_x_1042:
        /* <DEDUP_REMOVED lines=14> */
.L_x_1056:
[----:B------:R-:W-:Y:S05]  /*8590*/  BSYNC.RECONVERGENT B0 ;  /* 0x0000000000007941 */ /* 0x000fea0003800200 */
.L_x_1055:
[----:B------:R-:W-:Y:S01]  /*85a0*/  F2FP.F16.F32.PACK_AB R0, RZ, R0 ;  /* 0x00000000ff00723e */ /* 0x000fe200000000ff */
[----:B------:R-:W-:Y:S06]  /*85b0*/  BRA `(.L_x_1030) ;  /* 0x0000000000647947 */ /* 0x000fec0003800000 */
.L_x_1029:
        /* <DEDUP_REMOVED lines=9> */
[----:B------:R-:W-:Y:S01]  /*8650*/  IMAD.U32 R5, RZ, RZ, UR5 ;  /* 0x00000005ff057e24 */ /* 0x000fe2000f8e00ff */
[----:B-1----:R-:W-:Y:S01]  /*8660*/  MOV R6, UR6 ;  /* 0x0000000600067c02 */ /* 0x002fe20008000f00 */
[----:B------:R-:W-:-:S02]  /*8670*/  IMAD.U32 R7, RZ, RZ, UR7 ;  /* 0x00000007ff077e24 */ /* 0x000fc4000f8e00ff */
[----:B---3--:R-:W-:Y:S01]  /*8680*/  IMAD.U32 R10, RZ, RZ, UR8 ;  /* 0x00000008ff0a7e24 */ /* 0x008fe2000f8e00ff */
[----:B------:R-:W-:-:S07]  /*8690*/  MOV R11, UR9 ;  /* 0x00000009000b7c02 */ /* 0x000fce0008000f00 */
[----:B------:R-:W-:-:S07]  /*86a0*/  LEPC R20, `(.L_x_1057) ;  /* 0x000000001014794e */ /* 0x000fce0000000000 */
[----:B--2---:R-:W-:Y:S05]  /*86b0*/  CALL.ABS.NOINC R2 ;  /* 0x0000000002007343 */ /* 0x004fea0003c00000 */
.L_x_1057:
[----:B------:R-:W-:Y:S01]  /*86c0*/  PRMT R0, RZ, 0x7610, R0 ;  /* 0x00007610ff007816 */ /* 0x000fe20000000000 */
[----:B------:R-:W-:Y:S06]  /*86d0*/  BRA `(.L_x_1030) ;  /* 0x00000000001c7947 */ /* 0x000fec0003800000 */
.L_x_1054:
[----:B------:R-:W2:Y:S02]  /*86e0*/  LDG.E.64 R2, desc[UR36][R2.64] ;  /* 0x0000002402027981 */ /* 0x000ea4000c1e1b00 */
[----:B--2---:R-:W0:Y:S02]  /*86f0*/  I2F.U64 R0, R2 ;  /* 0x0000000200007312 */ /* 0x004e240000301000 */
[----:B0-----:R-:W-:Y:S01]  /*8700*/  F2FP.F16.F32.PACK_AB R0, RZ, R0 ;  /* 0x00000000ff00723e */ /* 0x001fe200000000ff */
[----:B------:R-:W-:Y:S06]  /*8710*/  BRA `(.L_x_1030) ;  /* 0x00000000000c7947 */ /* 0x000fec0003800000 */
.L_x_1053:
[----:B------:R-:W2:Y:S02]  /*8720*/  LDG.E R2, desc[UR36][R2.64] ;  /* 0x0000002402027981 */ /* 0x000ea4000c1e1900 */
[----:B--2---:R-:W-:-:S04]  /*8730*/  I2FP.F32.U32 R0, R2 ;  /* 0x0000000200007245 */ /* 0x004fc80000201000 */
[----:B------:R-:W-:-:S07]  /*8740*/  F2FP.F16.F32.PACK_AB R0, RZ, R0 ;  /* 0x00000000ff00723e */ /* 0x000fce00000000ff */
.L_x_1030:
        /* <DEDUP_REMOVED lines=23> */
.L_x_1061:
[----:B------:R-:W-:-:S06]  /*88c0*/  HADD2.F32 R5, -RZ, R0.H0_H0 ;  /* 0x20000000ff057230 */ /* 0x000fcc0000004100 */
[----:B------:R-:W0:Y:S02]  /*88d0*/  F2I.S64.TRUNC R4, R5 ;  /* 0x0000000500047311 */ /* 0x000e24000020d900 */
[----:B0-----:R4:W-:Y:S01]  /*88e0*/  STG.E.U8 desc[UR36][R2.64], R4 ;  /* 0x0000000402007986 */ /* 0x0019e2000c101124 */
[----:B------:R-:W-:Y:S05]  /*88f0*/  BRA `(.L_x_1063) ;  /* 0x0000000c006c7947 */ /* 0x000fea0003800000 */
.L_x_1060:
        /* <DEDUP_REMOVED lines=10> */
.L_x_1065:
[----:B------:R-:W-:-:S04]  /*89a0*/  HADD2.F32 R0, -RZ, R0.H0_H0 ;  /* 0x20000000ff007230 */ /* 0x000fc80000004100 */
[----:B------:R-:W0:Y:S02]  /*89b0*/  F2I.FTZ.TRUNC.NTZ R5, R0 ;  /* 0x0000000000057305 */ /* 0x000e24000021f100 */
[----:B0-----:R2:W-:Y:S01]  /*89c0*/  STG.E desc[UR36][R2.64], R5 ;  /* 0x0000000502007986 */ /* 0x0015e2000c101924 */
[----:B------:R-:W-:Y:S05]  /*89d0*/  BRA `(.L_x_1063) ;  /* 0x0000000c00347947 */ /* 0x000fea0003800000 */
.L_x_1064:
[----:B------:R-:W-:-:S04]  /*89e0*/  HADD2.F32 R0, -RZ, R0.H0_H0 ;  /* 0x20000000ff007230 */ /* 0x000fc80000004100 */
[----:B------:R-:W0:Y:S02]  /*89f0*/  F2I.FTZ.TRUNC.NTZ R5, R0 ;  /* 0x0000000000057305 */ /* 0x000e24000021f100 */
[----:B0-----:R0:W-:Y:S01]  /*8a00*/  STG.E.U16 desc[UR36][R2.64], R5 ;  /* 0x0000000502007986 */ /* 0x0011e2000c101524 */
[----:B------:R-:W-:Y:S05]  /*8a10*/  BRA `(.L_x_1063) ;  /* 0x0000000c00247947 */ /* 0x000fea0003800000 */
.L_x_1059:
        /* <DEDUP_REMOVED lines=9> */
.L_x_1067:
[----:B------:R0:W-:Y:S01]  /*8ab0*/  STG.E.U16 desc[UR36][R2.64], R0 ;  /* 0x0000000002007986 */ /* 0x0001e2000c101524 */
[----:B------:R-:W-:Y:S05]  /*8ac0*/  BRA `(.L_x_1063) ;  /* 0x0000000800f87947 */ /* 0x000fea0003800000 */
.L_x_1066:
        /* <DEDUP_REMOVED lines=10> */
.L_x_1069:
[----:B------:R-:W-:-:S05]  /*8b70*/  HADD2.F32 R0, -RZ, R0.H0_H0 ;  /* 0x20000000ff007230 */ /* 0x000fca0000004100 */
[----:B------:R-:W-:-:S04]  /*8b80*/  F2FP.F16.F32.PACK_AB R0, RZ, R0 ;  /* 0x00000000ff00723e */ /* 0x000fc800000000ff */
[----:B------:R-:W-:-:S05]  /*8b90*/  PRMT R0, R0, 0x5410, RZ ;  /* 0x0000541000007816 */ /* 0x000fca00000000ff */
[----:B------:R0:W-:Y:S01]  /*8ba0*/  STG.E desc[UR36][R2.64], R0 ;  /* 0x0000000002007986 */ /* 0x0001e2000c101924 */
[----:B------:R-:W-:Y:S05]  /*8bb0*/  BRA `(.L_x_1063) ;  /* 0x0000000800bc7947 */ /* 0x000fea0003800000 */
.L_x_1068:
[----:B------:R-:W-:-:S05]  /*8bc0*/  HADD2.F32 R4, -RZ, R0.H0_H0 ;  /* 0x20000000ff047230 */ /* 0x000fca0000004100 */
[----:B------:R-:W-:-:S06]  /*8bd0*/  FMUL.FTZ R4, R4, 1 ;  /* 0x3f80000004047820 */ /* 0x000fcc0000410000 */
[----:B------:R-:W0:Y:S02]  /*8be0*/  F2F.F64.F32 R4, R4 ;  /* 0x0000000400047310 */ /* 0x000e240000201800 */
[----:B0-----:R0:W-:Y:S01]  /*8bf0*/  STG.E.64 desc[UR36][R2.64], R4 ;  /* 0x0000000402007986 */ /* 0x0011e2000c101b24 */
[----:B------:R-:W-:Y:S05]  /*8c00*/  BRA `(.L_x_1063) ;  /* 0x0000000800a87947 */ /* 0x000fea0003800000 */
.L_x_1058:
        /* <DEDUP_REMOVED lines=14> */
.L_x_1073:
        /* <DEDUP_REMOVED lines=18> */
.L_x_1076:
[----:B------:R-:W-:-:S04]  /*8e10*/  SHF.R.U32.HI R5, RZ, 0x18, R5 ;  /* 0x00000018ff057819 */ /* 0x000fc80000011605 */
[----:B------:R-:W-:-:S07]  /*8e20*/  LOP3.LUT R0, R0, 0x80, R5, 0xf8, !PT ;  /* 0x0000008000007812 */ /* 0x000fce00078ef805 */
.L_x_1075:
[----:B------:R-:W-:Y:S05]  /*8e30*/  BSYNC.RECONVERGENT B0 ;  /* 0x0000000000007941 */ /* 0x000fea0003800200 */
.L_x_1074:
[----:B------:R0:W-:Y:S01]  /*8e40*/  STG.E.U8 desc[UR36][R2.64], R0 ;  /* 0x0000000002007986 */ /* 0x0001e2000c101124 */
[----:B------:R-:W-:Y:S05]  /*8e50*/  BRA `(.L_x_1063) ;  /* 0x0000000800147947 */ /* 0x000fea0003800000 */
.L_x_1072:
        /* <DEDUP_REMOVED lines=17> */
[----:B------:R-:W-:-:S07]  /*8f70*/  MOV R0, R4 ;  /* 0x0000000400007202 */ /* 0x000fce0000000f00 */
.L_x_1079:
[----:B------:R-:W-:-:S04]  /*8f80*/  SHF.R.U32.HI R5, RZ, 0x18, R5 ;  /* 0x00000018ff057819 */ /* 0x000fc80000011605 */
[----:B------:R-:W-:-:S07]  /*8f90*/  LOP3.LUT R0, R0, 0x80, R5, 0xf8, !PT ;  /* 0x0000008000007812 */ /* 0x000fce00078ef805 */
.L_x_1078:
[----:B------:R-:W-:Y:S05]  /*8fa0*/  BSYNC.RECONVERGENT B0 ;  /* 0x0000000000007941 */ /* 0x000fea0003800200 */
.L_x_1077:
[----:B------:R0:W-:Y:S01]  /*8fb0*/  STG.E.U8 desc[UR36][R2.64], R0 ;  /* 0x0000000002007986 */ /* 0x0001e2000c101124 */
[----:B------:R-:W-:Y:S05]  /*8fc0*/  BRA `(.L_x_1063) ;  /* 0x0000000400b87947 */ /* 0x000fea0003800000 */
.L_x_1071:
        /* <DEDUP_REMOVED lines=18> */
[----:B------:R-:W-:-:S05]  /*90f0*/  @!P0 IADD3 R0, PT, PT, R6, RZ, RZ ;  /* 0x000000ff06008210 */ /* 0x000fca0007ffe0ff */
[----:B------:R-:W-:-:S05]  /*9100*/  @P1 IMAD.MOV.U32 R5, RZ, RZ, R0 ;  /* 0x000000ffff051224 */ /* 0x000fca00078e0000 */
[----:B------:R0:W-:Y:S01]  /*9110*/  STG.E.U8 desc[UR36][R2.64], R5 ;  /* 0x0000000502007986 */ /* 0x0001e2000c101124 */
[----:B------:R-:W-:Y:S05]  /*9120*/  BRA `(.L_x_1063) ;  /* 0x0000000400607947 */ /* 0x000fea0003800000 */
.L_x_1081:
[----:B------:R-:W-:-:S06]  /*9130*/  HADD2.F32 R4, -RZ, R0.H0_H0 ;  /* 0x20000000ff047230 */ /* 0x000fcc0000004100 */
[----:B------:R-:W0:Y:S02]  /*9140*/  F2I.U64.TRUNC R4, R4 ;  /* 0x0000000400047311 */ /* 0x000e24000020d800 */
[----:B0-----:R0:W-:Y:S01]  /*9150*/  STG.E.64 desc[UR36][R2.64], R4 ;  /* 0x0000000402007986 */ /* 0x0011e2000c101b24 */
[----:B------:R-:W-:Y:S05]  /*9160*/  BRA `(.L_x_1063) ;  /* 0x0000000400507947 */ /* 0x000fea0003800000 */
.L_x_1080:
[----:B------:R-:W-:-:S04]  /*9170*/  HADD2.F32 R0, -RZ, R0.H0_H0 ;  /* 0x20000000ff007230 */ /* 0x000fc80000004100 */
[----:B------:R-:W0:Y:S02]  /*9180*/  F2I.FTZ.U32.TRUNC.NTZ R5, R0 ;  /* 0x0000000000057305 */ /* 0x000e24000021f000 */
[----:B0-----:R0:W-:Y:S01]  /*9190*/  STG.E desc[UR36][R2.64], R5 ;  /* 0x0000000502007986 */ /* 0x0011e2000c101924 */
[----:B------:R-:W-:Y:S05]  /*91a0*/  BRA `(.L_x_1063) ;  /* 0x0000000400407947 */ /* 0x000fea0003800000 */
.L_x_1070:
        /* <DEDUP_REMOVED lines=11> */
.L_x_1083:
[----:B------:R-:W-:Y:S01]  /*9260*/  HADD2.F32 R0, -RZ, R0.H0_H0 ;  /* 0x20000000ff007230 */ /* 0x000fe20000004100 */
[----:B------:R-:W-:-:S04]  /*9270*/  CS2R R6, SRZ ;  /* 0x0000000000067805 */ /* 0x000fc8000001ff00 */
[----:B------:R-:W-:-:S04]  /*9280*/  FMUL.FTZ R0, R0, 1 ;  /* 0x3f80000000007820 */ /* 0x000fc80000410000 */
[----:B------:R-:W0:Y:S02]  /*9290*/  F2F.F64.F32 R4, R0 ;  /* 0x0000000000047310 */ /* 0x000e240000201800 */
[----:B0-----:R0:W-:Y:S01]  /*92a0*/  STG.E.128 desc[UR36][R2.64], R4 ;  /* 0x0000000402007986 */ /* 0x0011e2000c101d24 */
[----:B------:R-:W-:Y:S05]  /*92b0*/  BRA `(.L_x_1063) ;  /* 0x0000000000fc7947 */ /* 0x000fea0003800000 */
.L_x_1082:
[----:B------:R-:W-:-:S09]  /*92c0*/  UISETP.NE.AND UP0, UPT, UR4, 0xf, UPT ;  /* 0x0000000f0400788c */ /* 0x000fd2000bf05270 */
[----:B------:R-:W-:Y:S05]  /*92d0*/  BRA.U !UP0, `(.L_x_1084) ;  /* 0x0000000108e87547 */ /* 0x000fea000b800000 */
[----:B------:R-:W-:-:S09]  /*92e0*/  UISETP.NE.AND UP0, UPT, UR4, 0x17, UPT ;  /* 0x000000170400788c */ /* 0x000fd2000bf05270 */
[----:B------:R-:W-:Y:S05]  /*92f0*/  BRA.U !UP0, `(.L_x_1085) ;  /* 0x0000000108907547 */ /* 0x000fea000b800000 */
[----:B------:R-:W-:-:S09]  /*9300*/  UISETP.NE.AND UP0, UPT, UR4, 0x18, UPT ;  /* 0x000000180400788c */ /* 0x000fd2000bf05270 */
[----:B------:R-:W-:Y:S05]  /*9310*/  BRA.U !UP0, `(.L_x_1086) ;  /* 0x0000000108447547 */ /* 0x000fea000b800000 */
.L_x_1062:
        /* <DEDUP_REMOVED lines=16> */
.L_x_1087:
[----:B------:R-:W-:Y:S05]  /*9420*/  BRA `(.L_x_1063) ;  /* 0x0000000000a07947 */ /* 0x000fea0003800000 */
.L_x_1086:
        /* <DEDUP_REMOVED lines=13> */
.L_x_1089:
[----:B------:R-:W-:Y:S05]  /*9500*/  BSYNC.RECONVERGENT B0 ;  /* 0x0000000000007941 */ /* 0x000fea0003800200 */
.L_x_1088:
[----:B------:R-:W-:-:S05]  /*9510*/  LOP3.LUT R5, R0, 0x80, R5, 0xf8, !PT ;  /* 0x0000008000057812 */ /* 0x000fca00078ef805 */
[----:B------:R0:W-:Y:S01]  /*9520*/  STG.E.U8 desc[UR36][R2.64], R5 ;  /* 0x0000000502007986 */ /* 0x0001e2000c101124 */
[----:B------:R-:W-:Y:S05]  /*9530*/  BRA `(.L_x_1063) ;  /* 0x00000000005c7947 */ /* 0x000fea0003800000 */
.L_x_1085:
        /* <DEDUP_REMOVED lines=12> */
.L_x_1091:
[----:B------:R-:W-:Y:S02]  /*9600*/  ISETP.GT.U32.AND P0, PT, R4, 0x7f800000, PT ;  /* 0x7f8000000400780c */ /* 0x000fe40003f04070 */
[----:B------:R-:W-:-:S04]  /*9610*/  MOV R0, 0x7f ;  /* 0x0000007f00007802 */ /* 0x000fc80000000f00 */
[----:B------:R-:W-:-:S07]  /*9620*/  SEL R0, R0, 0x7c, P0 ;  /* 0x0000007c00007807 */ /* 0x000fce0000000000 */
.L_x_1092:
[----:B------:R-:W-:Y:S05]  /*9630*/  BSYNC.RECONVERGENT B0 ;  /* 0x0000000000007941 */ /* 0x000fea0003800200 */
.L_x_1090:
[----:B------:R-:W-:-:S04]  /*9640*/  SHF.R.U32.HI R5, RZ, 0x18, R5 ;  /* 0x00000018ff057819 */ /* 0x000fc80000011605 */
[----:B------:R-:W-:-:S05]  /*9650*/  LOP3.LUT R5, R0, 0x80, R5, 0xf8, !PT ;  /* 0x0000008000057812 */ /* 0x000fca00078ef805 */
[----:B------:R0:W-:Y:S01]  /*9660*/  STG.E.U8 desc[UR36][R2.64], R5 ;  /* 0x0000000502007986 */ /* 0x0001e2000c101124 */
[----:B------:R-:W-:Y:S05]  /*9670*/  BRA `(.L_x_1063) ;  /* 0x00000000000c7947 */ /* 0x000fea0003800000 */
.L_x_1084:
[----:B------:R-:W-:-:S05]  /*9680*/  HADD2.F32 R0, -RZ, R0.H0_H0 ;  /* 0x20000000ff007230 */ /* 0x000fca0000004100 */
[----:B------:R-:W-:-:S05]  /*9690*/  F2FP.BF16.F32.PACK_AB R0, RZ, R0 ;  /* 0x00000000ff00723e */ /* 0x000fca00000010ff */
[----:B------:R0:W-:Y:S02]  /*96a0*/  STG.E.U16 desc[UR36][R2.64], R0 ;  /* 0x0000000002007986 */ /* 0x0001e4000c101524 */
.L_x_1063:
[----:B------:R-:W-:-:S07]  /*96b0*/  VIADD R17, R17, 0x80 ;  /* 0x0000008011117836 */ /* 0x000fce0000000000 */
.L_x_1023:
[----:B------:R-:W-:Y:S05]  /*96c0*/  BSYNC.RECONVERGENT B6 ;  /* 0x0000000000067941 */ /* 0x000fea0003800200 */
.L_x_1022:
[----:B------:R-:W5:Y:S02]  /*96d0*/  LDCU UR4, c[0x0][0x380] ;  /* 0x00007000ff0477ac */ /* 0x000f640008000800 */
[----:B-----5:R-:W-:-:S13]  /*96e0*/  ISETP.GE.AND P0, PT, R17, UR4, PT ;  /* 0x0000000411007c0c */ /* 0x020fda000bf06270 */
[----:B------:R-:W-:Y:S05]  /*96f0*/  @P0 EXIT ;  /* 0x000000000000094d */ /* 0x000fea0003800000 */
[----:B------:R-:W5:Y:S01]  /*9700*/  LDCU UR4, c[0x0][0x388] ;  /* 0x00007100ff0477ac */ /* 0x000f620008000800 */
[----:B------:R-:W-:Y:S02]  /*9710*/  HFMA2 R16, -RZ, RZ, 0, 0 ;  /* 0x00000000ff107431 */ /* 0x000fe400000001ff */
[----:B0-----:R-:W-:Y:S01]  /*9720*/  IMAD.MOV.U32 R0, RZ, RZ, RZ ;  /* 0x000000ffff007224 */ /* 0x001fe200078e00ff */
        /* <DEDUP_REMOVED lines=300> */
.L_x_1093:
[----:B------:R-:W0:Y:S01]  /*a9f0*/  LDCU.128 UR8, c[0x0][0x580] ;  /* 0x0000b000ff0877ac */ /* 0x000e220008000c00 */
[----:B------:R-:W-:-:S04]  /*aa00*/  UPRMT UR4, UR42, 0x9910, URZ ;  /* 0x000099102a047896 */ /* 0x000fc800080000ff */
[----:B------:R-:W-:Y:S01]  /*aa10*/  UISETP.GT.AND UP0, UPT, UR4, 0x9, UPT ;  /* 0x000000090400788c */ /* 0x000fe2000bf04270 */
[----:B0-----:R-:W-:Y:S02]  /*aa20*/  IADD3 R16, P0, PT, R16, UR8, RZ ;  /* 0x0000000810107c10 */ /* 0x001fe4000ff1e0ff */
[----:B-1234-:R-:W-:-:S03]  /*aa30*/  IADD3 R2, P1, PT, R0, UR10, RZ ;  /* 0x0000000a00027c10 */ /* 0x01efc6000ff3e0ff */
        /* <DEDUP_REMOVED lines=15> */
.L_x_1097:
[----:B------:R-:W2:Y:S02]  /*ab30*/  LDG.E.U8 R2, desc[UR36][R2.64] ;  /* 0x0000002402027981 */ /* 0x000ea4000c1e1100 */
[----:B--2---:R-:W-:-:S04]  /*ab40*/  I2FP.F32.U32 R0, R2 ;  /* 0x0000000200007245 */ /* 0x004fc80000201000 */
[----:B------:R-:W-:Y:S01]  /*ab50*/  F2FP.F16.F32.PACK_AB R0, RZ, R0 ;  /* 0x00000000ff00723e */ /* 0x000fe200000000ff */
[----:B------:R-:W-:Y:S06]  /*ab60*/  BRA `(.L_x_1099) ;  /* 0x0000000c007c7947 */ /* 0x000fec0003800000 */
.L_x_1096:
        /* <DEDUP_REMOVED lines=10> */
.L_x_1101:
[----:B------:R-:W2:Y:S02]  /*ac10*/  LDG.E R2, desc[UR36][R2.64] ;  /* 0x0000002402027981 */ /* 0x000ea4000c1e1900 */
[----:B--2---:R-:W-:-:S04]  /*ac20*/  I2FP.F32.S32 R0, R2 ;  /* 0x0000000200007245 */ /* 0x004fc80000201400 */
[----:B------:R-:W-:Y:S01]  /*ac30*/  F2FP.F16.F32.PACK_AB R0, RZ, R0 ;  /* 0x00000000ff00723e */ /* 0x000fe200000000ff */
[----:B------:R-:W-:Y:S06]  /*ac40*/  BRA `(.L_x_1099) ;  /* 0x0000000c00447947 */ /* 0x000fec0003800000 */
.L_x_1100:
[----:B------:R-:W2:Y:S02]  /*ac50*/  LDG.E.U16 R2, desc[UR36][R2.64] ;  /* 0x0000002402027981 */ /* 0x000ea4000c1e1500 */
[----:B--2---:R-:W0:Y:S02]  /*ac60*/  I2F.S16 R0, R2 ;  /* 0x0000000200007306 */ /* 0x004e240000101400 */
[----:B0-----:R-:W-:Y:S01]  /*ac70*/  F2FP.F16.F32.PACK_AB R0, RZ, R0 ;  /* 0x00000000ff00723e */ /* 0x001fe200000000ff */
[----:B------:R-:W-:Y:S06]  /*ac80*/  BRA `(.L_x_1099) ;  /* 0x0000000c00347947 */ /* 0x000fec0003800000 */
.L_x_1095:
        /* <DEDUP_REMOVED lines=9> */
.L_x_1103:
[----:B------:R1:W5:Y:S01]  /*ad20*/  LDG.E.U16 R0, desc[UR36][R2.64] ;  /* 0x0000002402007981 */ /* 0x000362000c1e1500 */
[----:B------:R-:W-:Y:S05]  /*ad30*/  BRA `(.L_x_1099) ;  /* 0x0000000c00087947 */ /* 0x000fea0003800000 */
.L_x_1102:
        /* <DEDUP_REMOVED lines=9> */
.L_x_1105:
[----:B------:R0:W5:Y:S01]  /*add0*/  LDG.E.U16 R0, desc[UR36][R2.64] ;  /* 0x0000002402007981 */ /* 0x000162000c1e1500 */
[----:B------:R-:W-:Y:S05]  /*ade0*/  BRA `(.L_x_1099) ;  /* 0x0000000800dc7947 */ /* 0x000fea0003800000 */
.L_x_1104:
        /* <DEDUP_REMOVED lines=8> */
.L_x_1094:
        /* <DEDUP_REMOVED lines=13> */
.L_x_1108:
        /* <DEDUP_REMOVED lines=8> */
.L_x_1107:
        /* <DEDUP_REMOVED lines=16> */
[----:B------:R-:W-:Y:S01]  /*b0c0*/  IMAD.SHL.U32 R7, R5, 0x800000, RZ ;  /* 0x0080000005077824 */ /* 0x000fe200078e00ff */
[----:B------:R-:W-:-:S04]  /*b0d0*/  IADD3 R5, PT, PT, R4, 0x1000000, RZ ;  /* 0x0100000004057810 */ /* 0x000fc80007ffe0ff */
        /* <DEDUP_REMOVED lines=9> */
.L_x_1110:
        /* <DEDUP_REMOVED lines=13> */
.L_x_1109:
[----:B------:R-:W2:Y:S02]  /*b240*/  LDG.E.U16 R0, desc[UR36][R2.64] ;  /* 0x0000002402007981 */ /* 0x000ea4000c1e1500 */
[----:B--2---:R-:W-:-:S04]  /*b250*/  SHF.L.U32 R0, R0, 0x10, RZ ;  /* 0x0000001000007819 */ /* 0x004fc800000006ff */
[----:B------:R-:W-:Y:S01]  /*b260*/  F2FP.F16.F32.PACK_AB R0, RZ, R0 ;  /* 0x00000000ff00723e */ /* 0x000fe200000000ff */
[----:B------:R-:W-:Y:S06]  /*b270*/  BRA `(.L_x_1099) ;  /* 0x0000000400b87947 */ /* 0x000fec0003800000 */
.L_x_1106:
        /* <DEDUP_REMOVED lines=12> */
.L_x_1113:
        /* <DEDUP_REMOVED lines=21> */
.L_x_1117:
[----:B------:R-:W-:Y:S05]  /*b490*/  BSYNC.RECONVERGENT B1 ;  /* 0x0000000000017941 */ /* 0x000fea0003800200 */
.L_x_1116:
[----:B------:R-:W-:Y:S01]  /*b4a0*/  IMAD.SHL.U32 R0, R0, 0x100000, RZ ;  /* 0x0010000000007824 */ /* 0x000fe200078e00ff */
[----:B------:R-:W-:-:S04]  /*b4b0*/  LEA R2, R2, 0x3b800000, 0x17 ;  /* 0x3b80000002027811 */ /* 0x000fc800078eb8ff */
[----:B------:R-:W-:-:S07]  /*b4c0*/  LOP3.LUT R0, R2, R0, R7, 0xfe, !PT ;  /* 0x0000000002007212 */ /* 0x000fce00078efe07 */
.L_x_1115:
[----:B------:R-:W-:Y:S05]  /*b4d0*/  BSYNC.RECONVERGENT B0 ;  /* 0x0000000000007941 */ /* 0x000fea0003800200 */
.L_x_1114:
[----:B------:R-:W-:Y:S01]  /*b4e0*/  F2FP.F16.F32.PACK_AB R0, RZ, R0 ;  /* 0x00000000ff00723e */ /* 0x000fe200000000ff */
[----:B------:R-:W-:Y:S06]  /*b4f0*/  BRA `(.L_x_1099) ;  /* 0x0000000400187947 */ /* 0x000fec0003800000 */
.L_x_1112:
        /* <DEDUP_REMOVED lines=21> */
.L_x_1121:
[----:B------:R-:W-:Y:S05]  /*b650*/  BSYNC.RECONVERGENT B1 ;  /* 0x0000000000017941 */ /* 0x000fea0003800200 */
.L_x_1120:
[----:B------:R-:W-:Y:S02]  /*b660*/  SHF.L.U32 R0, R0, 0x15, RZ ;  /* 0x0000001500007819 */ /* 0x000fe400000006ff */
[----:B------:R-:W-:-:S04]  /*b670*/  LEA R2, R2, 0x37800000, 0x17 ;  /* 0x3780000002027811 */ /* 0x000fc800078eb8ff */
[----:B------:R-:W-:-:S07]  /*b680*/  LOP3.LUT R0, R2, R0, R7, 0xfe, !PT ;  /* 0x0000000002007212 */ /* 0x000fce00078efe07 */
.L_x_1119:
[----:B------:R-:W-:Y:S05]  /*b690*/  BSYNC.RECONVERGENT B0 ;  /* 0x0000000000007941 */ /* 0x000fea0003800200 */
.L_x_1118:
[----:B------:R-:W-:Y:S01]  /*b6a0*/  F2FP.F16.F32.PACK_AB R0, RZ, R0 ;  /* 0x00000000ff00723e */ /* 0x000fe200000000ff */
[----:B------:R-:W-:Y:S06]  /*b6b0*/  BRA `(.L_x_1099) ;  /* 0x0000000000a87947 */ /* 0x000fec0003800000 */
.L_x_1111:
        /* <DEDUP_REMOVED lines=14> */
.L_x_1125:
[----:B------:R-:W-:Y:S05]  /*b7a0*/  BSYNC.RECONVERGENT B0 ;  /* 0x0000000000007941 */ /* 0x000fea0003800200 */
.L_x_1124:
[----:B------:R-:W-:Y:S01]  /*b7b0*/  F2FP.F16.F32.PACK_AB R0, RZ, R0 ;  /* 0x00000000ff00723e */ /* 0x000fe200000000ff */
[----:B------:R-:W-:Y:S06]  /*b7c0*/  BRA `(.L_x_1099) ;  /* 0x0000000000647947 */ /* 0x000fec0003800000 */
.L_x_1098:
[----:B------:R-:W-:Y:S01]  /*b7d0*/  MOV R0, 0x0 ;  /* 0x0000000000007802 */ /* 0x000fe20000000f00 */
[----:B------:R-:W0:Y:S01]  /*b7e0*/  LDCU.64 UR4, c[0x4][0x128] ;  /* 0x01002500ff0477ac */ /* 0x000e220008000a00 */
[----:B------:R-:W-:Y:S02]  /*b7f0*/  HFMA2 R8, -RZ, RZ, 0, 4.64916229248046875e-06 ;  /* 0x0000004eff087431 */ /* 0x000fe400000001ff */
[----:B------:R-:W-:Y:S01]  /*b800*/  IMAD.MOV.U32 R12, RZ, RZ, 0x1 ;  /* 0x00000001ff0c7424 */ /* 0x000fe200078e00ff */
[----:B------:R1:W2:Y:S01]  /*b810*/  LDC.64 R2, c[0x4][R0] ;  /* 0x0100000000027b82 */ /* 0x0002a20000000a00 */
[----:B------:R-:W3:Y:S01]  /*b820*/  LDCU.64 UR6, c[0x4][0x130] ;  /* 0x01002600ff0677ac */ /* 0x000ee20008000a00 */
[----:B------:R-:W-:Y:S01]  /*b830*/  MOV R13, RZ ;  /* 0x000000ff000d7202 */ /* 0x000fe20000000f00 */
[----:B------:R-:W4:Y:S01]  /*b840*/  LDCU.64 UR8, c[0x4][0x38] ;  /* 0x01000700ff0877ac */ /* 0x000f220008000a00 */
[----:B0-----:R-:W-:Y:S01]  /*b850*/  MOV R4, UR4 ;  /* 0x0000000400047c02 */ /* 0x001fe20008000f00 */
[----:B------:R-:W-:Y:S01]  /*b860*/  IMAD.U32 R5, RZ, RZ, UR5 ;  /* 0x00000005ff057e24 */ /* 0x000fe2000f8e00ff */
[----:B---3--:R-:W-:Y:S01]  /*b870*/  MOV R6, UR6 ;  /* 0x0000000600067c02 */ /* 0x008fe20008000f00 */
[----:B------:R-:W-:Y:S01]  /*b880*/  IMAD.U32 R7, RZ, RZ, UR7 ;  /* 0x00000007ff077e24 */ /* 0x000fe2000f8e00ff */
[----:B----4-:R-:W-:Y:S01]  /*b890*/  MOV R10, UR8 ;  /* 0x00000008000a7c02 */ /* 0x010fe20008000f00 */
[----:B-1----:R-:W-:-:S07]  /*b8a0*/  IMAD.U32 R11, RZ, RZ, UR9 ;  /* 0x00000009ff0b7e24 */ /* 0x002fce000f8e00ff */
[----:B------:R-:W-:-:S07]  /*b8b0*/  LEPC R20, `(.L_x_1126) ;  /* 0x000000001014794e */ /* 0x000fce0000000000 */
[----:B--2---:R-:W-:Y:S05]  /*b8c0*/  CALL.ABS.NOINC R2 ;  /* 0x0000000002007343 */ /* 0x004fea0003c00000 */
.L_x_1126:
[----:B------:R-:W-:Y:S01]  /*b8d0*/  PRMT R0, RZ, 0x7610, R0 ;  /* 0x00007610ff007816 */ /* 0x000fe20000000000 */
[----:B------:R-:W-:Y:S06]  /*b8e0*/  BRA `(.L_x_1099) ;  /* 0x00000000001c7947 */ /* 0x000fec0003800000 */
.L_x_1123:
[----:B------:R-:W2:Y:S02]  /*b8f0*/  LDG.E.64 R2, desc[UR36][R2.64] ;  /* 0x0000002402027981 */ /* 0x000ea4000c1e1b00 */
[----:B--2---:R-:W0:Y:S02]  /*b900*/  I2F.U64 R0, R2 ;  /* 0x0000000200007312 */ /* 0x004e240000301000 */
[----:B0-----:R-:W-:Y:S01]  /*b910*/  F2FP.F16.F32.PACK_AB R0, RZ, R0 ;  /* 0x00000000ff00723e */ /* 0x001fe200000000ff */
[----:B------:R-:W-:Y:S06]  /*b920*/  BRA `(.L_x_1099) ;  /* 0x00000000000c7947 */ /* 0x000fec0003800000 */
.L_x_1122:
[----:B------:R-:W2:Y:S02]  /*b930*/  LDG.E R2, desc[UR36][R2.64] ;  /* 0x0000002402027981 */ /* 0x000ea4000c1e1900 */
[----:B--2---:R-:W-:-:S04]  /*b940*/  I2FP.F32.U32 R0, R2 ;  /* 0x0000000200007245 */ /* 0x004fc80000201000 */
[----:B------:R-:W-:-:S07]  /*b950*/  F2FP.F16.F32.PACK_AB R0, RZ, R0 ;  /* 0x00000000ff00723e */ /* 0x000fce00000000ff */
.L_x_1099:
[----:B01----:R-:W0:Y:S01]  /*b960*/  LDC.U16 R2, c[0x0][0x592] ;  /* 0x00016480ff027b82 */ /* 0x003e220000000400 */
[----:B------:R-:W-:Y:S01]  /*b970*/  UPRMT UR4, UR41, 0x9910, URZ ;  /* 0x0000991029047896 */ /* 0x000fe200080000ff */
[----:B-----5:R-:W-:-:S03]  /*b980*/  HADD2.F32 R0, -RZ, R0.H0_H0 ;  /* 0x20000000ff007230 */ /* 0x020fc60000004100 */
[----:B------:R-:W-:Y:S01]  /*b990*/  UISETP.GT.AND UP0, UPT, UR4, 0x9, UPT ;  /* 0x000000090400788c */ /* 0x000fe2000bf04270 */
[----:B0-----:R-:W-:-:S05]  /*b9a0*/  HADD2.F32 R3, -RZ, R2.H0_H0 ;  /* 0x20000002ff037230 */ /* 0x001fca0000004100 */
        /* <DEDUP_REMOVED lines=13> */
[----:B0-----:R-:W-:Y:S01]  /*ba80*/  STG.E.U8 desc[UR36][R16.64], R3 ;  /* 0x0000000310007986 */ /* 0x001fe2000c101124 */
[----:B------:R-:W-:Y:S05]  /*ba90*/  EXIT ;  /* 0x000000000000794d */ /* 0x000fea0003800000 */
.L_x_1130:
[----:B------:R-:W-:-:S06]  /*baa0*/  HADD2.F32 R3, -RZ, R0.H0_H0 ;  /* 0x20000000ff037230 */ /* 0x000fcc0000004100 */
[----:B------:R-:W0:Y:S02]  /*bab0*/  F2I.S64.TRUNC R2, R3 ;  /* 0x0000000300027311 */ /* 0x000e24000020d900 */
[----:B0-----:R-:W-:Y:S01]  /*bac0*/  STG.E.U8 desc[UR36][R16.64], R2 ;  /* 0x0000000210007986 */ /* 0x001fe2000c101124 */
[----:B------:R-:W-:Y:S05]  /*bad0*/  EXIT ;  /* 0x000000000000794d */ /* 0x000fea0003800000 */
.L_x_1129:
        /* <DEDUP_REMOVED lines=8> */
[----:B0-----:R-:W-:Y:S01]  /*bb60*/  STG.E.64 desc[UR36][R16.64], R2 ;  /* 0x0000000210007986 */ /* 0x001fe2000c101b24 */
[----:B------:R-:W-:Y:S05]  /*bb70*/  EXIT ;  /* 0x000000000000794d */ /* 0x000fea0003800000 */
.L_x_1133:
[----:B------:R-:W-:-:S04]  /*bb80*/  HADD2.F32 R0, -RZ, R0.H0_H0 ;  /* 0x20000000ff007230 */ /* 0x000fc80000004100 */
[----:B------:R-:W0:Y:S02]  /*bb90*/  F2I.FTZ.TRUNC.NTZ R3, R0 ;  /* 0x0000000000037305 */ /* 0x000e24000021f100 */
[----:B0-----:R-:W-:Y:S01]  /*bba0*/  STG.E desc[UR36][R16.64], R3 ;  /* 0x0000000310007986 */ /* 0x001fe2000c101924 */
[----:B------:R-:W-:Y:S05]  /*bbb0*/  EXIT ;  /* 0x000000000000794d */ /* 0x000fea0003800000 */
.L_x_1132:
[----:B------:R-:W-:-:S04]  /*bbc0*/  HADD2.F32 R0, -RZ, R0.H0_H0 ;  /* 0x20000000ff007230 */ /* 0x000fc80000004100 */
[----:B------:R-:W0:Y:S02]  /*bbd0*/  F2I.FTZ.TRUNC.NTZ R3, R0 ;  /* 0x0000000000037305 */ /* 0x000e24000021f100 */
[----:B0-----:R-:W-:Y:S01]  /*bbe0*/  STG.E.U16 desc[UR36][R16.64], R3 ;  /* 0x0000000310007986 */ /* 0x001fe2000c101524 */
[----:B------:R-:W-:Y:S05]  /*bbf0*/  EXIT ;  /* 0x000000000000794d */ /* 0x000fea0003800000 */
.L_x_1128:
[----:B------:R-:W-:-:S09]  /*bc00*/  UISETP.GT.AND UP0, UPT, UR4, 0x6, UPT ;  /* 0x000000060400788c */ /* 0x000fd2000bf04270 */
[----:B------:R-:W-:Y:S05]  /*bc10*/  BRA.U UP0, `(.L_x_1134) ;  /* 0x0000000100247547 */ /* 0x000fea000b800000 */
[----:B------:R-:W-:-:S09]  /*bc20*/  UISETP.NE.AND UP0, UPT, UR4, 0x5, UPT ;  /* 0x000000050400788c */ /* 0x000fd2000bf05270 */
[----:B------:R-:W-:Y:S05]  /*bc30*/  BRA.U !UP0, `(.L_x_1135) ;  /* 0x0000000108147547 */ /* 0x000fea000b800000 */
[----:B------:R-:W-:-:S09]  /*bc40*/  UISETP.NE.AND UP0, UPT, UR4, 0x6, UPT ;  /* 0x000000060400788c */ /* 0x000fd2000bf05270 */
[----:B------:R-:W-:Y:S05]  /*bc50*/  BRA.U UP0, `(.L_x_1131) ;  /* 0x0000000900287547 */ /* 0x000fea000b800000 */
[----:B------:R-:W-:-:S05]  /*bc60*/  HADD2.F32 R3, -RZ, R0.H0_H0 ;  /* 0x20000000ff037230 */ /* 0x000fca0000004100 */
[----:B------:R-:W-:Y:S01]  /*bc70*/  STG.E desc[UR36][R16.64], R3 ;  /* 0x0000000310007986 */ /* 0x000fe2000c101924 */
[----:B------:R-:W-:Y:S05]  /*bc80*/  EXIT ;  /* 0x000000000000794d */ /* 0x000fea0003800000 */
.L_x_1135:
[----:B------:R-:W-:Y:S01]  /*bc90*/  STG.E.U16 desc[UR36][R16.64], R0 ;  /* 0x0000000010007986 */ /* 0x000fe2000c101524 */
[----:B------:R-:W-:Y:S05]  /*bca0*/  EXIT ;  /* 0x000000000000794d */ /* 0x000fea0003800000 */
.L_x_1134:
        /* <DEDUP_REMOVED lines=8> */
[----:B------:R-:W-:Y:S01]  /*bd30*/  STG.E.64 desc[UR36][R16.64], R2 ;  /* 0x0000000210007986 */ /* 0x000fe2000c101b24 */
[----:B------:R-:W-:Y:S05]  /*bd40*/  EXIT ;  /* 0x000000000000794d */ /* 0x000fea0003800000 */
.L_x_1137:
[----:B------:R-:W-:-:S05]  /*bd50*/  HADD2.F32 R0, -RZ, R0.H0_H0 ;  /* 0x20000000ff007230 */ /* 0x000fca0000004100 */
[----:B------:R-:W-:-:S04]  /*bd60*/  F2FP.F16.F32.PACK_AB R0, RZ, R0 ;  /* 0x00000000ff00723e */ /* 0x000fc800000000ff */
[----:B------:R-:W-:-:S05]  /*bd70*/  PRMT R0, R0, 0x5410, RZ ;  /* 0x0000541000007816 */ /* 0x000fca00000000ff */
[----:B------:R-:W-:Y:S01]  /*bd80*/  STG.E desc[UR36][R16.64], R0 ;  /* 0x0000000010007986 */ /* 0x000fe2000c101924 */
[----:B------:R-:W-:Y:S05]  /*bd90*/  EXIT ;  /* 0x000000000000794d */ /* 0x000fea0003800000 */
.L_x_1136:
[----:B------:R-:W-:-:S05]  /*bda0*/  HADD2.F32 R2, -RZ, R0.H0_H0 ;  /* 0x20000000ff027230 */ /* 0x000fca0000004100 */
[----:B------:R-:W-:-:S06]  /*bdb0*/  FMUL.FTZ R2, R2, 1 ;  /* 0x3f80000002027820 */ /* 0x000fcc0000410000 */
[----:B------:R-:W0:Y:S02]  /*bdc0*/  F2F.F64.F32 R2, R2 ;  /* 0x0000000200027310 */ /* 0x000e240000201800 */
[----:B0-----:R-:W-:Y:S01]  /*bdd0*/  STG.E.64 desc[UR36][R16.64], R2 ;  /* 0x0000000210007986 */ /* 0x001fe2000c101b24 */
[----:B------:R-:W-:Y:S05]  /*bde0*/  EXIT ;  /* 0x000000000000794d */ /* 0x000fea0003800000 */
.L_x_1127:
        /* <DEDUP_REMOVED lines=12> */
[----:B0-----:R-:W-:Y:S01]  /*beb0*/  STG.E.U16 desc[UR36][R16.64], R3 ;  /* 0x0000000310007986 */ /* 0x001fe2000c101524 */
[----:B------:R-:W-:Y:S05]  /*bec0*/  EXIT ;  /* 0x000000000000794d */ /* 0x000fea0003800000 */
.L_x_1141:
        /* <DEDUP_REMOVED lines=17> */
.L_x_1144:
[----:B------:R-:W-:-:S04]  /*bfe0*/  SHF.R.U32.HI R3, RZ, 0x18, R3 ;  /* 0x00000018ff037819 */ /* 0x000fc80000011603 */
[----:B------:R-:W-:-:S04]  /*bff0*/  LOP3.LUT R0, R0, 0x80, R3, 0xf8, !PT ;  /* 0x0000008000007812 */ /* 0x000fc800078ef803 */
[----:B------:R-:W-:-:S07]  /*c000*/  PRMT R8, R0, 0x7610, R8 ;  /* 0x0000761000087816 */ /* 0x000fce0000000008 */
.L_x_1143:
[----:B------:R-:W-:Y:S05]  /*c010*/  BSYNC.RECONVERGENT B0 ;  /* 0x0000000000007941 */ /* 0x000fea0003800200 */
.L_x_1142:
[----:B------:R-:W-:Y:S01]  /*c020*/  STG.E.U8 desc[UR36][R16.64], R8 ;  /* 0x0000000810007986 */ /* 0x000fe2000c101124 */
[----:B------:R-:W-:Y:S05]  /*c030*/  EXIT ;  /* 0x000000000000794d */ /* 0x000fea0003800000 */
.L_x_1140:
        /* <DEDUP_REMOVED lines=17> */
.L_x_1147:
[----:B------:R-:W-:-:S04]  /*c150*/  SHF.R.U32.HI R3, RZ, 0x18, R3 ;  /* 0x00000018ff037819 */ /* 0x000fc80000011603 */
[----:B------:R-:W-:-:S04]  /*c160*/  LOP3.LUT R0, R0, 0x80, R3, 0xf8, !PT ;  /* 0x0000008000007812 */ /* 0x000fc800078ef803 */
[----:B------:R-:W-:-:S07]  /*c170*/  PRMT R8, R0, 0x7610, R8 ;  /* 0x0000761000087816 */ /* 0x000fce0000000008 */
.L_x_1146:
[----:B------:R-:W-:Y:S05]  /*c180*/  BSYNC.RECONVERGENT B0 ;  /* 0x0000000000007941 */ /* 0x000fea0003800200 */
.L_x_1145:
[----:B------:R-:W-:Y:S01]  /*c190*/  STG.E.U8 desc[UR36][R16.64], R8 ;  /* 0x0000000810007986 */ /* 0x000fe2000c101124 */
[----:B------:R-:W-:Y:S05]  /*c1a0*/  EXIT ;  /* 0x000000000000794d */ /* 0x000fea0003800000 */
.L_x_1139:
        /* <DEDUP_REMOVED lines=18> */
[----:B------:R-:W-:-:S05]  /*c2d0*/  @!P0 IADD3 R0, PT, PT, R4, RZ, RZ ;  /* 0x000000ff04008210 */ /* 0x000fca0007ffe0ff */
[----:B------:R-:W-:-:S05]  /*c2e0*/  @P1 IMAD.MOV.U32 R3, RZ, RZ, R0 ;  /* 0x000000ffff031224 */ /* 0x000fca00078e0000 */
[----:B------:R-:W-:Y:S01]  /*c2f0*/  STG.E.U8 desc[UR36][R16.64], R3 ;  /* 0x0000000310007986 */ /* 0x000fe2000c101124 */
[----:B------:R-:W-:Y:S05]  /*c300*/  EXIT ;  /* 0x000000000000794d */ /* 0x000fea0003800000 */
.L_x_1149:
[----:B------:R-:W-:-:S06]  /*c310*/  HADD2.F32 R2, -RZ, R0.H0_H0 ;  /* 0x20000000ff027230 */ /* 0x000fcc0000004100 */
[----:B------:R-:W0:Y:S02]  /*c320*/  F2I.U64.TRUNC R2, R2 ;  /* 0x0000000200027311 */ /* 0x000e24000020d800 */
[----:B0-----:R-:W-:Y:S01]  /*c330*/  STG.E.64 desc[UR36][R16.64], R2 ;  /* 0x0000000210007986 */ /* 0x001fe2000c101b24 */
[----:B------:R-:W-:Y:S05]  /*c340*/  EXIT ;  /* 0x000000000000794d */ /* 0x000fea0003800000 */
.L_x_1148:
[----:B------:R-:W-:-:S04]  /*c350*/  HADD2.F32 R0, -RZ, R0.H0_H0 ;  /* 0x20000000ff007230 */ /* 0x000fc80000004100 */
[----:B------:R-:W0:Y:S02]  /*c360*/  F2I.FTZ.U32.TRUNC.NTZ R3, R0 ;  /* 0x0000000000037305 */ /* 0x000e24000021f000 */
[----:B0-----:R-:W-:Y:S01]  /*c370*/  STG.E desc[UR36][R16.64], R3 ;  /* 0x0000000310007986 */ /* 0x001fe2000c101924 */
[----:B------:R-:W-:Y:S05]  /*c380*/  EXIT ;  /* 0x000000000000794d */ /* 0x000fea0003800000 */
.L_x_1138:
        /* <DEDUP_REMOVED lines=9> */
[----:B------:R-:W-:Y:S01]  /*c420*/  STG.E.U8 desc[UR36][R16.64], R3 ;  /* 0x0000000310007986 */ /* 0x000fe2000c101124 */
[----:B------:R-:W-:Y:S05]  /*c430*/  EXIT ;  /* 0x000000000000794d */ /* 0x000fea0003800000 */
.L_x_1151:
[----:B------:R-:W-:Y:S01]  /*c440*/  HADD2.F32 R0, -RZ, R0.H0_H0 ;  /* 0x20000000ff007230 */ /* 0x000fe20000004100 */
[----:B------:R-:W-:-:S04]  /*c450*/  CS2R R6, SRZ ;  /* 0x0000000000067805 */ /* 0x000fc8000001ff00 */
[----:B------:R-:W-:-:S04]  /*c460*/  FMUL.FTZ R0, R0, 1 ;  /* 0x3f80000000007820 */ /* 0x000fc80000410000 */
[----:B------:R-:W0:Y:S02]  /*c470*/  F2F.F64.F32 R4, R0 ;  /* 0x0000000000047310 */ /* 0x000e240000201800 */
[----:B0-----:R-:W-:Y:S01]  /*c480*/  STG.E.128 desc[UR36][R16.64], R4 ;  /* 0x0000000410007986 */ /* 0x001fe2000c101d24 */
[----:B------:R-:W-:Y:S05]  /*c490*/  EXIT ;  /* 0x000000000000794d */ /* 0x000fea0003800000 */
.L_x_1150:
[----:B------:R-:W-:-:S09]  /*c4a0*/  UISETP.NE.AND UP0, UPT, UR4, 0xf, UPT ;  /* 0x0000000f0400788c */ /* 0x000fd2000bf05270 */
[----:B------:R-:W-:Y:S05]  /*c4b0*/  BRA.U !UP0, `(.L_x_1152) ;  /* 0x0000000108e87547 */ /* 0x000fea000b800000 */
[----:B------:R-:W-:-:S09]  /*c4c0*/  UISETP.NE.AND UP0, UPT, UR4, 0x17, UPT ;  /* 0x000000170400788c */ /* 0x000fd2000bf05270 */
[----:B------:R-:W-:Y:S05]  /*c4d0*/  BRA.U !UP0, `(.L_x_1153) ;  /* 0x0000000108907547 */ /* 0x000fea000b800000 */
[----:B------:R-:W-:-:S09]  /*c4e0*/  UISETP.NE.AND UP0, UPT, UR4, 0x18, UPT ;  /* 0x000000180400788c */ /* 0x000fd2000bf05270 */
[----:B------:R-:W-:Y:S05]  /*c4f0*/  BRA.U !UP0, `(.L_x_1154) ;  /* 0x0000000108447547 */ /* 0x000fea000b800000 */
.L_x_1131:
[----:B------:R-:W-:Y:S01]  /*c500*/  MOV R0, 0x0 ;  /* 0x0000000000007802 */ /* 0x000fe20000000f00 */
[----:B------:R-:W0:Y:S01]  /*c510*/  LDCU.64 UR4, c[0x4][0x128] ;  /* 0x01002500ff0477ac */ /* 0x000e220008000a00 */
[----:B------:R-:W-:Y:S02]  /*c520*/  HFMA2 R8, -RZ, RZ, 0, 6.020069122314453125e-06 ;  /* 0x00000065ff087431 */ /* 0x000fe400000001ff */
        /* <DEDUP_REMOVED lines=13> */
.L_x_1155:
[----:B------:R-:W-:Y:S05]  /*c600*/  EXIT ;  /* 0x000000000000794d */ /* 0x000fea0003800000 */
.L_x_1154:
        /* <DEDUP_REMOVED lines=13> */
.L_x_1157:
[----:B------:R-:W-:Y:S05]  /*c6e0*/  BSYNC.RECONVERGENT B0 ;  /* 0x0000000000007941 */ /* 0x000fea0003800200 */
.L_x_1156:
[----:B------:R-:W-:-:S05]  /*c6f0*/  LOP3.LUT R3, R0, 0x80, R3, 0xf8, !PT ;  /* 0x0000008000037812 */ /* 0x000fca00078ef803 */
[----:B------:R-:W-:Y:S01]  /*c700*/  STG.E.U8 desc[UR36][R16.64], R3 ;  /* 0x0000000310007986 */ /* 0x000fe2000c101124 */
[----:B------:R-:W-:Y:S05]  /*c710*/  EXIT ;  /* 0x000000000000794d */ /* 0x000fea0003800000 */
.L_x_1153:
        /* <DEDUP_REMOVED lines=12> */
.L_x_1159:
[----:B------:R-:W-:Y:S01]  /*c7e0*/  HFMA2 R0, -RZ, RZ, 0, 7.569789886474609375e-06 ;  /* 0x0000007fff007431 */ /* 0x000fe200000001ff */
[----:B------:R-:W-:-:S04]  /*c7f0*/  ISETP.GT.U32.AND P0, PT, R2, 0x7f800000, PT ;  /* 0x7f8000000200780c */ /* 0x000fc80003f04070 */
[----:B------:R-:W-:-:S09]  /*c800*/  SEL R0, R0, 0x7c, P0 ;  /* 0x0000007c00007807 */ /* 0x000fd20000000000 */
.L_x_1160:
[----:B------:R-:W-:Y:S05]  /*c810*/  BSYNC.RECONVERGENT B0 ;  /* 0x0000000000007941 */ /* 0x000fea0003800200 */
.L_x_1158:
[----:B------:R-:W-:-:S04]  /*c820*/  SHF.R.U32.HI R3, RZ, 0x18, R3 ;  /* 0x00000018ff037819 */ /* 0x000fc80000011603 */
[----:B------:R-:W-:-:S05]  /*c830*/  LOP3.LUT R3, R0, 0x80, R3, 0xf8, !PT ;  /* 0x0000008000037812 */ /* 0x000fca00078ef803 */
[----:B------:R-:W-:Y:S01]  /*c840*/  STG.E.U8 desc[UR36][R16.64], R3 ;  /* 0x0000000310007986 */ /* 0x000fe2000c101124 */
[----:B------:R-:W-:Y:S05]  /*c850*/  EXIT ;  /* 0x000000000000794d */ /* 0x000fea0003800000 */
.L_x_1152:
[----:B------:R-:W-:-:S05]  /*c860*/  HADD2.F32 R0, -RZ, R0.H0_H0 ;  /* 0x20000000ff007230 */ /* 0x000fca0000004100 */
[----:B------:R-:W-:-:S05]  /*c870*/  F2FP.BF16.F32.PACK_AB R0, RZ, R0 ;  /* 0x00000000ff00723e */ /* 0x000fca00000010ff */
[----:B------:R-:W-:Y:S01]  /*c880*/  STG.E.U16 desc[UR36][R16.64], R0 ;  /* 0x0000000010007986 */ /* 0x000fe2000c101524 */
[----:B------:R-:W-:Y:S05]  /*c890*/  EXIT ;  /* 0x000000000000794d */ /* 0x000fea0003800000 */
.L_x_1161:
        /* <DEDUP_REMOVED lines=14> */
.L_x_8086:


//--------------------- .text._ZN2at6native27unrolled_elementwise_kernelINS0_13BUnaryFunctorIN3c104HalfES4_S4_ZZZNS0_20copysign_kernel_cudaERNS_18TensorIteratorBaseEENKUlvE_clEvENKUlvE2_clEvEUlS4_S4_E_EESt5arrayIPcLm2EELi4E23TrivialOffsetCalculatorILi1EjESF_NS0_6memory12LoadWithCastILi1EEENSG_13StoreWithCastILi1EEEEEviT_T0_T2_T3_T4_T5_ --------------------------
	.section	.text._ZN2at6native27unrolled_elementwise_kernelINS0_13BUnaryFunctorIN3c104HalfES4_S4_ZZZNS0_20copysign_kernel_cudaERNS_18TensorIteratorBaseEENKUlvE_clEvENKUlvE2_clEvEUlS4_S4_E_EESt5arrayIPcLm2EELi4E23TrivialOffsetCalculatorILi1EjESF_NS0_6memory12LoadWithCastILi1EEENSG_13StoreWithCastILi1EEEEEviT_T0_T2_T3_T4_T5_,"ax",@progbits
	.align	128
        .global         _ZN2at6native27unrolled_elementwise_kernelINS0_13BUnaryFunctorIN3c104HalfES4_S4_ZZZNS0_20copysign_kernel_cudaERNS_18TensorIteratorBaseEENKUlvE_clEvENKUlvE2_clEvEUlS4_S4_E_EESt5arrayIPcLm2EELi4E23TrivialOffsetCalculatorILi1EjESF_NS0_6memory12LoadWithCastILi1EEENSG_13StoreWithCastILi1EEEEEviT_T0_T2_T3_T4_T5_
        .type           _ZN2at6native27unrolled_elementwise_kernelINS0_13BUnaryFunctorIN3c104HalfES4_S4_ZZZNS0_20copysign_kernel_cudaERNS_18TensorIteratorBaseEENKUlvE_clEvENKUlvE2_clEvEUlS4_S4_E_EESt5arrayIPcLm2EELi4E23TrivialOffsetCalculatorILi1EjESF_NS0_6memory12LoadWithCastILi1EEENSG_13StoreWithCastILi1EEEEEviT_T0_T2_T3_T4_T5_,@function
        .size           _ZN2at6native27unrolled_elementwise_kernelINS0_13BUnaryFunctorIN3c104HalfES4_S4_ZZZNS0_20copysign_kernel_cudaERNS_18TensorIteratorBaseEENKUlvE_clEvENKUlvE2_clEvEUlS4_S4_E_EESt5arrayIPcLm2EELi4E23TrivialOffsetCalculatorILi1EjESF_NS0_6memory12LoadWithCastILi1EEENSG_13StoreWithCastILi1EEEEEviT_T0_T2_T3_T4_T5_,(.L_x_8087 - _ZN2at6native27unrolled_elementwise_kernelINS0_13BUnaryFunctorIN3c104HalfES4_S4_ZZZNS0_20copysign_kernel_cudaERNS_18TensorIteratorBaseEENKUlvE_clEvENKUlvE2_clEvEUlS4_S4_E_EESt5arrayIPcLm2EELi4E23TrivialOffsetCalculatorILi1EjESF_NS0_6memory12LoadWithCastILi1EEENSG_13StoreWithCastILi1EEEEEviT_T0_T2_T3_T4_T5_)
        .other          _ZN2at6native27unrolled_elementwise_kernelINS0_13BUnaryFunctorIN3c104HalfES4_S4_ZZZNS0_20copysign_kernel_cudaERNS_18TensorIteratorBaseEENKUlvE_clEvENKUlvE2_clEvEUlS4_S4_E_EESt5arrayIPcLm2EELi4E23TrivialOffsetCalculatorILi1EjESF_NS0_6memory12LoadWithCastILi1EEENSG_13StoreWithCastILi1EEEEEviT_T0_T2_T3_T4_T5_,@"STO_CUDA_ENTRY STV_DEFAULT"
_ZN2at6native27unrolled_elementwise_kernelINS0_13BUnaryFunctorIN3c104HalfES4_S4_ZZZNS0_20copysign_kernel_cudaERNS_18TensorIteratorBaseEENKUlvE_clEvENKUlvE2_clEvEUlS4_S4_E_EESt5arrayIPcLm2EELi4E23TrivialOffsetCalculatorILi1EjESF_NS0_6memory12LoadWithCastILi1EEENSG_13StoreWithCastILi1EEEEEviT_T0_T2_T3_T4_T5_:
.text._ZN2at6native27unrolled_elementwise_kernelINS0_13BUnaryFunctorIN3c104HalfES4_S4_ZZZNS0_20copysign_kernel_cudaERNS_18TensorIteratorBaseEENKUlvE_clEvENKUlvE2_clEvEUlS4_S4_E_EESt5arrayIPcLm2EELi4E23TrivialOffsetCalculatorILi1EjESF_NS0_6memory12LoadWithCastILi1EEENSG_13StoreWithCastILi1EEEEEviT_T0_T2_T3_T4_T5_:
        /* <DEDUP_REMOVED lines=34> */
.L_x_1167:
[----:B------:R-:W2:Y:S02]  /*0220*/  LDG.E.U8 R2, desc[UR36][R2.64] ;  /* 0x0000002402027981 */ /* 0x000ea4000c1e1100 */
[----:B--2---:R-:W-:-:S04]  /*0230*/  I2FP.F32.U32 R0, R2 ;  /* 0x0000000200007245 */ /* 0x004fc80000201000 */
[----:B------:R-:W-:-:S04]  /*0240*/  F2FP.F16.F32.PACK_AB R0, RZ, R0 ;  /* 0x00000000ff00723e */ /* 0x000fc800000000ff */
[----:B------:R-:W-:Y:S01]  /*0250*/  PRMT R24, R0, 0x7610, R24 ;  /* 0x0000761000187816 */ /* 0x000fe20000000018 */
[----:B------:R-:W-:Y:S06]  /*0260*/  BRA `(.L_x_1169) ;  /* 0x0000000c00b47947 */ /* 0x000fec0003800000 */
.L_x_1166:
        /* <DEDUP_REMOVED lines=11> */
.L_x_1171:
[----:B------:R-:W2:Y:S02]  /*0320*/  LDG.E R2, desc[UR36][R2.64] ;  /* 0x0000002402027981 */ /* 0x000ea4000c1e1900 */
[----:B--2---:R-:W-:-:S04]  /*0330*/  I2FP.F32.S32 R0, R2 ;  /* 0x0000000200007245 */ /* 0x004fc80000201400 */
[----:B------:R-:W-:-:S04]  /*0340*/  F2FP.F16.F32.PACK_AB R0, RZ, R0 ;  /* 0x00000000ff00723e */ /* 0x000fc800000000ff */
[----:B------:R-:W-:Y:S01]  /*0350*/  PRMT R24, R0, 0x7610, R24 ;  /* 0x0000761000187816 */ /* 0x000fe20000000018 */
[----:B------:R-:W-:Y:S06]  /*0360*/  BRA `(.L_x_1169) ;  /* 0x0000000c00747947 */ /* 0x000fec0003800000 */
.L_x_1170:
[----:B------:R-:W2:Y:S02]  /*0370*/  LDG.E.U16 R2, desc[UR36][R2.64] ;  /* 0x0000002402027981 */ /* 0x000ea4000c1e1500 */
[----:B--2---:R-:W0:Y:S02]  /*0380*/  I2F.S16 R0, R2 ;  /* 0x0000000200007306 */ /* 0x004e240000101400 */
[----:B0-----:R-:W-:-:S04]  /*0390*/  F2FP.F16.F32.PACK_AB R0, RZ, R0 ;  /* 0x00000000ff00723e */ /* 0x001fc800000000ff */
[----:B------:R-:W-:Y:S01]  /*03a0*/  PRMT R24, R0, 0x7610, R24 ;  /* 0x0000761000187816 */ /* 0x000fe20000000018 */
[----:B------:R-:W-:Y:S06]  /*03b0*/  BRA `(.L_x_1169) ;  /* 0x0000000c00607947 */ /* 0x000fec0003800000 */
.L_x_1165:
        /* <DEDUP_REMOVED lines=9> */
.L_x_1173:
[----:B------:R1:W5:Y:S01]  /*0450*/  LDG.E.U16 R24, desc[UR36][R2.64] ;  /* 0x0000002402187981 */ /* 0x000362000c1e1500 */
[----:B------:R-:W-:Y:S05]  /*0460*/  BRA `(.L_x_1169) ;  /* 0x0000000c00347947 */ /* 0x000fea0003800000 */
.L_x_1172:
        /* <DEDUP_REMOVED lines=9> */
.L_x_1175:
[----:B------:R0:W5:Y:S01]  /*0500*/  LDG.E.U16 R24, desc[UR36][R2.64] ;  /* 0x0000002402187981 */ /* 0x000162000c1e1500 */
[----:B------:R-:W-:Y:S05]  /*0510*/  BRA `(.L_x_1169) ;  /* 0x0000000c00087947 */ /* 0x000fea0003800000 */
.L_x_1174:
        /* <DEDUP_REMOVED lines=9> */
.L_x_1164:
        /* <DEDUP_REMOVED lines=14> */
.L_x_1178:
        /* <DEDUP_REMOVED lines=9> */
.L_x_1177:
        /* <DEDUP_REMOVED lines=27> */
.L_x_1180:
        /* <DEDUP_REMOVED lines=14> */
.L_x_1179:
[----:B------:R-:W2:Y:S02]  /*09b0*/  LDG.E.U16 R0, desc[UR36][R2.64] ;  /* 0x0000002402007981 */ /* 0x000ea4000c1e1500 */
[----:B--2---:R-:W-:-:S05]  /*09c0*/  IMAD.U32 R0, R0, 0x10000, RZ ;  /* 0x0001000000007824 */ /* 0x004fca00078e00ff */
[----:B------:R-:W-:-:S04]  /*09d0*/  F2FP.F16.F32.PACK_AB R0, RZ, R0 ;  /* 0x00000000ff00723e */ /* 0x000fc800000000ff */
[----:B------:R-:W-:Y:S01]  /*09e0*/  PRMT R24, R0, 0x7610, R24 ;  /* 0x0000761000187816 */ /* 0x000fe20000000018 */
[----:B------:R-:W-:Y:S06]  /*09f0*/  BRA `(.L_x_1169) ;  /* 0x0000000400d07947 */ /* 0x000fec0003800000 */
.L_x_1176:
        /* <DEDUP_REMOVED lines=13> */
.L_x_1183:
        /* <DEDUP_REMOVED lines=21> */
.L_x_1187:
[----:B------:R-:W-:Y:S05]  /*0c20*/  BSYNC.RECONVERGENT B1 ;  /* 0x0000000000017941 */ /* 0x000fea0003800200 */
.L_x_1186:
[----:B------:R-:W-:Y:S01]  /*0c30*/  IMAD.SHL.U32 R0, R0, 0x100000, RZ ;  /* 0x0010000000007824 */ /* 0x000fe200078e00ff */
[----:B------:R-:W-:-:S04]  /*0c40*/  LEA R2, R2, 0x3b800000, 0x17 ;  /* 0x3b80000002027811 */ /* 0x000fc800078eb8ff */
[----:B------:R-:W-:-:S07]  /*0c50*/  LOP3.LUT R0, R2, R0, R7, 0xfe, !PT ;  /* 0x0000000002007212 */ /* 0x000fce00078efe07 */
.L_x_1185:
[----:B------:R-:W-:Y:S05]  /*0c60*/  BSYNC.RECONVERGENT B0 ;  /* 0x0000000000007941 */ /* 0x000fea0003800200 */
.L_x_1184:
[----:B------:R-:W-:-:S04]  /*0c70*/  F2FP.F16.F32.PACK_AB R0, RZ, R0 ;  /* 0x00000000ff00723e */ /* 0x000fc800000000ff */
[----:B------:R-:W-:Y:S01]  /*0c80*/  PRMT R24, R0, 0x7610, R24 ;  /* 0x0000761000187816 */ /* 0x000fe20000000018 */
[----:B------:R-:W-:Y:S06]  /*0c90*/  BRA `(.L_x_1169) ;  /* 0x0000000400287947 */ /* 0x000fec0003800000 */
.L_x_1182:
        /* <DEDUP_REMOVED lines=21> */
.L_x_1191:
[----:B------:R-:W-:Y:S05]  /*0df0*/  BSYNC.RECONVERGENT B1 ;  /* 0x0000000000017941 */ /* 0x000fea0003800200 */
.L_x_1190:
[----:B------:R-:W-:Y:S01]  /*0e00*/  IMAD.SHL.U32 R0, R0, 0x200000, RZ ;  /* 0x0020000000007824 */ /* 0x000fe200078e00ff */
[----:B------:R-:W-:-:S04]  /*0e10*/  LEA R2, R2, 0x37800000, 0x17 ;  /* 0x3780000002027811 */ /* 0x000fc800078eb8ff */
[----:B------:R-:W-:-:S07]  /*0e20*/  LOP3.LUT R0, R2, R0, R7, 0xfe, !PT ;  /* 0x0000000002007212 */ /* 0x000fce00078efe07 */
.L_x_1189:
[----:B------:R-:W-:Y:S05]  /*0e30*/  BSYNC.RECONVERGENT B0 ;  /* 0x0000000000007941 */ /* 0x000fea0003800200 */
.L_x_1188:
[----:B------:R-:W-:-:S04]  /*0e40*/  F2FP.F16.F32.PACK_AB R0, RZ, R0 ;  /* 0x00000000ff00723e */ /* 0x000fc800000000ff */
[----:B------:R-:W-:Y:S01]  /*0e50*/  PRMT R24, R0, 0x7610, R24 ;  /* 0x0000761000187816 */ /* 0x000fe20000000018 */
[----:B------:R-:W-:Y:S06]  /*0e60*/  BRA `(.L_x_1169) ;  /* 0x0000000000b47947 */ /* 0x000fec0003800000 */
.L_x_1181:
[----:B------:R-:W-:-:S09]  /*0e70*/  UISETP.NE.AND UP0, UPT, UR4, 0x1c, UPT ;  /* 0x0000001c0400788c */ /* 0x000fd2000bf05270 */
[----:B------:R-:W-:Y:S05]  /*0e80*/  BRA.U !UP0, `(.L_x_1192) ;  /* 0x00000001089c7547 */ /* 0x000fea000b800000 */
[----:B------:R-:W-:-:S09]  /*0e90*/  UISETP.NE.AND UP0, UPT, UR4, 0x1d, UPT ;  /* 0x0000001d0400788c */ /* 0x000fd2000bf05270 */
[----:B------:R-:W-:Y:S05]  /*0ea0*/  BRA.U !UP0, `(.L_x_1193) ;  /* 0x0000000108807547 */ /* 0x000fea000b800000 */
[----:B------:R-:W-:-:S09]  /*0eb0*/  UISETP.NE.AND UP0, UPT, UR4, 0x2c, UPT ;  /* 0x0000002c0400788c */ /* 0x000fd2000bf05270 */
[----:B------:R-:W-:Y:S05]  /*0ec0*/  BRA.U !UP0, `(.L_x_1194) ;  /* 0x0000000108487547 */ /* 0x000fea000b800000 */
.L_x_1168:
        /* <DEDUP_REMOVED lines=16> */
.L_x_1195:
[----:B------:R-:W-:Y:S01]  /*0fd0*/  PRMT R24, RZ, 0x7610, R24 ;  /* 0x00007610ff187816 */ /* 0x000fe20000000018 */
[----:B------:R-:W-:Y:S06]  /*0fe0*/  BRA `(.L_x_1169) ;  /* 0x0000000000547947 */ /* 0x000fec0003800000 */
.L_x_1194:
        /* <DEDUP_REMOVED lines=8> */
.L_x_1197:
[----:B------:R-:W-:Y:S05]  /*1070*/  BSYNC.RECONVERGENT B0 ;  /* 0x0000000000007941 */ /* 0x000fea0003800200 */
.L_x_1196:
[----:B------:R-:W-:-:S04]  /*1080*/  F2FP.F16.F32.PACK_AB R0, RZ, R0 ;  /* 0x00000000ff00723e */ /* 0x000fc800000000ff */
[----:B------:R-:W-:Y:S01]  /*1090*/  PRMT R24, R0, 0x7610, R24 ;  /* 0x0000761000187816 */ /* 0x000fe20000000018 */
[----:B------:R-:W-:Y:S06]  /*10a0*/  BRA `(.L_x_1169) ;  /* 0x0000000000247947 */ /* 0x000fec0003800000 */
.L_x_1193:
[----:B------:R-:W2:Y:S02]  /*10b0*/  LDG.E.64 R2, desc[UR36][R2.64] ;  /* 0x0000002402027981 */ /* 0x000ea4000c1e1b00 */
[----:B--2---:R-:W0:Y:S02]  /*10c0*/  I2F.U64 R0, R2 ;  /* 0x0000000200007312 */ /* 0x004e240000301000 */
[----:B0-----:R-:W-:-:S04]  /*10d0*/  F2FP.F16.F32.PACK_AB R0, RZ, R0 ;  /* 0x00000000ff00723e */ /* 0x001fc800000000ff */
[----:B------:R-:W-:Y:S01]  /*10e0*/  PRMT R24, R0, 0x7610, R24 ;  /* 0x0000761000187816 */ /* 0x000fe20000000018 */
[----:B------:R-:W-:Y:S06]  /*10f0*/  BRA `(.L_x_1169) ;  /* 0x0000000000107947 */ /* 0x000fec0003800000 */
.L_x_1192:
[----:B------:R-:W2:Y:S02]  /*1100*/  LDG.E R2, desc[UR36][R2.64] ;  /* 0x0000002402027981 */ /* 0x000ea4000c1e1900 */
[----:B--2---:R-:W-:-:S04]  /*1110*/  I2FP.F32.U32 R0, R2 ;  /* 0x0000000200007245 */ /* 0x004fc80000201000 */
[----:B------:R-:W-:-:S04]  /*1120*/  F2FP.F16.F32.PACK_AB R0, RZ, R0 ;  /* 0x00000000ff00723e */ /* 0x000fc800000000ff */
[----:B------:R-:W-:-:S07]  /*1130*/  PRMT R24, R0, 0x7610, R24 ;  /* 0x0000761000187816 */ /* 0x000fce0000000018 */
.L_x_1169:
[----:B------:R-:W-:-:S07]  /*1140*/  VIADD R16, R19, 0x80 ;  /* 0x0000008013107836 */ /* 0x000fce0000000000 */
.L_x_1163:
[----:B------:R-:W-:Y:S05]  /*1150*/  BSYNC.RECONVERGENT B6 ;  /* 0x0000000000067941 */ /* 0x000fea0003800200 */
.L_x_1162:
[----:B------:R-:W-:Y:S01]  /*1160*/  ISETP.GE.AND P0, PT, R16, R17, PT ;  /* 0x000000111000720c */ /* 0x000fe20003f06270 */
[----:B------:R-:W-:Y:S01]  /*1170*/  BSSY.RECONVERGENT B6, `(.L_x_1198) ;  /* 0x000010c000067945 */ /* 0x000fe20003800200 */
[----:B------:R-:W-:-:S11]  /*1180*/  PRMT R23, RZ, 0x7610, R23 ;  /* 0x00007610ff177816 */ /* 0x000fd60000000017 */
        /* <DEDUP_REMOVED lines=23> */
.L_x_1203:
[----:B------:R-:W2:Y:S02]  /*1300*/  LDG.E.U8 R2, desc[UR36][R2.64] ;  /* 0x0000002402027981 */ /* 0x000ea4000c1e1100 */
[----:B--2---:R-:W-:-:S04]  /*1310*/  I2FP.F32.U32 R0, R2 ;  /* 0x0000000200007245 */ /* 0x004fc80000201000 */
[----:B------:R-:W-:-:S04]  /*1320*/  F2FP.F16.F32.PACK_AB R0, RZ, R0 ;  /* 0x00000000ff00723e */ /* 0x000fc800000000ff */
[----:B------:R-:W-:Y:S01]  /*1330*/  PRMT R23, R0, 0x7610, R23 ;  /* 0x0000761000177816 */ /* 0x000fe20000000017 */
[----:B------:R-:W-:Y:S06]  /*1340*/  BRA `(.L_x_1205) ;  /* 0x0000000c00b47947 */ /* 0x000fec0003800000 */
.L_x_1202:
        /* <DEDUP_REMOVED lines=11> */
.L_x_1207:
[----:B------:R-:W2:Y:S02]  /*1400*/  LDG.E R2, desc[UR36][R2.64] ;  /* 0x0000002402027981 */ /* 0x000ea4000c1e1900 */
[----:B--2---:R-:W-:-:S04]  /*1410*/  I2FP.F32.S32 R0, R2 ;  /* 0x0000000200007245 */ /* 0x004fc80000201400 */
[----:B------:R-:W-:-:S04]  /*1420*/  F2FP.F16.F32.PACK_AB R0, RZ, R0 ;  /* 0x00000000ff00723e */ /* 0x000fc800000000ff */
[----:B------:R-:W-:Y:S01]  /*1430*/  PRMT R23, R0, 0x7610, R23 ;  /* 0x0000761000177816 */ /* 0x000fe20000000017 */
[----:B------:R-:W-:Y:S06]  /*1440*/  BRA `(.L_x_1205) ;  /* 0x0000000c00747947 */ /* 0x000fec0003800000 */
.L_x_1206:
[----:B------:R-:W2:Y:S02]  /*1450*/  LDG.E.U16 R2, desc[UR36][R2.64] ;  /* 0x0000002402027981 */ /* 0x000ea4000c1e1500 */
[----:B--2---:R-:W0:Y:S02]  /*1460*/  I2F.S16 R0, R2 ;  /* 0x0000000200007306 */ /* 0x004e240000101400 */
[----:B0-----:R-:W-:-:S04]  /*1470*/  F2FP.F16.F32.PACK_AB R0, RZ, R0 ;  /* 0x00000000ff00723e */ /* 0x001fc800000000ff */
[----:B------:R-:W-:Y:S01]  /*1480*/  PRMT R23, R0, 0x7610, R23 ;  /* 0x0000761000177816 */ /* 0x000fe20000000017 */
[----:B------:R-:W-:Y:S06]  /*1490*/  BRA `(.L_x_1205) ;  /* 0x0000000c00607947 */ /* 0x000fec0003800000 */
.L_x_1201:
        /* <DEDUP_REMOVED lines=9> */
.L_x_1209:
[----:B------:R0:W5:Y:S01]  /*1530*/  LDG.E.U16 R23, desc[UR36][R2.64] ;  /* 0x0000002402177981 */ /* 0x000162000c1e1500 */
[----:B------:R-:W-:Y:S05]  /*1540*/  BRA `(.L_x_1205) ;  /* 0x0000000c00347947 */ /* 0x000fea0003800000 */
.L_x_1208:
        /* <DEDUP_REMOVED lines=9> */
.L_x_1211:
[----:B------:R1:W5:Y:S01]  /*15e0*/  LDG.E.U16 R23, desc[UR36][R2.64] ;  /* 0x0000002402177981 */ /* 0x000362000c1e1500 */
[----:B------:R-:W-:Y:S05]  /*15f0*/  BRA `(.L_x_1205) ;  /* 0x0000000c00087947 */ /* 0x000fea0003800000 */
.L_x_1210:
        /* <DEDUP_REMOVED lines=9> */
.L_x_1200:
        /* <DEDUP_REMOVED lines=14> */
.L_x_1214:
        /* <DEDUP_REMOVED lines=9> */
.L_x_1213:
        /* <DEDUP_REMOVED lines=27> */
.L_x_1216:
        /* <DEDUP_REMOVED lines=14> */
.L_x_1215:
[----:B------:R-:W2:Y:S02]  /*1a90*/  LDG.E.U16 R0, desc[UR36][R2.64] ;  /* 0x0000002402007981 */ /* 0x000ea4000c1e1500 */
[----:B--2---:R-:W-:-:S05]  /*1aa0*/  IMAD.U32 R0, R0, 0x10000, RZ ;  /* 0x0001000000007824 */ /* 0x004fca00078e00ff */
[----:B------:R-:W-:-:S04]  /*1ab0*/  F2FP.F16.F32.PACK_AB R0, RZ, R0 ;  /* 0x00000000ff00723e */ /* 0x000fc800000000ff */
[----:B------:R-:W-:Y:S01]  /*1ac0*/  PRMT R23, R0, 0x7610, R23 ;  /* 0x0000761000177816 */ /* 0x000fe20000000017 */
[----:B------:R-:W-:Y:S06]  /*1ad0*/  BRA `(.L_x_1205) ;  /* 0x0000000400d07947 */ /* 0x000fec0003800000 */
.L_x_1212:
        /* <DEDUP_REMOVED lines=13> */
.L_x_1219:
        /* <DEDUP_REMOVED lines=21> */
.L_x_1223:
[----:B------:R-:W-:Y:S05]  /*1d00*/  BSYNC.RECONVERGENT B1 ;  /* 0x0000000000017941 */ /* 0x000fea0003800200 */
.L_x_1222:
[----:B------:R-:W-:Y:S01]  /*1d10*/  IMAD.SHL.U32 R0, R0, 0x100000, RZ ;  /* 0x0010000000007824 */ /* 0x000fe200078e00ff */
[----:B------:R-:W-:-:S04]  /*1d20*/  LEA R2, R2, 0x3b800000, 0x17 ;  /* 0x3b80000002027811 */ /* 0x000fc800078eb8ff */
[----:B------:R-:W-:-:S07]  /*1d30*/  LOP3.LUT R0, R2, R0, R7, 0xfe, !PT ;  /* 0x0000000002007212 */ /* 0x000fce00078efe07 */
.L_x_1221:
[----:B------:R-:W-:Y:S05]  /*1d40*/  BSYNC.RECONVERGENT B0 ;  /* 0x0000000000007941 */ /* 0x000fea0003800200 */
.L_x_1220:
[----:B------:R-:W-:-:S04]  /*1d50*/  F2FP.F16.F32.PACK_AB R0, RZ, R0 ;  /* 0x00000000ff00723e */ /* 0x000fc800000000ff */
[----:B------:R-:W-:Y:S01]  /*1d60*/  PRMT R23, R0, 0x7610, R23 ;  /* 0x0000761000177816 */ /* 0x000fe20000000017 */
[----:B------:R-:W-:Y:S06]  /*1d70*/  BRA `(.L_x_1205) ;  /* 0x0000000400287947 */ /* 0x000fec0003800000 */
.L_x_1218:
        /* <DEDUP_REMOVED lines=21> */
.L_x_1227:
[----:B------:R-:W-:Y:S05]  /*1ed0*/  BSYNC.RECONVERGENT B1 ;  /* 0x0000000000017941 */ /* 0x000fea0003800200 */
.L_x_1226:
[----:B------:R-:W-:Y:S01]  /*1ee0*/  IMAD.SHL.U32 R0, R0, 0x200000, RZ ;  /* 0x0020000000007824 */ /* 0x000fe200078e00ff */
[----:B------:R-:W-:-:S04]  /*1ef0*/  LEA R2, R2, 0x37800000, 0x17 ;  /* 0x3780000002027811 */ /* 0x000fc800078eb8ff */
[----:B------:R-:W-:-:S07]  /*1f00*/  LOP3.LUT R0, R2, R0, R7, 0xfe, !PT ;  /* 0x0000000002007212 */ /* 0x000fce00078efe07 */
.L_x_1225:
[----:B------:R-:W-:Y:S05]  /*1f10*/  BSYNC.RECONVERGENT B0 ;  /* 0x0000000000007941 */ /* 0x000fea0003800200 */
.L_x_1224:
[----:B------:R-:W-:-:S04]  /*1f20*/  F2FP.F16.F32.PACK_AB R0, RZ, R0 ;  /* 0x00000000ff00723e */ /* 0x000fc800000000ff */
[----:B------:R-:W-:Y:S01]  /*1f30*/  PRMT R23, R0, 0x7610, R23 ;  /* 0x0000761000177816 */ /* 0x000fe20000000017 */
[----:B------:R-:W-:Y:S06]  /*1f40*/  BRA `(.L_x_1205) ;  /* 0x0000000000b47947 */ /* 0x000fec0003800000 */
.L_x_1217:
        /* <DEDUP_REMOVED lines=14> */
.L_x_1231:
[----:B------:R-:W-:Y:S05]  /*2030*/  BSYNC.RECONVERGENT B0 ;  /* 0x0000000000007941 */ /* 0x000fea0003800200 */
.L_x_1230:
[----:B------:R-:W-:-:S04]  /*2040*/  F2FP.F16.F32.PACK_AB R0, RZ, R0 ;  /* 0x00000000ff00723e */ /* 0x000fc800000000ff */
[----:B------:R-:W-:Y:S01]  /*2050*/  PRMT R23, R0, 0x7610, R23 ;  /* 0x0000761000177816 */ /* 0x000fe20000000017 */
[----:B------:R-:W-:Y:S06]  /*2060*/  BRA `(.L_x_1205) ;  /* 0x00000000006c7947 */ /* 0x000fec0003800000 */
.L_x_1204:
        /* <DEDUP_REMOVED lines=16> */
.L_x_1232:
[----:B------:R-:W-:Y:S01]  /*2170*/  PRMT R23, RZ, 0x7610, R23 ;  /* 0x00007610ff177816 */ /* 0x000fe20000000017 */
[----:B------:R-:W-:Y:S06]  /*2180*/  BRA `(.L_x_1205) ;  /* 0x0000000000247947 */ /* 0x000fec0003800000 */
.L_x_1229:
[----:B------:R-:W2:Y:S02]  /*2190*/  LDG.E.64 R2, desc[UR36][R2.64] ;  /* 0x0000002402027981 */ /* 0x000ea4000c1e1b00 */
[----:B--2---:R-:W0:Y:S02]  /*21a0*/  I2F.U64 R0, R2 ;  /* 0x0000000200007312 */ /* 0x004e240000301000 */
[----:B0-----:R-:W-:-:S04]  /*21b0*/  F2FP.F16.F32.PACK_AB R0, RZ, R0 ;  /* 0x00000000ff00723e */ /* 0x001fc800000000ff */
[----:B------:R-:W-:Y:S01]  /*21c0*/  PRMT R23, R0, 0x7610, R23 ;  /* 0x0000761000177816 */ /* 0x000fe20000000017 */
[----:B------:R-:W-:Y:S06]  /*21d0*/  BRA `(.L_x_1205) ;  /* 0x0000000000107947 */ /* 0x000fec0003800000 */
.L_x_1228:
[----:B------:R-:W2:Y:S02]  /*21e0*/  LDG.E R2, desc[UR36][R2.64] ;  /* 0x0000002402027981 */ /* 0x000ea4000c1e1900 */
[----:B--2---:R-:W-:-:S04]  /*21f0*/  I2FP.F32.U32 R0, R2 ;  /* 0x0000000200007245 */ /* 0x004fc80000201000 */
[----:B------:R-:W-:-:S04]  /*2200*/  F2FP.F16.F32.PACK_AB R0, RZ, R0 ;  /* 0x00000000ff00723e */ /* 0x000fc800000000ff */
[----:B------:R-:W-:-:S07]  /*2210*/  PRMT R23, R0, 0x7610, R23 ;  /* 0x0000761000177816 */ /* 0x000fce0000000017 */
.L_x_1205:
[----:B------:R-:W-:-:S07]  /*2220*/  VIADD R16, R16, 0x80 ;  /* 0x0000008010107836 */ /* 0x000fce0000000000 */
.L_x_1199:
[----:B------:R-:W-:Y:S05]  /*2230*/  BSYNC.RECONVERGENT B6 ;  /* 0x0000000000067941 */ /* 0x000fea0003800200 */
.L_x_1198:
        /* <DEDUP_REMOVED lines=26> */
.L_x_1238:
[----:B------:R-:W2:Y:S02]  /*23e0*/  LDG.E.U8 R2, desc[UR36][R2.64] ;  /* 0x0000002402027981 */ /* 0x000ea4000c1e1100 */
[----:B--2---:R-:W-:-:S04]  /*23f0*/  I2FP.F32.U32 R0, R2 ;  /* 0x0000000200007245 */ /* 0x004fc80000201000 */
[----:B------:R-:W-:-:S04]  /*2400*/  F2FP.F16.F32.PACK_AB R0, RZ, R0 ;  /* 0x00000000ff00723e */ /* 0x000fc800000000ff */
[----:B------:R-:W-:Y:S01]  /*2410*/  PRMT R25, R0, 0x7610, R25 ;  /* 0x0000761000197816 */ /* 0x000fe20000000019 */
[----:B------:R-:W-:Y:S06]  /*2420*/  BRA `(.L_x_1240) ;  /* 0x0000000c00b47947 */ /* 0x000fec0003800000 */
.L_x_1237:
        /* <DEDUP_REMOVED lines=11> */
.L_x_1242:
[----:B------:R-:W2:Y:S02]  /*24e0*/  LDG.E R2, desc[UR36][R2.64] ;  /* 0x0000002402027981 */ /* 0x000ea4000c1e1900 */
[----:B--2---:R-:W-:-:S04]  /*24f0*/  I2FP.F32.S32 R0, R2 ;  /* 0x0000000200007245 */ /* 0x004fc80000201400 */
[----:B------:R-:W-:-:S04]  /*2500*/  F2FP.F16.F32.PACK_AB R0, RZ, R0 ;  /* 0x00000000ff00723e */ /* 0x000fc800000000ff */
[----:B------:R-:W-:Y:S01]  /*2510*/  PRMT R25, R0, 0x7610, R25 ;  /* 0x0000761000197816 */ /* 0x000fe20000000019 */
[----:B------:R-:W-:Y:S06]  /*2520*/  BRA `(.L_x_1240) ;  /* 0x0000000c00747947 */ /* 0x000fec0003800000 */
.L_x_1241:
[----:B------:R-:W2:Y:S02]  /*2530*/  LDG.E.U16 R2, desc[UR36][R2.64] ;  /* 0x0000002402027981 */ /* 0x000ea4000c1e1500 */
[----:B--2---:R-:W0:Y:S02]  /*2540*/  I2F.S16 R0, R2 ;  /* 0x0000000200007306 */ /* 0x004e240000101400 */
[----:B0-----:R-:W-:-:S04]  /*2550*/  F2FP.F16.F32.PACK_AB R0, RZ, R0 ;  /* 0x00000000ff00723e */ /* 0x001fc800000000ff */
[----:B------:R-:W-:Y:S01]  /*2560*/  PRMT R25, R0, 0x7610, R25 ;  /* 0x0000761000197816 */ /* 0x000fe20000000019 */
[----:B------:R-:W-:Y:S06]  /*2570*/  BRA `(.L_x_1240) ;  /* 0x0000000c00607947 */ /* 0x000fec0003800000 */
.L_x_1236:
        /* <DEDUP_REMOVED lines=9> */
.L_x_1244:
[----:B------:R0:W5:Y:S01]  /*2610*/  LDG.E.U16 R25, desc[UR36][R2.64] ;  /* 0x0000002402197981 */ /* 0x000162000c1e1500 */
[----:B------:R-:W-:Y:S05]  /*2620*/  BRA `(.L_x_1240) ;  /* 0x0000000c00347947 */ /* 0x000fea0003800000 */
.L_x_1243:
        /* <DEDUP_REMOVED lines=9> */
.L_x_1246:
[----:B------:R1:W5:Y:S01]  /*26c0*/  LDG.E.U16 R25, desc[UR36][R2.64] ;  /* 0x0000002402197981 */ /* 0x000362000c1e1500 */
[----:B------:R-:W-:Y:S05]  /*26d0*/  BRA `(.L_x_1240) ;  /* 0x0000000c00087947 */ /* 0x000fea0003800000 */
.L_x_1245:
        /* <DEDUP_REMOVED lines=9> */
.L_x_1235:
        /* <DEDUP_REMOVED lines=14> */
.L_x_1249:
        /* <DEDUP_REMOVED lines=9> */
.L_x_1248:
        /* <DEDUP_REMOVED lines=27> */
.L_x_1251:
        /* <DEDUP_REMOVED lines=14> */
.L_x_1250:
[----:B------:R-:W2:Y:S02]  /*2b70*/  LDG.E.U16 R0, desc[UR36][R2.64] ;  /* 0x0000002402007981 */ /* 0x000ea4000c1e1500 */
[----:B--2---:R-:W-:-:S05]  /*2b80*/  IMAD.U32 R0, R0, 0x10000, RZ ;  /* 0x0001000000007824 */ /* 0x004fca00078e00ff */
[----:B------:R-:W-:-:S04]  /*2b90*/  F2FP.F16.F32.PACK_AB R0, RZ, R0 ;  /* 0x00000000ff00723e */ /* 0x000fc800000000ff */
[----:B------:R-:W-:Y:S01]  /*2ba0*/  PRMT R25, R0, 0x7610, R25 ;  /* 0x0000761000197816 */ /* 0x000fe20000000019 */
[----:B------:R-:W-:Y:S06]  /*2bb0*/  BRA `(.L_x_1240) ;  /* 0x0000000400d07947 */ /* 0x000fec0003800000 */
.L_x_1247:
        /* <DEDUP_REMOVED lines=13> */
.L_x_1254:
        /* <DEDUP_REMOVED lines=21> */
.L_x_1258:
[----:B------:R-:W-:Y:S05]  /*2de0*/  BSYNC.RECONVERGENT B1 ;  /* 0x0000000000017941 */ /* 0x000fea0003800200 */
.L_x_1257:
[----:B------:R-:W-:Y:S01]  /*2df0*/  IMAD.SHL.U32 R0, R0, 0x100000, RZ ;  /* 0x0010000000007824 */ /* 0x000fe200078e00ff */
[----:B------:R-:W-:-:S04]  /*2e00*/  LEA R2, R2, 0x3b800000, 0x17 ;  /* 0x3b80000002027811 */ /* 0x000fc800078eb8ff */
[----:B------:R-:W-:-:S07]  /*2e10*/  LOP3.LUT R0, R2, R0, R7, 0xfe, !PT ;  /* 0x0000000002007212 */ /* 0x000fce00078efe07 */
.L_x_1256:
[----:B------:R-:W-:Y:S05]  /*2e20*/  BSYNC.RECONVERGENT B0 ;  /* 0x0000000000007941 */ /* 0x000fea0003800200 */
.L_x_1255:
[----:B------:R-:W-:-:S04]  /*2e30*/  F2FP.F16.F32.PACK_AB R0, RZ, R0 ;  /* 0x00000000ff00723e */ /* 0x000fc800000000ff */
[----:B------:R-:W-:Y:S01]  /*2e40*/  PRMT R25, R0, 0x7610, R25 ;  /* 0x0000761000197816 */ /* 0x000fe20000000019 */
[----:B------:R-:W-:Y:S06]  /*2e50*/  BRA `(.L_x_1240) ;  /* 0x0000000400287947 */ /* 0x000fec0003800000 */
.L_x_1253:
        /* <DEDUP_REMOVED lines=21> */
.L_x_1262:
[----:B------:R-:W-:Y:S05]  /*2fb0*/  BSYNC.RECONVERGENT B1 ;  /* 0x0000000000017941 */ /* 0x000fea0003800200 */
.L_x_1261:
[----:B------:R-:W-:Y:S01]  /*2fc0*/  IMAD.SHL.U32 R0, R0, 0x200000, RZ ;  /* 0x0020000000007824 */ /* 0x000fe200078e00ff */
[----:B------:R-:W-:-:S04]  /*2fd0*/  LEA R2, R2, 0x37800000, 0x17 ;  /* 0x3780000002027811 */ /* 0x000fc800078eb8ff */
[----:B------:R-:W-:-:S07]  /*2fe0*/  LOP3.LUT R0, R2, R0, R7, 0xfe, !PT ;  /* 0x0000000002007212 */ /* 0x000fce00078efe07 */
.L_x_1260:
[----:B------:R-:W-:Y:S05]  /*2ff0*/  BSYNC.RECONVERGENT B0 ;  /* 0x0000000000007941 */ /* 0x000fea0003800200 */
.L_x_1259:
[----:B------:R-:W-:-:S04]  /*3000*/  F2FP.F16.F32.PACK_AB R0, RZ, R0 ;  /* 0x00000000ff00723e */ /* 0x000fc800000000ff */
[----:B------:R-:W-:Y:S01]  /*3010*/  PRMT R25, R0, 0x7610, R25 ;  /* 0x0000761000197816 */ /* 0x000fe20000000019 */
[----:B------:R-:W-:Y:S06]  /*3020*/  BRA `(.L_x_1240) ;  /* 0x0000000000b47947 */ /* 0x000fec0003800000 */
.L_x_1252:
        /* <DEDUP_REMOVED lines=14> */
.L_x_1266:
[----:B------:R-:W-:Y:S05]  /*3110*/  BSYNC.RECONVERGENT B0 ;  /* 0x0000000000007941 */ /* 0x000fea0003800200 */
.L_x_1265:
[----:B------:R-:W-:-:S04]  /*3120*/  F2FP.F16.F32.PACK_AB R0, RZ, R0 ;  /* 0x00000000ff00723e */ /* 0x000fc800000000ff */
[----:B------:R-:W-:Y:S01]  /*3130*/  PRMT R25, R0, 0x7610, R25 ;  /* 0x0000761000197816 */ /* 0x000fe20000000019 */
[----:B------:R-:W-:Y:S06]  /*3140*/  BRA `(.L_x_1240) ;  /* 0x00000000006c7947 */ /* 0x000fec0003800000 */
.L_x_1239:
        /* <DEDUP_REMOVED lines=16> */
.L_x_1267:
[----:B------:R-:W-:Y:S01]  /*3250*/  PRMT R25, RZ, 0x7610, R25 ;  /* 0x00007610ff197816 */ /* 0x000fe20000000019 */
[----:B------:R-:W-:Y:S06]  /*3260*/  BRA `(.L_x_1240) ;  /* 0x0000000000247947 */ /* 0x000fec0003800000 */
.L_x_1264:
[----:B------:R-:W2:Y:S02]  /*3270*/  LDG.E.64 R2, desc[UR36][R2.64] ;  /* 0x0000002402027981 */ /* 0x000ea4000c1e1b00 */
[----:B--2---:R-:W0:Y:S02]  /*3280*/  I2F.U64 R0, R2 ;  /* 0x0000000200007312 */ /* 0x004e240000301000 */
[----:B0-----:R-:W-:-:S04]  /*3290*/  F2FP.F16.F32.PACK_AB R0, RZ, R0 ;  /* 0x00000000ff00723e */ /* 0x001fc800000000ff */
[----:B------:R-:W-:Y:S01]  /*32a0*/  PRMT R25, R0, 0x7610, R25 ;  /* 0x0000761000197816 */ /* 0x000fe20000000019 */
[----:B------:R-:W-:Y:S06]  /*32b0*/  BRA `(.L_x_1240) ;  /* 0x0000000000107947 */ /* 0x000fec0003800000 */
.L_x_1263:
[----:B------:R-:W2:Y:S02]  /*32c0*/  LDG.E R2, desc[UR36][R2.64] ;  /* 0x0000002402027981 */ /* 0x000ea4000c1e1900 */
[----:B--2---:R-:W-:-:S04]  /*32d0*/  I2FP.F32.U32 R0, R2 ;  /* 0x0000000200007245 */ /* 0x004fc80000201000 */
[----:B------:R-:W-:-:S04]  /*32e0*/  F2FP.F16.F32.PACK_AB R0, RZ, R0 ;  /* 0x00000000ff00723e */ /* 0x000fc800000000ff */
[----:B------:R-:W-:-:S07]  /*32f0*/  PRMT R25, R0, 0x7610, R25 ;  /* 0x0000761000197816 */ /* 0x000fce0000000019 */
.L_x_1240:
[----:B------:R-:W-:-:S07]  /*3300*/  VIADD R16, R16, 0x80 ;  /* 0x0000008010107836 */ /* 0x000fce0000000000 */
.L_x_1234:
[----:B------:R-:W-:Y:S05]  /*3310*/  BSYNC.RECONVERGENT B6 ;  /* 0x0000000000067941 */ /* 0x000fea0003800200 */
.L_x_1233:
        /* <DEDUP_REMOVED lines=25> */
.L_x_1273:
[----:B------:R-:W2:Y:S02]  /*34b0*/  LDG.E.U8 R2, desc[UR36][R2.64] ;  /* 0x0000002402027981 */ /* 0x000ea4000c1e1100 */
[----:B--2---:R-:W-:-:S04]  /*34c0*/  I2FP.F32.U32 R0, R2 ;  /* 0x0000000200007245 */ /* 0x004fc80000201000 */
[----:B------:R-:W-:Y:S01]  /*34d0*/  F2FP.F16.F32.PACK_AB R0, RZ, R0 ;  /* 0x00000000ff00723e */ /* 0x000fe200000000ff */
[----:B------:R-:W-:Y:S06]  /*34e0*/  BRA `(.L_x_1269) ;  /* 0x0000000c007c7947 */ /* 0x000fec0003800000 */
.L_x_1272:
        /* <DEDUP_REMOVED lines=10> */
.L_x_1276:
[----:B------:R-:W2:Y:S02]  /*3590*/  LDG.E R2, desc[UR36][R2.64] ;  /* 0x0000002402027981 */ /* 0x000ea4000c1e1900 */
[----:B--2---:R-:W-:-:S04]  /*35a0*/  I2FP.F32.S32 R0, R2 ;  /* 0x0000000200007245 */ /* 0x004fc80000201400 */
[----:B------:R-:W-:Y:S01]  /*35b0*/  F2FP.F16.F32.PACK_AB R0, RZ, R0 ;  /* 0x00000000ff00723e */ /* 0x000fe200000000ff */
[----:B------:R-:W-:Y:S06]  /*35c0*/  BRA `(.L_x_1269) ;  /* 0x0000000c00447947 */ /* 0x000fec0003800000 */
.L_x_1275:
[----:B------:R-:W2:Y:S02]  /*35d0*/  LDG.E.U16 R2, desc[UR36][R2.64] ;  /* 0x0000002402027981 */ /* 0x000ea4000c1e1500 */
[----:B--2---:R-:W0:Y:S02]  /*35e0*/  I2F.S16 R0, R2 ;  /* 0x0000000200007306 */ /* 0x004e240000101400 */
[----:B0-----:R-:W-:Y:S01]  /*35f0*/  F2FP.F16.F32.PACK_AB R0, RZ, R0 ;  /* 0x00000000ff00723e */ /* 0x001fe200000000ff */
[----:B------:R-:W-:Y:S06]  /*3600*/  BRA `(.L_x_1269) ;  /* 0x0000000c00347947 */ /* 0x000fec0003800000 */
.L_x_1271:
        /* <DEDUP_REMOVED lines=9> */
.L_x_1278:
[----:B------:R2:W5:Y:S01]  /*36a0*/  LDG.E.U16 R0, desc[UR36][R2.64] ;  /* 0x0000002402007981 */ /* 0x000562000c1e1500 */
[----:B------:R-:W-:Y:S05]  /*36b0*/  BRA `(.L_x_1269) ;  /* 0x0000000c00087947 */ /* 0x000fea0003800000 */
.L_x_1277:
        /* <DEDUP_REMOVED lines=9> */
.L_x_1280:
[----:B------:R3:W5:Y:S01]  /*3750*/  LDG.E.U16 R0, desc[UR36][R2.64] ;  /* 0x0000002402007981 */ /* 0x000762000c1e1500 */
[----:B------:R-:W-:Y:S05]  /*3760*/  BRA `(.L_x_1269) ;  /* 0x0000000800dc7947 */ /* 0x000fea0003800000 */
.L_x_1279:
        /* <DEDUP_REMOVED lines=8> */
.L_x_1270:
        /* <DEDUP_REMOVED lines=13> */
.L_x_1283:
        /* <DEDUP_REMOVED lines=8> */
.L_x_1282:
        /* <DEDUP_REMOVED lines=27> */
.L_x_1285:
        /* <DEDUP_REMOVED lines=13> */
.L_x_1284:
[----:B------:R-:W2:Y:S02]  /*3bc0*/  LDG.E.U16 R0, desc[UR36][R2.64] ;  /* 0x0000002402007981 */ /* 0x000ea4000c1e1500 */
[----:B--2---:R-:W-:-:S05]  /*3bd0*/  IMAD.U32 R0, R0, 0x10000, RZ ;  /* 0x0001000000007824 */ /* 0x004fca00078e00ff */
[----:B------:R-:W-:Y:S01]  /*3be0*/  F2FP.F16.F32.PACK_AB R0, RZ, R0 ;  /* 0x00000000ff00723e */ /* 0x000fe200000000ff */
[----:B------:R-:W-:Y:S06]  /*3bf0*/  BRA `(.L_x_1269) ;  /* 0x0000000400b87947 */ /* 0x000fec0003800000 */
.L_x_1281:
        /* <DEDUP_REMOVED lines=12> */
.L_x_1288:
        /* <DEDUP_REMOVED lines=21> */
.L_x_1292:
[----:B------:R-:W-:Y:S05]  /*3e10*/  BSYNC.RECONVERGENT B1 ;  /* 0x0000000000017941 */ /* 0x000fea0003800200 */
.L_x_1291:
[----:B------:R-:W-:Y:S01]  /*3e20*/  IMAD.SHL.U32 R0, R0, 0x100000, RZ ;  /* 0x0010000000007824 */ /* 0x000fe200078e00ff */
[----:B------:R-:W-:-:S04]  /*3e30*/  LEA R2, R2, 0x3b800000, 0x17 ;  /* 0x3b80000002027811 */ /* 0x000fc800078eb8ff */
[----:B------:R-:W-:-:S07]  /*3e40*/  LOP3.LUT R0, R2, R0, R7, 0xfe, !PT ;  /* 0x0000000002007212 */ /* 0x000fce00078efe07 */
.L_x_1290:
[----:B------:R-:W-:Y:S05]  /*3e50*/  BSYNC.RECONVERGENT B0 ;  /* 0x0000000000007941 */ /* 0x000fea0003800200 */
.L_x_1289:
[----:B------:R-:W-:Y:S01]  /*3e60*/  F2FP.F16.F32.PACK_AB R0, RZ, R0 ;  /* 0x00000000ff00723e */ /* 0x000fe200000000ff */
[----:B------:R-:W-:Y:S06]  /*3e70*/  BRA `(.L_x_1269) ;  /* 0x0000000400187947 */ /* 0x000fec0003800000 */
.L_x_1287:
        /* <DEDUP_REMOVED lines=21> */
.L_x_1296:
[----:B------:R-:W-:Y:S05]  /*3fd0*/  BSYNC.RECONVERGENT B1 ;  /* 0x0000000000017941 */ /* 0x000fea0003800200 */
.L_x_1295:
[----:B------:R-:W-:Y:S01]  /*3fe0*/  IMAD.SHL.U32 R0, R0, 0x200000, RZ ;  /* 0x0020000000007824 */ /* 0x000fe200078e00ff */
[----:B------:R-:W-:-:S04]  /*3ff0*/  LEA R2, R2, 0x37800000, 0x17 ;  /* 0x3780000002027811 */ /* 0x000fc800078eb8ff */
[----:B------:R-:W-:-:S07]  /*4000*/  LOP3.LUT R0, R2, R0, R7, 0xfe, !PT ;  /* 0x0000000002007212 */ /* 0x000fce00078efe07 */
.L_x_1294:
[----:B------:R-:W-:Y:S05]  /*4010*/  BSYNC.RECONVERGENT B0 ;  /* 0x0000000000007941 */ /* 0x000fea0003800200 */
.L_x_1293:
[----:B------:R-:W-:Y:S01]  /*4020*/  F2FP.F16.F32.PACK_AB R0, RZ, R0 ;  /* 0x00000000ff00723e */ /* 0x000fe200000000ff */
[----:B------:R-:W-:Y:S06]  /*4030*/  BRA `(.L_x_1269) ;  /* 0x0000000000a87947 */ /* 0x000fec0003800000 */
.L_x_1286:
        /* <DEDUP_REMOVED lines=14> */
.L_x_1300:
[----:B------:R-:W-:Y:S05]  /*4120*/  BSYNC.RECONVERGENT B0 ;  /* 0x0000000000007941 */ /* 0x000fea0003800200 */
.L_x_1299:
[----:B------:R-:W-:Y:S01]  /*4130*/  F2FP.F16.F32.PACK_AB R0, RZ, R0 ;  /* 0x00000000ff00723e */ /* 0x000fe200000000ff */
[----:B------:R-:W-:Y:S06]  /*4140*/  BRA `(.L_x_1269) ;  /* 0x0000000000647947 */ /* 0x000fec0003800000 */
.L_x_1274:
        /* <DEDUP_REMOVED lines=16> */
.L_x_1301:
[----:B------:R-:W-:Y:S01]  /*4250*/  PRMT R0, RZ, 0x7610, R0 ;  /* 0x00007610ff007816 */ /* 0x000fe20000000000 */
[----:B------:R-:W-:Y:S06]  /*4260*/  BRA `(.L_x_1269) ;  /* 0x00000000001c7947 */ /* 0x000fec0003800000 */
.L_x_1298:
[----:B------:R-:W2:Y:S02]  /*4270*/  LDG.E.64 R2, desc[UR36][R2.64] ;  /* 0x0000002402027981 */ /* 0x000ea4000c1e1b00 */
[----:B--2---:R-:W0:Y:S02]  /*4280*/  I2F.U64 R0, R2 ;  /* 0x0000000200007312 */ /* 0x004e240000301000 */
[----:B0-----:R-:W-:Y:S01]  /*4290*/  F2FP.F16.F32.PACK_AB R0, RZ, R0 ;  /* 0x00000000ff00723e */ /* 0x001fe200000000ff */
[----:B------:R-:W-:Y:S06]  /*42a0*/  BRA `(.L_x_1269) ;  /* 0x00000000000c7947 */ /* 0x000fec0003800000 */
.L_x_1297:
[----:B------:R-:W2:Y:S02]  /*42b0*/  LDG.E R2, desc[UR36][R2.64] ;  /* 0x0000002402027981 */ /* 0x000ea4000c1e1900 */
[----:B--2---:R-:W-:-:S04]  /*42c0*/  I2FP.F32.U32 R0, R2 ;  /* 0x0000000200007245 */ /* 0x004fc80000201000 */
[----:B------:R-:W-:-:S07]  /*42d0*/  F2FP.F16.F32.PACK_AB R0, RZ, R0 ;  /* 0x00000000ff00723e */ /* 0x000fce00000000ff */
.L_x_1269:
[----:B------:R-:W-:Y:S05]  /*42e0*/  BSYNC.RECONVERGENT B6 ;  /* 0x0000000000067941 */ /* 0x000fea0003800200 */
.L_x_1268:
[C---:B0123--:R-:W-:Y:S01]  /*42f0*/  VIADD R2, R19.reuse, 0x100 ;  /* 0x0000010013027836 */ /* 0x04ffe20000000000 */
[CC--:B------:R-:W-:Y:S01]  /*4300*/  ISETP.GE.AND P0, PT, R19.reuse, R17.reuse, PT ;  /* 0x000000111300720c */ /* 0x0c0fe20003f06270 */
[C---:B------:R-:W-:Y:S01]  /*4310*/  VIADD R4, R19.reuse, 0x180 ;  /* 0x0000018013047836 */ /* 0x040fe20000000000 */
[----:B------:R-:W0:Y:S01]  /*4320*/  LDC.U8 R16, c[0x0][0x3a4] ;  /* 0x0000e900ff107b82 */ /* 0x000e220000000000 */
[----:B------:R-:W-:Y:S01]  /*4330*/  VIADD R22, R19, 0x80 ;  /* 0x0000008013167836 */ /* 0x000fe20000000000 */
[-C--:B------:R-:W-:Y:S01]  /*4340*/  ISETP.GE.AND P2, PT, R2, R17.reuse, PT ;  /* 0x000000110200720c */ /* 0x080fe20003f46270 */
[----:B------:R-:W-:Y:S01]  /*4350*/  BSSY.RECONVERGENT B6, `(.L_x_1302) ;  /* 0x0000124000067945 */ /* 0x000fe20003800200 */
[-C--:B------:R-:W-:Y:S02]  /*4360*/  ISETP.GE.AND P3, PT, R4, R17.reuse, PT ;  /* 0x000000110400720c */ /* 0x080fe40003f66270 */
[----:B------:R-:W-:-:S05]  /*4370*/  ISETP.GE.AND P1, PT, R22, R17, PT ;  /* 0x000000111600720c */ /* 0x000fca0003f26270 */
[----:B------:R-:W1:Y:S01]  /*4380*/  @!P0 LDC.U16 R3, c[0x0][0x386] ;  /* 0x0000e180ff038b82 */ /* 0x000e620000000400 */
[----:B-----5:R-:W-:-:S03]  /*4390*/  @!P0 HADD2.F32 R2, -RZ, R24.H0_H0 ;  /* 0x20000018ff028230 */ /* 0x020fc60000004100 */
[----:B------:R-:W-:Y:S02]  /*43a0*/  @!P2 HADD2.F32 R5, -RZ, R25.H0_H0 ;  /* 0x20000019ff05a230 */ /* 0x000fe40000004100 */
[----:B------:R-:W-:Y:S02]  /*43b0*/  @!P3 HADD2.F32 R6, -RZ, R0.H0_H0 ;  /* 0x20000000ff06b230 */ /* 0x000fe40000004100 */
[----:B------:R-:W2:Y:S01]  /*43c0*/  @!P2 LDC.U16 R8, c[0x0][0x386] ;  /* 0x0000e180ff08ab82 */ /* 0x000ea20000000400 */
[----:B------:R-:W-:-:S07]  /*43d0*/  @!P1 HADD2.F32 R4, -RZ, R23.H0_H0 ;  /* 0x20000017ff049230 */ /* 0x000fce0000004100 */
[----:B------:R-:W3:Y:S08]  /*43e0*/  @!P3 LDC.U16 R9, c[0x0][0x386] ;  /* 0x0000e180ff09bb82 */ /* 0x000ef00000000400 */
[----:B------:R-:W4:Y:S01]  /*43f0*/  @!P1 LDC.U16 R7, c[0x0][0x386] ;  /* 0x0000e180ff079b82 */ /* 0x000f220000000400 */
[----:B-1----:R-:W-:-:S05]  /*4400*/  @!P0 HADD2.F32 R3, -RZ, R3.H0_H0 ;  /* 0x20000003ff038230 */ /* 0x002fca0000004100 */
[----:B------:R-:W-:Y:S01]  /*4410*/  @!P0 LOP3.LUT R2, R2, 0x80000000, R3, 0xb8, !PT ;  /* 0x8000000002028812 */ /* 0x000fe200078eb803 */
[----:B--2---:R-:W-:-:S03]  /*4420*/  @!P2 HADD2.F32 R8, -RZ, R8.H0_H0 ;  /* 0x20000008ff08a230 */ /* 0x004fc60000004100 */
[----:B------:R-:W-:Y:S02]  /*4430*/  @!P0 F2FP.F16.F32.PACK_AB R0, RZ, R2 ;  /* 0x00000002ff00823e */ /* 0x000fe400000000ff */
[----:B------:R-:W-:Y:S01]  /*4440*/  @!P2 LOP3.LUT R5, R5, 0x80000000, R8, 0xb8, !PT ;  /* 0x800000000505a812 */ /* 0x000fe200078eb808 */
[----:B---3--:R-:W-:-:S03]  /*4450*/  @!P3 HADD2.F32 R9, -RZ, R9.H0_H0 ;  /* 0x20000009ff09b230 */ /* 0x008fc60000004100 */
[----:B------:R-:W-:Y:S02]  /*4460*/  @!P2 F2FP.F16.F32.PACK_AB R24, RZ, R5 ;  /* 0x00000005ff18a23e */ /* 0x000fe400000000ff */
[----:B------:R-:W-:Y:S01]  /*4470*/  @!P3 LOP3.LUT R6, R6, 0x80000000, R9, 0xb8, !PT ;  /* 0x800000000606b812 */ /* 0x000fe200078eb809 */
[----:B----4-:R-:W-:-:S03]  /*4480*/  @!P1 HADD2.F32 R7, -RZ, R7.H0_H0 ;  /* 0x20000007ff079230 */ /* 0x010fc60000004100 */
[----:B------:R-:W-:Y:S02]  /*4490*/  @!P3 F2FP.F16.F32.PACK_AB R23, RZ, R6 ;  /* 0x00000006ff17b23e */ /* 0x000fe400000000ff */
[----:B------:R-:W-:-:S04]  /*44a0*/  @!P1 LOP3.LUT R4, R4, 0x80000000, R7, 0xb8, !PT ;  /* 0x8000000004049812 */ /* 0x000fc800078eb807 */
[----:B------:R-:W-:Y:S01]  /*44b0*/  @!P1 F2FP.F16.F32.PACK_AB R25, RZ, R4 ;  /* 0x00000004ff19923e */ /* 0x000fe200000000ff */
[----:B0-----:R-:W-:Y:S06]  /*44c0*/  @P0 BRA `(.L_x_1303) ;  /* 0x0000001000300947 */ /* 0x001fec0003800000 */
[----:B------:R-:W0:Y:S01]  /*44d0*/  LDCU UR4, c[0x0][0x3a8] ;  /* 0x00007500ff0477ac */ /* 0x000e220008000800 */
[----:B------:R-:W1:Y:S01]  /*44e0*/  LDC.64 R2, c[0x0][0x388] ;  /* 0x0000e200ff027b82 */ /* 0x000e620000000a00 */
[----:B------:R-:W-:Y:S01]  /*44f0*/  IMAD R4, R18, 0x200, R19 ;  /* 0x0000020012047824 */ /* 0x000fe200078e0213 */
[----:B------:R-:W-:-:S03]  /*4500*/  PRMT R6, R16, 0x9910, RZ ;  /* 0x0000991010067816 */ /* 0x000fc600000000ff */
        /* <DEDUP_REMOVED lines=19> */
.L_x_1307:
[----:B------:R-:W-:Y:S02]  /*4640*/  HADD2.F32 R5, -RZ, R0.H0_H0 ;  /* 0x20000000ff057230 */ /* 0x000fe40000004100 */
[----:B------:R-:W-:-:S04]  /*4650*/  IMAD.MOV.U32 R19, RZ, RZ, R22 ;  /* 0x000000ffff137224 */ /* 0x000fc800078e0016 */
[----:B------:R-:W0:Y:S02]  /*4660*/  F2I.S64.TRUNC R4, R5 ;  /* 0x0000000500047311 */ /* 0x000e24000020d900 */
[----:B0-----:R0:W-:Y:S01]  /*4670*/  STG.E.U8 desc[UR36][R2.64], R4 ;  /* 0x0000000402007986 */ /* 0x0011e2000c101124 */
[----:B------:R-:W-:Y:S05]  /*4680*/  BRA `(.L_x_1303) ;  /* 0x0000000c00c07947 */ /* 0x000fea0003800000 */
.L_x_1306:
        /* <DEDUP_REMOVED lines=11> */
.L_x_1310:
[----:B------:R-:W-:Y:S02]  /*4740*/  HADD2.F32 R0, -RZ, R0.H0_H0 ;  /* 0x20000000ff007230 */ /* 0x000fe40000004100 */
[----:B------:R-:W-:Y:S02]  /*4750*/  IMAD.MOV.U32 R19, RZ, RZ, R22 ;  /* 0x000000ffff137224 */ /* 0x000fe400078e0016 */
[----:B------:R-:W0:Y:S02]  /*4760*/  F2I.FTZ.TRUNC.NTZ R5, R0 ;  /* 0x0000000000057305 */ /* 0x000e24000021f100 */
[----:B0-----:R0:W-:Y:S01]  /*4770*/  STG.E desc[UR36][R2.64], R5 ;  /* 0x0000000502007986 */ /* 0x0011e2000c101924 */
[----:B------:R-:W-:Y:S05]  /*4780*/  BRA `(.L_x_1303) ;  /* 0x0000000c00807947 */ /* 0x000fea0003800000 */
.L_x_1309:
[----:B------:R-:W-:Y:S02]  /*4790*/  HADD2.F32 R0, -RZ, R0.H0_H0 ;  /* 0x20000000ff007230 */ /* 0x000fe40000004100 */
[----:B------:R-:W-:Y:S02]  /*47a0*/  IMAD.MOV.U32 R19, RZ, RZ, R22 ;  /* 0x000000ffff137224 */ /* 0x000fe400078e0016 */
[----:B------:R-:W0:Y:S02]  /*47b0*/  F2I.FTZ.TRUNC.NTZ R5, R0 ;  /* 0x0000000000057305 */ /* 0x000e24000021f100 */
[----:B0-----:R0:W-:Y:S01]  /*47c0*/  STG.E.U16 desc[UR36][R2.64], R5 ;  /* 0x0000000502007986 */ /* 0x0011e2000c101524 */
[----:B------:R-:W-:Y:S05]  /*47d0*/  BRA `(.L_x_1303) ;  /* 0x0000000c006c7947 */ /* 0x000fea0003800000 */
.L_x_1305:
        /* <DEDUP_REMOVED lines=10> */
.L_x_1312:
[----:B------:R0:W-:Y:S01]  /*4880*/  STG.E.U16 desc[UR36][R2.64], R0 ;  /* 0x0000000002007986 */ /* 0x0001e2000c101524 */
[----:B------:R-:W-:Y:S01]  /*4890*/  IMAD.MOV.U32 R19, RZ, RZ, R22 ;  /* 0x000000ffff137224 */ /* 0x000fe200078e0016 */
[----:B------:R-:W-:Y:S06]  /*48a0*/  BRA `(.L_x_1303) ;  /* 0x0000000c00387947 */ /* 0x000fec0003800000 */
.L_x_1311:
        /* <DEDUP_REMOVED lines=11> */
.L_x_1314:
[----:B------:R-:W-:Y:S02]  /*4960*/  HADD2.F32 R0, -RZ, R0.H0_H0 ;  /* 0x20000000ff007230 */ /* 0x000fe40000004100 */
[----:B------:R-:W-:-:S03]  /*4970*/  IMAD.MOV.U32 R19, RZ, RZ, R22 ;  /* 0x000000ffff137224 */ /* 0x000fc600078e0016 */
[----:B------:R-:W-:-:S04]  /*4980*/  F2FP.F16.F32.PACK_AB R0, RZ, R0 ;  /* 0x00000000ff00723e */ /* 0x000fc800000000ff */
[----:B------:R-:W-:-:S05]  /*4990*/  PRMT R0, R0, 0x5410, RZ ;  /* 0x0000541000007816 */ /* 0x000fca00000000ff */
[----:B------:R0:W-:Y:S01]  /*49a0*/  STG.E desc[UR36][R2.64], R0 ;  /* 0x0000000002007986 */ /* 0x0001e2000c101924 */
[----:B------:R-:W-:Y:S05]  /*49b0*/  BRA `(.L_x_1303) ;  /* 0x0000000800f47947 */ /* 0x000fea0003800000 */
.L_x_1313:
[----:B------:R-:W-:Y:S02]  /*49c0*/  HADD2.F32 R4, -RZ, R0.H0_H0 ;  /* 0x20000000ff047230 */ /* 0x000fe40000004100 */
[----:B------:R-:W-:-:S03]  /*49d0*/  IMAD.MOV.U32 R19, RZ, RZ, R22 ;  /* 0x000000ffff137224 */ /* 0x000fc600078e0016 */
[----:B------:R-:W-:-:S06]  /*49e0*/  FMUL.FTZ R4, R4, 1 ;  /* 0x3f80000004047820 */ /* 0x000fcc0000410000 */
[----:B------:R-:W0:Y:S02]  /*49f0*/  F2F.F64.F32 R4, R4 ;  /* 0x0000000400047310 */ /* 0x000e240000201800 */
[----:B0-----:R0:W-:Y:S01]  /*4a00*/  STG.E.64 desc[UR36][R2.64], R4 ;  /* 0x0000000402007986 */ /* 0x0011e2000c101b24 */
[----:B------:R-:W-:Y:S05]  /*4a10*/  BRA `(.L_x_1303) ;  /* 0x0000000800dc7947 */ /* 0x000fea0003800000 */
.L_x_1304:
        /* <DEDUP_REMOVED lines=14> */
.L_x_1317:
[----:B------:R-:W-:Y:S01]  /*4b00*/  HADD2.F32 R0, -RZ, R0.H0_H0 ;  /* 0x20000000ff007230 */ /* 0x000fe20000004100 */
[----:B------:R-:W-:Y:S01]  /*4b10*/  CS2R R6, SRZ ;  /* 0x0000000000067805 */ /* 0x000fe2000001ff00 */
[----:B------:R-:W-:-:S03]  /*4b20*/  IMAD.MOV.U32 R19, RZ, RZ, R22 ;  /* 0x000000ffff137224 */ /* 0x000fc600078e0016 */
[----:B------:R-:W-:-:S04]  /*4b30*/  FMUL.FTZ R0, R0, 1 ;  /* 0x3f80000000007820 */ /* 0x000fc80000410000 */
[----:B------:R-:W0:Y:S02]  /*4b40*/  F2F.F64.F32 R4, R0 ;  /* 0x0000000000047310 */ /* 0x000e240000201800 */
[----:B0-----:R3:W-:Y:S01]  /*4b50*/  STG.E.128 desc[UR36][R2.64], R4 ;  /* 0x0000000402007986 */ /* 0x0017e2000c101d24 */
[----:B------:R-:W-:Y:S05]  /*4b60*/  BRA `(.L_x_1303) ;  /* 0x0000000800887947 */ /* 0x000fea0003800000 */
.L_x_1316:
        /* <DEDUP_REMOVED lines=19> */
.L_x_1321:
[----:B------:R-:W-:Y:S05]  /*4ca0*/  BSYNC.RECONVERGENT B0 ;  /* 0x0000000000007941 */ /* 0x000fea0003800200 */
.L_x_1320:
[----:B------:R-:W-:Y:S01]  /*4cb0*/  LOP3.LUT R5, R0, 0x80, R5, 0xf8, !PT ;  /* 0x0000008000057812 */ /* 0x000fe200078ef805 */
[----:B------:R-:W-:-:S04]  /*4cc0*/  IMAD.MOV.U32 R19, RZ, RZ, R22 ;  /* 0x000000ffff137224 */ /* 0x000fc800078e0016 */
[----:B------:R2:W-:Y:S01]  /*4cd0*/  STG.E.U8 desc[UR36][R2.64], R5 ;  /* 0x0000000502007986 */ /* 0x0005e2000c101124 */
[----:B------:R-:W-:Y:S05]  /*4ce0*/  BRA `(.L_x_1303) ;  /* 0x0000000800287947 */ /* 0x000fea0003800000 */
.L_x_1319:
        /* <DEDUP_REMOVED lines=15> */
.L_x_1323:
[----:B------:R-:W-:Y:S05]  /*4de0*/  BSYNC.RECONVERGENT B0 ;  /* 0x0000000000007941 */ /* 0x000fea0003800200 */
.L_x_1322:
[----:B------:R-:W-:Y:S01]  /*4df0*/  LOP3.LUT R5, R0, 0x80, R5, 0xf8, !PT ;  /* 0x0000008000057812 */ /* 0x000fe200078ef805 */
[----:B------:R-:W-:-:S04]  /*4e00*/  IMAD.MOV.U32 R19, RZ, RZ, R22 ;  /* 0x000000ffff137224 */ /* 0x000fc800078e0016 */
[----:B------:R1:W-:Y:S01]  /*4e10*/  STG.E.U8 desc[UR36][R2.64], R5 ;  /* 0x0000000502007986 */ /* 0x0003e2000c101124 */
[----:B------:R-:W-:Y:S05]  /*4e20*/  BRA `(.L_x_1303) ;  /* 0x0000000400d87947 */ /* 0x000fea0003800000 */
.L_x_1318:
[----:B------:R-:W-:Y:S02]  /*4e30*/  HADD2.F32 R0, -RZ, R0.H0_H0 ;  /* 0x20000000ff007230 */ /* 0x000fe40000004100 */
[----:B------:R-:W-:-:S03]  /*4e40*/  IMAD.MOV.U32 R19, RZ, RZ, R22 ;  /* 0x000000ffff137224 */ /* 0x000fc600078e0016 */
[----:B------:R-:W-:-:S05]  /*4e50*/  F2FP.BF16.F32.PACK_AB R0, RZ, R0 ;  /* 0x00000000ff00723e */ /* 0x000fca00000010ff */
[----:B------:R0:W-:Y:S01]  /*4e60*/  STG.E.U16 desc[UR36][R2.64], R0 ;  /* 0x0000000002007986 */ /* 0x0001e2000c101524 */
[----:B------:R-:W-:Y:S05]  /*4e70*/  BRA `(.L_x_1303) ;  /* 0x0000000400c47947 */ /* 0x000fea0003800000 */
.L_x_1315:
        /* <DEDUP_REMOVED lines=13> */
.L_x_1326:
        /* <DEDUP_REMOVED lines=13> */
.L_x_1329:
[----:B------:R-:W-:-:S04]  /*5020*/  SHF.R.U32.HI R0, RZ, 0x14, R5 ;  /* 0x00000014ff007819 */ /* 0x000fc80000011605 */
[----:B------:R-:W-:-:S04]  /*5030*/  LOP3.LUT R0, R0, 0x1, RZ, 0xc0, !PT ;  /* 0x0000000100007812 */ /* 0x000fc800078ec0ff */
[----:B------:R-:W-:-:S04]  /*5040*/  IADD3 R0, PT, PT, R5, 0x487ffff, R0 ;  /* 0x0487ffff05007810 */ /* 0x000fc80007ffe000 */
[----:B------:R-:W-:-:S04]  /*5050*/  SHF.R.U32.HI R0, RZ, 0x14, R0 ;  /* 0x00000014ff007819 */ /* 0x000fc80000011600 */
[----:B------:R-:W-:-:S07]  /*5060*/  LOP3.LUT R4, R0, 0xff, RZ, 0xc0, !PT ;  /* 0x000000ff00047812 */ /* 0x000fce00078ec0ff */
.L_x_1330:
[----:B------:R-:W-:-:S04]  /*5070*/  SHF.R.U32.HI R5, RZ, 0x18, R5 ;  /* 0x00000018ff057819 */ /* 0x000fc80000011605 */
[----:B------:R-:W-:-:S04]  /*5080*/  LOP3.LUT R4, R4, 0x80, R5, 0xf8, !PT ;  /* 0x0000008004047812 */ /* 0x000fc800078ef805 */
[----:B------:R-:W-:-:S07]  /*5090*/  PRMT R0, R4, 0x7610, R0 ;  /* 0x0000761004007816 */ /* 0x000fce0000000000 */
.L_x_1328:
[----:B------:R-:W-:Y:S05]  /*50a0*/  BSYNC.RECONVERGENT B0 ;  /* 0x0000000000007941 */ /* 0x000fea0003800200 */
.L_x_1327:
[----:B------:R0:W-:Y:S01]  /*50b0*/  STG.E.U8 desc[UR36][R2.64], R0 ;  /* 0x0000000002007986 */ /* 0x0001e2000c101124 */
[----:B------:R-:W-:Y:S01]  /*50c0*/  IMAD.MOV.U32 R19, RZ, RZ, R22 ;  /* 0x000000ffff137224 */ /* 0x000fe200078e0016 */
[----:B------:R-:W-:Y:S06]  /*50d0*/  BRA `(.L_x_1303) ;  /* 0x00000004002c7947 */ /* 0x000fec0003800000 */
.L_x_1325:
        /* <DEDUP_REMOVED lines=13> */
.L_x_1333:
[----:B------:R-:W-:-:S04]  /*51b0*/  SHF.R.U32.HI R0, RZ, 0x15, R5 ;  /* 0x00000015ff007819 */ /* 0x000fc80000011605 */
[----:B------:R-:W-:-:S04]  /*51c0*/  LOP3.LUT R0, R0, 0x1, RZ, 0xc0, !PT ;  /* 0x0000000100007812 */ /* 0x000fc800078ec0ff */
[----:B------:R-:W-:-:S04]  /*51d0*/  IADD3 R0, PT, PT, R5, 0x88fffff, R0 ;  /* 0x088fffff05007810 */ /* 0x000fc80007ffe000 */
[----:B------:R-:W-:-:S04]  /*51e0*/  SHF.R.U32.HI R0, RZ, 0x15, R0 ;  /* 0x00000015ff007819 */ /* 0x000fc80000011600 */
[----:B------:R-:W-:-:S07]  /*51f0*/  LOP3.LUT R4, R0, 0xff, RZ, 0xc0, !PT ;  /* 0x000000ff00047812 */ /* 0x000fce00078ec0ff */
.L_x_1334:
[----:B------:R-:W-:-:S04]  /*5200*/  SHF.R.U32.HI R5, RZ, 0x18, R5 ;  /* 0x00000018ff057819 */ /* 0x000fc80000011605 */
[----:B------:R-:W-:-:S04]  /*5210*/  LOP3.LUT R4, R4, 0x80, R5, 0xf8, !PT ;  /* 0x0000008004047812 */ /* 0x000fc800078ef805 */
[----:B------:R-:W-:-:S07]  /*5220*/  PRMT R0, R4, 0x7610, R0 ;  /* 0x0000761004007816 */ /* 0x000fce0000000000 */
.L_x_1332:
[----:B------:R-:W-:Y:S05]  /*5230*/  BSYNC.RECONVERGENT B0 ;  /* 0x0000000000007941 */ /* 0x000fea0003800200 */
.L_x_1331:
[----:B------:R0:W-:Y:S01]  /*5240*/  STG.E.U8 desc[UR36][R2.64], R0 ;  /* 0x0000000002007986 */ /* 0x0001e2000c101124 */
[----:B------:R-:W-:Y:S01]  /*5250*/  IMAD.MOV.U32 R19, RZ, RZ, R22 ;  /* 0x000000ffff137224 */ /* 0x000fe200078e0016 */
[----:B------:R-:W-:Y:S06]  /*5260*/  BRA `(.L_x_1303) ;  /* 0x0000000000c87947 */ /* 0x000fec0003800000 */
.L_x_1324:
[----:B------:R-:W-:-:S13]  /*5270*/  ISETP.NE.AND P0, PT, R4, 0x1c, PT ;  /* 0x0000001c0400780c */ /* 0x000fda0003f05270 */
[----:B------:R-:W-:Y:S05]  /*5280*/  @!P0 BRA `(.L_x_1335) ;  /* 0x0000000000b08947 */ /* 0x000fea0003800000 */
[----:B------:R-:W-:-:S13]  /*5290*/  ISETP.NE.AND P0, PT, R4, 0x1d, PT ;  /* 0x0000001d0400780c */ /* 0x000fda0003f05270 */
[----:B------:R-:W-:Y:S05]  /*52a0*/  @!P0 BRA `(.L_x_1336) ;  /* 0x0000000000948947 */ /* 0x000fea0003800000 */
[----:B------:R-:W-:-:S13]  /*52b0*/  ISETP.NE.AND P0, PT, R4, 0x2c, PT ;  /* 0x0000002c0400780c */ /* 0x000fda0003f05270 */
[----:B------:R-:W-:Y:S05]  /*52c0*/  @!P0 BRA `(.L_x_1337) ;  /* 0x0000000000488947 */ /* 0x000fea0003800000 */
.L_x_1308:
        /* <DEDUP_REMOVED lines=16> */
.L_x_1338:
[----:B------:R-:W-:Y:S01]  /*53d0*/  IMAD.MOV.U32 R19, RZ, RZ, R22 ;  /* 0x000000ffff137224 */ /* 0x000fe200078e0016 */
[----:B------:R-:W-:Y:S06]  /*53e0*/  BRA `(.L_x_1303) ;  /* 0x0000000000687947 */ /* 0x000fec0003800000 */
.L_x_1337:
        /* <DEDUP_REMOVED lines=17> */
.L_x_1336:
[----:B------:R-:W-:Y:S02]  /*5500*/  HADD2.F32 R4, -RZ, R0.H0_H0 ;  /* 0x20000000ff047230 */ /* 0x000fe40000004100 */
[----:B------:R-:W-:-:S04]  /*5510*/  IMAD.MOV.U32 R19, RZ, RZ, R22 ;  /* 0x000000ffff137224 */ /* 0x000fc800078e0016 */
[----:B------:R-:W0:Y:S02]  /*5520*/  F2I.U64.TRUNC R4, R4 ;  /* 0x0000000400047311 */ /* 0x000e24000020d800 */
[----:B0-----:R0:W-:Y:S01]  /*5530*/  STG.E.64 desc[UR36][R2.64], R4 ;  /* 0x0000000402007986 */ /* 0x0011e2000c101b24 */
[----:B------:R-:W-:Y:S05]  /*5540*/  BRA `(.L_x_1303) ;  /* 0x0000000000107947 */ /* 0x000fea0003800000 */
.L_x_1335:
[----:B------:R-:W-:Y:S02]  /*5550*/  HADD2.F32 R0, -RZ, R0.H0_H0 ;  /* 0x20000000ff007230 */ /* 0x000fe40000004100 */
[----:B------:R-:W-:Y:S02]  /*5560*/  IMAD.MOV.U32 R19, RZ, RZ, R22 ;  /* 0x000000ffff137224 */ /* 0x000fe400078e0016 */
[----:B------:R-:W0:Y:S02]  /*5570*/  F2I.FTZ.U32.TRUNC.NTZ R5, R0 ;  /* 0x0000000000057305 */ /* 0x000e24000021f000 */
[----:B0-----:R0:W-:Y:S03]  /*5580*/  STG.E desc[UR36][R2.64], R5 ;  /* 0x0000000502007986 */ /* 0x0011e6000c101924 */
.L_x_1303:
[----:B------:R-:W-:Y:S05]  /*5590*/  BSYNC.RECONVERGENT B6 ;  /* 0x0000000000067941 */ /* 0x000fea0003800200 */
.L_x_1302:
[----:B------:R-:W-:Y:S01]  /*55a0*/  ISETP.GE.AND P0, PT, R19, R17, PT ;  /* 0x000000111300720c */ /* 0x000fe20003f06270 */
[----:B------:R-:W-:-:S12]  /*55b0*/  BSSY.RECONVERGENT B6, `(.L_x_1339) ;  /* 0x00001f0000067945 */ /* 0x000fd80003800200 */
        /* <DEDUP_REMOVED lines=23> */
.L_x_1344:
[----:B------:R-:W-:-:S06]  /*5730*/  HADD2.F32 R5, -RZ, R25.H0_H0 ;  /* 0x20000019ff057230 */ /* 0x000fcc0000004100 */
[----:B------:R-:W0:Y:S02]  /*5740*/  F2I.S64.TRUNC R4, R5 ;  /* 0x0000000500047311 */ /* 0x000e24000020d900 */
[----:B0-----:R0:W-:Y:S01]  /*5750*/  STG.E.U8 desc[UR36][R2.64], R4 ;  /* 0x0000000402007986 */ /* 0x0011e2000c101124 */
[----:B------:R-:W-:Y:S05]  /*5760*/  BRA `(.L_x_1346) ;  /* 0x0000000c006c7947 */ /* 0x000fea0003800000 */
.L_x_1343:
        /* <DEDUP_REMOVED lines=10> */
.L_x_1348:
[----:B------:R-:W-:-:S06]  /*5810*/  HADD2.F32 R25, -RZ, R25.H0_H0 ;  /* 0x20000019ff197230 */ /* 0x000fcc0000004100 */
[----:B------:R-:W0:Y:S02]  /*5820*/  F2I.FTZ.TRUNC.NTZ R25, R25 ;  /* 0x0000001900197305 */ /* 0x000e24000021f100 */
[----:B0-----:R0:W-:Y:S01]  /*5830*/  STG.E desc[UR36][R2.64], R25 ;  /* 0x0000001902007986 */ /* 0x0011e2000c101924 */
[----:B------:R-:W-:Y:S05]  /*5840*/  BRA `(.L_x_1346) ;  /* 0x0000000c00347947 */ /* 0x000fea0003800000 */
.L_x_1347:
[----:B------:R-:W-:-:S06]  /*5850*/  HADD2.F32 R25, -RZ, R25.H0_H0 ;  /* 0x20000019ff197230 */ /* 0x000fcc0000004100 */
[----:B------:R-:W0:Y:S02]  /*5860*/  F2I.FTZ.TRUNC.NTZ R25, R25 ;  /* 0x0000001900197305 */ /* 0x000e24000021f100 */
[----:B0-----:R0:W-:Y:S01]  /*5870*/  STG.E.U16 desc[UR36][R2.64], R25 ;  /* 0x0000001902007986 */ /* 0x0011e2000c101524 */
[----:B------:R-:W-:Y:S05]  /*5880*/  BRA `(.L_x_1346) ;  /* 0x0000000c00247947 */ /* 0x000fea0003800000 */
.L_x_1342:
        /* <DEDUP_REMOVED lines=9> */
.L_x_1350:
[----:B------:R0:W-:Y:S01]  /*5920*/  STG.E.U16 desc[UR36][R2.64], R25 ;  /* 0x0000001902007986 */ /* 0x0001e2000c101524 */
[----:B------:R-:W-:Y:S05]  /*5930*/  BRA `(.L_x_1346) ;  /* 0x0000000800f87947 */ /* 0x000fea0003800000 */
.L_x_1349:
        /* <DEDUP_REMOVED lines=10> */
.L_x_1352:
[----:B------:R-:W-:-:S05]  /*59e0*/  HADD2.F32 R0, -RZ, R25.H0_H0 ;  /* 0x20000019ff007230 */ /* 0x000fca0000004100 */
[----:B------:R-:W-:-:S04]  /*59f0*/  F2FP.F16.F32.PACK_AB R0, RZ, R0 ;  /* 0x00000000ff00723e */ /* 0x000fc800000000ff */
[----:B------:R-:W-:-:S05]  /*5a00*/  PRMT R0, R0, 0x5410, RZ ;  /* 0x0000541000007816 */ /* 0x000fca00000000ff */
[----:B------:R0:W-:Y:S01]  /*5a10*/  STG.E desc[UR36][R2.64], R0 ;  /* 0x0000000002007986 */ /* 0x0001e2000c101924 */
[----:B------:R-:W-:Y:S05]  /*5a20*/  BRA `(.L_x_1346) ;  /* 0x0000000800bc7947 */ /* 0x000fea0003800000 */
.L_x_1351:
[----:B------:R-:W-:-:S05]  /*5a30*/  HADD2.F32 R4, -RZ, R25.H0_H0 ;  /* 0x20000019ff047230 */ /* 0x000fca0000004100 */
[----:B------:R-:W-:-:S06]  /*5a40*/  FMUL.FTZ R4, R4, 1 ;  /* 0x3f80000004047820 */ /* 0x000fcc0000410000 */
[----:B------:R-:W0:Y:S02]  /*5a50*/  F2F.F64.F32 R4, R4 ;  /* 0x0000000400047310 */ /* 0x000e240000201800 */
[----:B0-----:R0:W-:Y:S01]  /*5a60*/  STG.E.64 desc[UR36][R2.64], R4 ;  /* 0x0000000402007986 */ /* 0x0011e2000c101b24 */
[----:B------:R-:W-:Y:S05]  /*5a70*/  BRA `(.L_x_1346) ;  /* 0x0000000800a87947 */ /* 0x000fea0003800000 */
.L_x_1341:
        /* <DEDUP_REMOVED lines=14> */
.L_x_1356:
        /* <DEDUP_REMOVED lines=18> */
.L_x_1359:
[----:B------:R-:W-:-:S04]  /*5c80*/  SHF.R.U32.HI R5, RZ, 0x18, R5 ;  /* 0x00000018ff057819 */ /* 0x000fc80000011605 */
[----:B------:R-:W-:-:S07]  /*5c90*/  LOP3.LUT R0, R0, 0x80, R5, 0xf8, !PT ;  /* 0x0000008000007812 */ /* 0x000fce00078ef805 */
.L_x_1358:
[----:B------:R-:W-:Y:S05]  /*5ca0*/  BSYNC.RECONVERGENT B0 ;  /* 0x0000000000007941 */ /* 0x000fea0003800200 */
.L_x_1357:
[----:B------:R0:W-:Y:S01]  /*5cb0*/  STG.E.U8 desc[UR36][R2.64], R0 ;  /* 0x0000000002007986 */ /* 0x0001e2000c101124 */
[----:B------:R-:W-:Y:S05]  /*5cc0*/  BRA `(.L_x_1346) ;  /* 0x0000000800147947 */ /* 0x000fea0003800000 */
.L_x_1355:
        /* <DEDUP_REMOVED lines=18> */
.L_x_1362:
[----:B------:R-:W-:-:S04]  /*5df0*/  SHF.R.U32.HI R5, RZ, 0x18, R5 ;  /* 0x00000018ff057819 */ /* 0x000fc80000011605 */
[----:B------:R-:W-:-:S07]  /*5e00*/  LOP3.LUT R0, R0, 0x80, R5, 0xf8, !PT ;  /* 0x0000008000007812 */ /* 0x000fce00078ef805 */
.L_x_1361:
[----:B------:R-:W-:Y:S05]  /*5e10*/  BSYNC.RECONVERGENT B0 ;  /* 0x0000000000007941 */ /* 0x000fea0003800200 */
.L_x_1360:
[----:B------:R0:W-:Y:S01]  /*5e20*/  STG.E.U8 desc[UR36][R2.64], R0 ;  /* 0x0000000002007986 */ /* 0x0001e2000c101124 */
[----:B------:R-:W-:Y:S05]  /*5e30*/  BRA `(.L_x_1346) ;  /* 0x0000000400b87947 */ /* 0x000fea0003800000 */
.L_x_1354:
[----:B------:R-:W-:-:S13]  /*5e40*/  ISETP.NE.AND P0, PT, R0, 0x1c, PT ;  /* 0x0000001c0000780c */ /* 0x000fda0003f05270 */
[----:B------:R-:W-:Y:S05]  /*5e50*/  @!P0 BRA `(.L_x_1363) ;  /* 0x0000000000608947 */ /* 0x000fea0003800000 */
[----:B------:R-:W-:-:S13]  /*5e60*/  ISETP.NE.AND P0, PT, R0, 0x1d, PT ;  /* 0x0000001d0000780c */ /* 0x000fda0003f05270 */
[----:B------:R-:W-:Y:S05]  /*5e70*/  @!P0 BRA `(.L_x_1364) ;  /* 0x0000000000488947 */ /* 0x000fea0003800000 */
[----:B------:R-:W-:-:S13]  /*5e80*/  ISETP.NE.AND P0, PT, R0, 0x2c, PT ;  /* 0x0000002c0000780c */ /* 0x000fda0003f05270 */
[----:B------:R-:W-:Y:S05]  /*5e90*/  @P0 BRA `(.L_x_1345) ;  /* 0x0000000000bc0947 */ /* 0x000fea0003800000 */
[----:B------:R-:W-:Y:S02]  /*5ea0*/  HADD2.F32 R25, -RZ, R25.H0_H0 ;  /* 0x20000019ff197230 */ /* 0x000fe40000004100 */
[----:B------:R-:W-:-:S03]  /*5eb0*/  IMAD.MOV.U32 R5, RZ, RZ, 0xff ;  /* 0x000000ffff057424 */ /* 0x000fc600078e00ff */
[----:B------:R-:W-:-:S04]  /*5ec0*/  SHF.R.U32.HI R6, RZ, 0x17, R25 ;  /* 0x00000017ff067819 */ /* 0x000fc80000011619 */
[----:B------:R-:W-:-:S04]  /*5ed0*/  LOP3.LUT R4, R6, 0xff, RZ, 0xc0, !PT ;  /* 0x000000ff06047812 */ /* 0x000fc800078ec0ff */
[----:B------:R-:W-:-:S13]  /*5ee0*/  ISETP.NE.AND P2, PT, R4, 0xff, PT ;  /* 0x000000ff0400780c */ /* 0x000fda0003f45270 */
[--C-:B------:R-:W-:Y:S02]  /*5ef0*/  @P2 SHF.R.U32.HI R0, RZ, 0x16, R25.reuse ;  /* 0x00000016ff002819 */ /* 0x100fe40000011619 */
[----:B------:R-:W-:Y:S02]  /*5f00*/  @P2 LOP3.LUT P0, RZ, R4, 0x3fffff, R25, 0xf8, !PT ;  /* 0x003fffff04ff2812 */ /* 0x000fe4000780f819 */
        /* <DEDUP_REMOVED lines=9> */
.L_x_1364:
[----:B------:R-:W-:-:S06]  /*5fa0*/  HADD2.F32 R4, -RZ, R25.H0_H0 ;  /* 0x20000019ff047230 */ /* 0x000fcc0000004100 */
[----:B------:R-:W0:Y:S02]  /*5fb0*/  F2I.U64.TRUNC R4, R4 ;  /* 0x0000000400047311 */ /* 0x000e24000020d800 */
[----:B0-----:R0:W-:Y:S01]  /*5fc0*/  STG.E.64 desc[UR36][R2.64], R4 ;  /* 0x0000000402007986 */ /* 0x0011e2000c101b24 */
[----:B------:R-:W-:Y:S05]  /*5fd0*/  BRA `(.L_x_1346) ;  /* 0x0000000400507947 */ /* 0x000fea0003800000 */
.L_x_1363:
[----:B------:R-:W-:-:S06]  /*5fe0*/  HADD2.F32 R25, -RZ, R25.H0_H0 ;  /* 0x20000019ff197230 */ /* 0x000fcc0000004100 */
[----:B------:R-:W0:Y:S02]  /*5ff0*/  F2I.FTZ.U32.TRUNC.NTZ R25, R25 ;  /* 0x0000001900197305 */ /* 0x000e24000021f000 */
[----:B0-----:R0:W-:Y:S01]  /*6000*/  STG.E desc[UR36][R2.64], R25 ;  /* 0x0000001902007986 */ /* 0x0011e2000c101924 */
[----:B------:R-:W-:Y:S05]  /*6010*/  BRA `(.L_x_1346) ;  /* 0x0000000400407947 */ /* 0x000fea0003800000 */
.L_x_1353:
        /* <DEDUP_REMOVED lines=11> */
.L_x_1366:
[----:B------:R-:W-:Y:S01]  /*60d0*/  HADD2.F32 R25, -RZ, R25.H0_H0 ;  /* 0x20000019ff197230 */ /* 0x000fe20000004100 */
[----:B------:R-:W-:-:S04]  /*60e0*/  CS2R R6, SRZ ;  /* 0x0000000000067805 */ /* 0x000fc8000001ff00 */
[----:B------:R-:W-:-:S06]  /*60f0*/  FMUL.FTZ R4, R25, 1 ;  /* 0x3f80000019047820 */ /* 0x000fcc0000410000 */
[----:B------:R-:W0:Y:S02]  /*6100*/  F2F.F64.F32 R4, R4 ;  /* 0x0000000400047310 */ /* 0x000e240000201800 */
[----:B0-----:R0:W-:Y:S01]  /*6110*/  STG.E.128 desc[UR36][R2.64], R4 ;  /* 0x0000000402007986 */ /* 0x0011e2000c101d24 */
[----:B------:R-:W-:Y:S05]  /*6120*/  BRA `(.L_x_1346) ;  /* 0x0000000000fc7947 */ /* 0x000fea0003800000 */
.L_x_1365:
[----:B------:R-:W-:-:S13]  /*6130*/  ISETP.NE.AND P0, PT, R0, 0xf, PT ;  /* 0x0000000f0000780c */ /* 0x000fda0003f05270 */
[----:B------:R-:W-:Y:S05]  /*6140*/  @!P0 BRA `(.L_x_1367) ;  /* 0x0000000000e88947 */ /* 0x000fea0003800000 */
[----:B------:R-:W-:-:S13]  /*6150*/  ISETP.NE.AND P0, PT, R0, 0x17, PT ;  /* 0x000000170000780c */ /* 0x000fda0003f05270 */
[----:B------:R-:W-:Y:S05]  /*6160*/  @!P0 BRA `(.L_x_1368) ;  /* 0x0000000000908947 */ /* 0x000fea0003800000 */
[----:B------:R-:W-:-:S13]  /*6170*/  ISETP.NE.AND P0, PT, R0, 0x18, PT ;  /* 0x000000180000780c */ /* 0x000fda0003f05270 */
[----:B------:R-:W-:Y:S05]  /*6180*/  @!P0 BRA `(.L_x_1369) ;  /* 0x0000000000448947 */ /* 0x000fea0003800000 */
.L_x_1345:
        /* <DEDUP_REMOVED lines=16> */
.L_x_1370:
[----:B------:R-:W-:Y:S05]  /*6290*/  BRA `(.L_x_1346) ;  /* 0x0000000000a07947 */ /* 0x000fea0003800000 */
.L_x_1369:
        /* <DEDUP_REMOVED lines=13> */
.L_x_1372:
[----:B------:R-:W-:Y:S05]  /*6370*/  BSYNC.RECONVERGENT B0 ;  /* 0x0000000000007941 */ /* 0x000fea0003800200 */
.L_x_1371:
[----:B------:R-:W-:-:S05]  /*6380*/  LOP3.LUT R5, R0, 0x80, R5, 0xf8, !PT ;  /* 0x0000008000057812 */ /* 0x000fca00078ef805 */
[----:B------:R3:W-:Y:S01]  /*6390*/  STG.E.U8 desc[UR36][R2.64], R5 ;  /* 0x0000000502007986 */ /* 0x0007e2000c101124 */
[----:B------:R-:W-:Y:S05]  /*63a0*/  BRA `(.L_x_1346) ;  /* 0x00000000005c7947 */ /* 0x000fea0003800000 */
.L_x_1368:
        /* <DEDUP_REMOVED lines=12> */
.L_x_1374:
[----:B------:R-:W-:Y:S01]  /*6470*/  IMAD.MOV.U32 R0, RZ, RZ, 0x7f ;  /* 0x0000007fff007424 */ /* 0x000fe200078e00ff */
[----:B------:R-:W-:-:S04]  /*6480*/  ISETP.GT.U32.AND P0, PT, R4, 0x7f800000, PT ;  /* 0x7f8000000400780c */ /* 0x000fc80003f04070 */
[----:B------:R-:W-:-:S09]  /*6490*/  SEL R0, R0, 0x7c, P0 ;  /* 0x0000007c00007807 */ /* 0x000fd20000000000 */
.L_x_1375:
[----:B------:R-:W-:Y:S05]  /*64a0*/  BSYNC.RECONVERGENT B0 ;  /* 0x0000000000007941 */ /* 0x000fea0003800200 */
.L_x_1373:
[----:B------:R-:W-:-:S04]  /*64b0*/  SHF.R.U32.HI R5, RZ, 0x18, R5 ;  /* 0x00000018ff057819 */ /* 0x000fc80000011605 */
[----:B------:R-:W-:-:S05]  /*64c0*/  LOP3.LUT R5, R0, 0x80, R5, 0xf8, !PT ;  /* 0x0000008000057812 */ /* 0x000fca00078ef805 */
[----:B------:R2:W-:Y:S01]  /*64d0*/  STG.E.U8 desc[UR36][R2.64], R5 ;  /* 0x0000000502007986 */ /* 0x0005e2000c101124 */
[----:B------:R-:W-:Y:S05]  /*64e0*/  BRA `(.L_x_1346) ;  /* 0x00000000000c7947 */ /* 0x000fea0003800000 */
.L_x_1367:
[----:B------:R-:W-:-:S05]  /*64f0*/  HADD2.F32 R0, -RZ, R25.H0_H0 ;  /* 0x20000019ff007230 */ /* 0x000fca0000004100 */
[----:B------:R-:W-:-:S05]  /*6500*/  F2FP.BF16.F32.PACK_AB R0, RZ, R0 ;  /* 0x00000000ff00723e */ /* 0x000fca00000010ff */
[----:B------:R4:W-:Y:S02]  /*6510*/  STG.E.U16 desc[UR36][R2.64], R0 ;  /* 0x0000000002007986 */ /* 0x0009e4000c101524 */
.L_x_1346:
        /* <DEDUP_REMOVED lines=25> */
.L_x_1379:
[----:B------:R-:W-:-:S06]  /*66b0*/  HADD2.F32 R5, -RZ, R24.H0_H0 ;  /* 0x20000018ff057230 */ /* 0x000fcc0000004100 */
[----:B------:R-:W0:Y:S02]  /*66c0*/  F2I.S64.TRUNC R4, R5 ;  /* 0x0000000500047311 */ /* 0x000e24000020d900 */
[----:B0-----:R4:W-:Y:S01]  /*66d0*/  STG.E.U8 desc[UR36][R2.64], R4 ;  /* 0x0000000402007986 */ /* 0x0019e2000c101124 */
[----:B------:R-:W-:Y:S05]  /*66e0*/  BRA `(.L_x_1381) ;  /* 0x0000000c006c7947 */ /* 0x000fea0003800000 */
.L_x_1378:
        /* <DEDUP_REMOVED lines=10> */
.L_x_1383:
[----:B------:R-:W-:-:S04]  /*6790*/  HADD2.F32 R24, -RZ, R24.H0_H0 ;  /* 0x20000018ff187230 */ /* 0x000fc80000004100 */
[----:B------:R-:W0:Y:S02]  /*67a0*/  F2I.FTZ.TRUNC.NTZ R5, R24 ;  /* 0x0000001800057305 */ /* 0x000e24000021f100 */
[----:B0-----:R2:W-:Y:S01]  /*67b0*/  STG.E desc[UR36][R2.64], R5 ;  /* 0x0000000502007986 */ /* 0x0015e2000c101924 */
[----:B------:R-:W-:Y:S05]  /*67c0*/  BRA `(.L_x_1381) ;  /* 0x0000000c00347947 */ /* 0x000fea0003800000 */
.L_x_1382:
[----:B------:R-:W-:-:S04]  /*67d0*/  HADD2.F32 R24, -RZ, R24.H0_H0 ;  /* 0x20000018ff187230 */ /* 0x000fc80000004100 */
[----:B------:R-:W0:Y:S02]  /*67e0*/  F2I.FTZ.TRUNC.NTZ R5, R24 ;  /* 0x0000001800057305 */ /* 0x000e24000021f100 */
[----:B0-----:R0:W-:Y:S01]  /*67f0*/  STG.E.U16 desc[UR36][R2.64], R5 ;  /* 0x0000000502007986 */ /* 0x0011e2000c101524 */
[----:B------:R-:W-:Y:S05]  /*6800*/  BRA `(.L_x_1381) ;  /* 0x0000000c00247947 */ /* 0x000fea0003800000 */
.L_x_1377:
        /* <DEDUP_REMOVED lines=9> */
.L_x_1385:
[----:B------:R0:W-:Y:S01]  /*68a0*/  STG.E.U16 desc[UR36][R2.64], R24 ;  /* 0x0000001802007986 */ /* 0x0001e2000c101524 */
[----:B------:R-:W-:Y:S05]  /*68b0*/  BRA `(.L_x_1381) ;  /* 0x0000000800f87947 */ /* 0x000fea0003800000 */
.L_x_1384:
        /* <DEDUP_REMOVED lines=10> */
.L_x_1387:
[----:B------:R-:W-:-:S05]  /*6960*/  HADD2.F32 R0, -RZ, R24.H0_H0 ;  /* 0x20000018ff007230 */ /* 0x000fca0000004100 */
[----:B------:R-:W-:-:S04]  /*6970*/  F2FP.F16.F32.PACK_AB R0, RZ, R0 ;  /* 0x00000000ff00723e */ /* 0x000fc800000000ff */
[----:B------:R-:W-:-:S05]  /*6980*/  PRMT R0, R0, 0x5410, RZ ;  /* 0x0000541000007816 */ /* 0x000fca00000000ff */
[----:B------:R0:W-:Y:S01]  /*6990*/  STG.E desc[UR36][R2.64], R0 ;  /* 0x0000000002007986 */ /* 0x0001e2000c101924 */
[----:B------:R-:W-:Y:S05]  /*69a0*/  BRA `(.L_x_1381) ;  /* 0x0000000800bc7947 */ /* 0x000fea0003800000 */
.L_x_1386:
[----:B------:R-:W-:-:S05]  /*69b0*/  HADD2.F32 R4, -RZ, R24.H0_H0 ;  /* 0x20000018ff047230 */ /* 0x000fca0000004100 */
[----:B------:R-:W-:-:S06]  /*69c0*/  FMUL.FTZ R4, R4, 1 ;  /* 0x3f80000004047820 */ /* 0x000fcc0000410000 */
[----:B------:R-:W0:Y:S02]  /*69d0*/  F2F.F64.F32 R4, R4 ;  /* 0x0000000400047310 */ /* 0x000e240000201800 */
[----:B0-----:R0:W-:Y:S01]  /*69e0*/  STG.E.64 desc[UR36][R2.64], R4 ;  /* 0x0000000402007986 */ /* 0x0011e2000c101b24 */
[----:B------:R-:W-:Y:S05]  /*69f0*/  BRA `(.L_x_1381) ;  /* 0x0000000800a87947 */ /* 0x000fea0003800000 */
.L_x_1376:
        /* <DEDUP_REMOVED lines=14> */
.L_x_1391:
        /* <DEDUP_REMOVED lines=18> */
.L_x_1394:
[----:B------:R-:W-:-:S04]  /*6c00*/  SHF.R.U32.HI R5, RZ, 0x18, R5 ;  /* 0x00000018ff057819 */ /* 0x000fc80000011605 */
[----:B------:R-:W-:-:S07]  /*6c10*/  LOP3.LUT R0, R0, 0x80, R5, 0xf8, !PT ;  /* 0x0000008000007812 */ /* 0x000fce00078ef805 */
.L_x_1393:
[----:B------:R-:W-:Y:S05]  /*6c20*/  BSYNC.RECONVERGENT B0 ;  /* 0x0000000000007941 */ /* 0x000fea0003800200 */
.L_x_1392:
[----:B------:R0:W-:Y:S01]  /*6c30*/  STG.E.U8 desc[UR36][R2.64], R0 ;  /* 0x0000000002007986 */ /* 0x0001e2000c101124 */
[----:B------:R-:W-:Y:S05]  /*6c40*/  BRA `(.L_x_1381) ;  /* 0x0000000800147947 */ /* 0x000fea0003800000 */
.L_x_1390:
        /* <DEDUP_REMOVED lines=18> */
.L_x_1397:
[----:B------:R-:W-:-:S04]  /*6d70*/  SHF.R.U32.HI R5, RZ, 0x18, R5 ;  /* 0x00000018ff057819 */ /* 0x000fc80000011605 */
[----:B------:R-:W-:-:S07]  /*6d80*/  LOP3.LUT R0, R0, 0x80, R5, 0xf8, !PT ;  /* 0x0000008000007812 */ /* 0x000fce00078ef805 */
.L_x_1396:
[----:B------:R-:W-:Y:S05]  /*6d90*/  BSYNC.RECONVERGENT B0 ;  /* 0x0000000000007941 */ /* 0x000fea0003800200 */
.L_x_1395:
[----:B------:R0:W-:Y:S01]  /*6da0*/  STG.E.U8 desc[UR36][R2.64], R0 ;  /* 0x0000000002007986 */ /* 0x0001e2000c101124 */
[----:B------:R-:W-:Y:S05]  /*6db0*/  BRA `(.L_x_1381) ;  /* 0x0000000400b87947 */ /* 0x000fea0003800000 */
.L_x_1389:
        /* <DEDUP_REMOVED lines=22> */
.L_x_1399:
[----:B------:R-:W-:-:S06]  /*6f20*/  HADD2.F32 R4, -RZ, R24.H0_H0 ;  /* 0x20000018ff047230 */ /* 0x000fcc0000004100 */
[----:B------:R-:W0:Y:S02]  /*6f30*/  F2I.U64.TRUNC R4, R4 ;  /* 0x0000000400047311 */ /* 0x000e24000020d800 */
[----:B0-----:R0:W-:Y:S01]  /*6f40*/  STG.E.64 desc[UR36][R2.64], R4 ;  /* 0x0000000402007986 */ /* 0x0011e2000c101b24 */
[----:B------:R-:W-:Y:S05]  /*6f50*/  BRA `(.L_x_1381) ;  /* 0x0000000400507947 */ /* 0x000fea0003800000 */
.L_x_1398:
[----:B------:R-:W-:-:S04]  /*6f60*/  HADD2.F32 R24, -RZ, R24.H0_H0 ;  /* 0x20000018ff187230 */ /* 0x000fc80000004100 */
[----:B------:R-:W0:Y:S02]  /*6f70*/  F2I.FTZ.U32.TRUNC.NTZ R5, R24 ;  /* 0x0000001800057305 */ /* 0x000e24000021f000 */
[----:B0-----:R0:W-:Y:S01]  /*6f80*/  STG.E desc[UR36][R2.64], R5 ;  /* 0x0000000502007986 */ /* 0x0011e2000c101924 */
[----:B------:R-:W-:Y:S05]  /*6f90*/  BRA `(.L_x_1381) ;  /* 0x0000000400407947 */ /* 0x000fea0003800000 */
.L_x_1388:
        /* <DEDUP_REMOVED lines=11> */
.L_x_1401:
[----:B------:R-:W-:Y:S01]  /*7050*/  HADD2.F32 R24, -RZ, R24.H0_H0 ;  /* 0x20000018ff187230 */ /* 0x000fe20000004100 */
[----:B------:R-:W-:-:S04]  /*7060*/  CS2R R6, SRZ ;  /* 0x0000000000067805 */ /* 0x000fc8000001ff00 */
[----:B------:R-:W-:-:S06]  /*7070*/  FMUL.FTZ R4, R24, 1 ;  /* 0x3f80000018047820 */ /* 0x000fcc0000410000 */
[----:B------:R-:W0:Y:S02]  /*7080*/  F2F.F64.F32 R4, R4 ;  /* 0x0000000400047310 */ /* 0x000e240000201800 */
[----:B0-----:R0:W-:Y:S01]  /*7090*/  STG.E.128 desc[UR36][R2.64], R4 ;  /* 0x0000000402007986 */ /* 0x0011e2000c101d24 */
[----:B------:R-:W-:Y:S05]  /*70a0*/  BRA `(.L_x_1381) ;  /* 0x0000000000fc7947 */ /* 0x000fea0003800000 */
.L_x_1400:
[----:B------:R-:W-:-:S13]  /*70b0*/  ISETP.NE.AND P0, PT, R0, 0xf, PT ;  /* 0x0000000f0000780c */ /* 0x000fda0003f05270 */
[----:B------:R-:W-:Y:S05]  /*70c0*/  @!P0 BRA `(.L_x_1402) ;  /* 0x0000000000e88947 */ /* 0x000fea0003800000 */
[----:B------:R-:W-:-:S13]  /*70d0*/  ISETP.NE.AND P0, PT, R0, 0x17, PT ;  /* 0x000000170000780c */ /* 0x000fda0003f05270 */
[----:B------:R-:W-:Y:S05]  /*70e0*/  @!P0 BRA `(.L_x_1403) ;  /* 0x0000000000908947 */ /* 0x000fea0003800000 */
[----:B------:R-:W-:-:S13]  /*70f0*/  ISETP.NE.AND P0, PT, R0, 0x18, PT ;  /* 0x000000180000780c */ /* 0x000fda0003f05270 */
[----:B------:R-:W-:Y:S05]  /*7100*/  @!P0 BRA `(.L_x_1404) ;  /* 0x0000000000448947 */ /* 0x000fea0003800000 */
.L_x_1380:
        /* <DEDUP_REMOVED lines=16> */
.L_x_1405:
[----:B------:R-:W-:Y:S05]  /*7210*/  BRA `(.L_x_1381) ;  /* 0x0000000000a07947 */ /* 0x000fea0003800000 */
.L_x_1404:
        /* <DEDUP_REMOVED lines=13> */
.L_x_1407:
[----:B------:R-:W-:Y:S05]  /*72f0*/  BSYNC.RECONVERGENT B0 ;  /* 0x0000000000007941 */ /* 0x000fea0003800200 */
.L_x_1406:
[----:B------:R-:W-:-:S05]  /*7300*/  LOP3.LUT R5, R0, 0x80, R5, 0xf8, !PT ;  /* 0x0000008000057812 */ /* 0x000fca00078ef805 */
[----:B------:R0:W-:Y:S01]  /*7310*/  STG.E.U8 desc[UR36][R2.64], R5 ;  /* 0x0000000502007986 */ /* 0x0001e2000c101124 */
[----:B------:R-:W-:Y:S05]  /*7320*/  BRA `(.L_x_1381) ;  /* 0x00000000005c7947 */ /* 0x000fea0003800000 */
.L_x_1403:
        /* <DEDUP_REMOVED lines=12> */
.L_x_1409:
[----:B------:R-:W-:Y:S01]  /*73f0*/  IMAD.MOV.U32 R0, RZ, RZ, 0x7f ;  /* 0x0000007fff007424 */ /* 0x000fe200078e00ff */
[----:B------:R-:W-:-:S04]  /*7400*/  ISETP.GT.U32.AND P0, PT, R4, 0x7f800000, PT ;  /* 0x7f8000000400780c */ /* 0x000fc80003f04070 */
[----:B------:R-:W-:-:S09]  /*7410*/  SEL R0, R0, 0x7c, P0 ;  /* 0x0000007c00007807 */ /* 0x000fd20000000000 */
.L_x_1410:
[----:B------:R-:W-:Y:S05]  /*7420*/  BSYNC.RECONVERGENT B0 ;  /* 0x0000000000007941 */ /* 0x000fea0003800200 */
.L_x_1408:
[----:B------:R-:W-:-:S04]  /*7430*/  SHF.R.U32.HI R5, RZ, 0x18, R5 ;  /* 0x00000018ff057819 */ /* 0x000fc80000011605 */
[----:B------:R-:W-:-:S05]  /*7440*/  LOP3.LUT R5, R0, 0x80, R5, 0xf8, !PT ;  /* 0x0000008000057812 */ /* 0x000fca00078ef805 */
[----:B------:R0:W-:Y:S01]  /*7450*/  STG.E.U8 desc[UR36][R2.64], R5 ;  /* 0x0000000502007986 */ /* 0x0001e2000c101124 */
[----:B------:R-:W-:Y:S05]  /*7460*/  BRA `(.L_x_1381) ;  /* 0x00000000000c7947 */ /* 0x000fea0003800000 */
.L_x_1402:
[----:B------:R-:W-:-:S05]  /*7470*/  HADD2.F32 R0, -RZ, R24.H0_H0 ;  /* 0x20000018ff007230 */ /* 0x000fca0000004100 */
[----:B------:R-:W-:-:S05]  /*7480*/  F2FP.BF16.F32.PACK_AB R0, RZ, R0 ;  /* 0x00000000ff00723e */ /* 0x000fca00000010ff */
[----:B------:R0:W-:Y:S02]  /*7490*/  STG.E.U16 desc[UR36][R2.64], R0 ;  /* 0x0000000002007986 */ /* 0x0001e4000c101524 */
.L_x_1381:
[----:B------:R-:W-:-:S07]  /*74a0*/  VIADD R19, R19, 0x80 ;  /* 0x0000008013137836 */ /* 0x000fce0000000000 */
.L_x_1340:
[----:B------:R-:W-:Y:S05]  /*74b0*/  BSYNC.RECONVERGENT B6 ;  /* 0x0000000000067941 */ /* 0x000fea0003800200 */
.L_x_1339:
        /* <DEDUP_REMOVED lines=21> */
[----:B0-----:R-:W-:Y:S01]  /*7610*/  STG.E.U8 desc[UR36][R2.64], R23 ;  /* 0x0000001702007986 */ /* 0x001fe2000c101124 */
[----:B------:R-:W-:Y:S05]  /*7620*/  EXIT ;  /* 0x000000000000794d */ /* 0x000fea0003800000 */
.L_x_1414:
[----:B------:R-:W-:-:S06]  /*7630*/  HADD2.F32 R5, -RZ, R23.H0_H0 ;  /* 0x20000017ff057230 */ /* 0x000fcc0000004100 */
[----:B------:R-:W0:Y:S02]  /*7640*/  F2I.S64.TRUNC R4, R5 ;  /* 0x0000000500047311 */ /* 0x000e24000020d900 */
[----:B0-----:R-:W-:Y:S01]  /*7650*/  STG.E.U8 desc[UR36][R2.64], R4 ;  /* 0x0000000402007986 */ /* 0x001fe2000c101124 */
[----:B------:R-:W-:Y:S05]  /*7660*/  EXIT ;  /* 0x000000000000794d */ /* 0x000fea0003800000 */
.L_x_1413:
        /* <DEDUP_REMOVED lines=10> */
.L_x_1417:
[----:B------:R-:W-:-:S06]  /*7710*/  HADD2.F32 R23, -RZ, R23.H0_H0 ;  /* 0x20000017ff177230 */ /* 0x000fcc0000004100 */
[----:B------:R-:W0:Y:S02]  /*7720*/  F2I.FTZ.TRUNC.NTZ R23, R23 ;  /* 0x0000001700177305 */ /* 0x000e24000021f100 */
[----:B0-----:R-:W-:Y:S01]  /*7730*/  STG.E desc[UR36][R2.64], R23 ;  /* 0x0000001702007986 */ /* 0x001fe2000c101924 */
[----:B------:R-:W-:Y:S05]  /*7740*/  EXIT ;  /* 0x000000000000794d */ /* 0x000fea0003800000 */
.L_x_1416:
[----:B------:R-:W-:-:S06]  /*7750*/  HADD2.F32 R23, -RZ, R23.H0_H0 ;  /* 0x20000017ff177230 */ /* 0x000fcc0000004100 */
[----:B------:R-:W0:Y:S02]  /*7760*/  F2I.FTZ.TRUNC.NTZ R23, R23 ;  /* 0x0000001700177305 */ /* 0x000e24000021f100 */
[----:B0-----:R-:W-:Y:S01]  /*7770*/  STG.E.U16 desc[UR36][R2.64], R23 ;  /* 0x0000001702007986 */ /* 0x001fe2000c101524 */
[----:B------:R-:W-:Y:S05]  /*7780*/  EXIT ;  /* 0x000000000000794d */ /* 0x000fea0003800000 */
.L_x_1412:
        /* <DEDUP_REMOVED lines=9> */
.L_x_1419:
[----:B------:R-:W-:Y:S01]  /*7820*/  STG.E.U16 desc[UR36][R2.64], R23 ;  /* 0x0000001702007986 */ /* 0x000fe2000c101524 */
[----:B------:R-:W-:Y:S05]  /*7830*/  EXIT ;  /* 0x000000000000794d */ /* 0x000fea0003800000 */
.L_x_1418:
        /* <DEDUP_REMOVED lines=10> */
.L_x_1421:
[----:B------:R-:W-:-:S05]  /*78e0*/  HADD2.F32 R0, -RZ, R23.H0_H0 ;  /* 0x20000017ff007230 */ /* 0x000fca0000004100 */
[----:B------:R-:W-:-:S04]  /*78f0*/  F2FP.F16.F32.PACK_AB R0, RZ, R0 ;  /* 0x00000000ff00723e */ /* 0x000fc800000000ff */
[----:B------:R-:W-:-:S05]  /*7900*/  PRMT R0, R0, 0x5410, RZ ;  /* 0x0000541000007816 */ /* 0x000fca00000000ff */
[----:B------:R-:W-:Y:S01]  /*7910*/  STG.E desc[UR36][R2.64], R0 ;  /* 0x0000000002007986 */ /* 0x000fe2000c101924 */
[----:B------:R-:W-:Y:S05]  /*7920*/  EXIT ;  /* 0x000000000000794d */ /* 0x000fea0003800000 */
.L_x_1420:
[----:B------:R-:W-:-:S05]  /*7930*/  HADD2.F32 R4, -RZ, R23.H0_H0 ;  /* 0x20000017ff047230 */ /* 0x000fca0000004100 */
[----:B------:R-:W-:-:S06]  /*7940*/  FMUL.FTZ R4, R4, 1 ;  /* 0x3f80000004047820 */ /* 0x000fcc0000410000 */
[----:B------:R-:W0:Y:S02]  /*7950*/  F2F.F64.F32 R4, R4 ;  /* 0x0000000400047310 */ /* 0x000e240000201800 */
[----:B0-----:R-:W-:Y:S01]  /*7960*/  STG.E.64 desc[UR36][R2.64], R4 ;  /* 0x0000000402007986 */ /* 0x001fe2000c101b24 */
[----:B------:R-:W-:Y:S05]  /*7970*/  EXIT ;  /* 0x000000000000794d */ /* 0x000fea0003800000 */
.L_x_1411:
        /* <DEDUP_REMOVED lines=14> */
.L_x_1425:
        /* <DEDUP_REMOVED lines=18> */
.L_x_1428:
[----:B------:R-:W-:-:S04]  /*7b80*/  SHF.R.U32.HI R5, RZ, 0x18, R5 ;  /* 0x00000018ff057819 */ /* 0x000fc80000011605 */
[----:B------:R-:W-:-:S07]  /*7b90*/  LOP3.LUT R0, R0, 0x80, R5, 0xf8, !PT ;  /* 0x0000008000007812 */ /* 0x000fce00078ef805 */
.L_x_1427:
[----:B------:R-:W-:Y:S05]  /*7ba0*/  BSYNC.RECONVERGENT B0 ;  /* 0x0000000000007941 */ /* 0x000fea0003800200 */
.L_x_1426:
[----:B------:R-:W-:Y:S01]  /*7bb0*/  STG.E.U8 desc[UR36][R2.64], R0 ;  /* 0x0000000002007986 */ /* 0x000fe2000c101124 */
[----:B------:R-:W-:Y:S05]  /*7bc0*/  EXIT ;  /* 0x000000000000794d */ /* 0x000fea0003800000 */
.L_x_1424:
        /* <DEDUP_REMOVED lines=18> */
.L_x_1431:
[----:B------:R-:W-:-:S04]  /*7cf0*/  SHF.R.U32.HI R5, RZ, 0x18, R5 ;  /* 0x00000018ff057819 */ /* 0x000fc80000011605 */
[----:B------:R-:W-:-:S07]  /*7d00*/  LOP3.LUT R0, R0, 0x80, R5, 0xf8, !PT ;  /* 0x0000008000007812 */ /* 0x000fce00078ef805 */
.L_x_1430:
[----:B------:R-:W-:Y:S05]  /*7d10*/  BSYNC.RECONVERGENT B0 ;  /* 0x0000000000007941 */ /* 0x000fea0003800200 */
.L_x_1429:
[----:B------:R-:W-:Y:S01]  /*7d20*/  STG.E.U8 desc[UR36][R2.64], R0 ;  /* 0x0000000002007986 */ /* 0x000fe2000c101124 */
[----:B------:R-:W-:Y:S05]  /*7d30*/  EXIT ;  /* 0x000000000000794d */ /* 0x000fea0003800000 */
.L_x_1423:
        /* <DEDUP_REMOVED lines=22> */
.L_x_1433:
[----:B------:R-:W-:-:S06]  /*7ea0*/  HADD2.F32 R4, -RZ, R23.H0_H0 ;  /* 0x20000017ff047230 */ /* 0x000fcc0000004100 */
[----:B------:R-:W0:Y:S02]  /*7eb0*/  F2I.U64.TRUNC R4, R4 ;  /* 0x0000000400047311 */ /* 0x000e24000020d800 */
[----:B0-----:R-:W-:Y:S01]  /*7ec0*/  STG.E.64 desc[UR36][R2.64], R4 ;  /* 0x0000000402007986 */ /* 0x001fe2000c101b24 */
[----:B------:R-:W-:Y:S05]  /*7ed0*/  EXIT ;  /* 0x000000000000794d */ /* 0x000fea0003800000 */
.L_x_1432:
[----:B------:R-:W-:-:S06]  /*7ee0*/  HADD2.F32 R23, -RZ, R23.H0_H0 ;  /* 0x20000017ff177230 */ /* 0x000fcc0000004100 */
[----:B------:R-:W0:Y:S02]  /*7ef0*/  F2I.FTZ.U32.TRUNC.NTZ R23, R23 ;  /* 0x0000001700177305 */ /* 0x000e24000021f000 */
[----:B0-----:R-:W-:Y:S01]  /*7f00*/  STG.E desc[UR36][R2.64], R23 ;  /* 0x0000001702007986 */ /* 0x001fe2000c101924 */
[----:B------:R-:W-:Y:S05]  /*7f10*/  EXIT ;  /* 0x000000000000794d */ /* 0x000fea0003800000 */
.L_x_1422:
        /* <DEDUP_REMOVED lines=11> */
.L_x_1435:
[----:B------:R-:W-:Y:S01]  /*7fd0*/  HADD2.F32 R23, -RZ, R23.H0_H0 ;  /* 0x20000017ff177230 */ /* 0x000fe20000004100 */
[----:B------:R-:W-:-:S04]  /*7fe0*/  CS2R R6, SRZ ;  /* 0x0000000000067805 */ /* 0x000fc8000001ff00 */
[----:B------:R-:W-:-:S06]  /*7ff0*/  FMUL.FTZ R4, R23, 1 ;  /* 0x3f80000017047820 */ /* 0x000fcc0000410000 */
[----:B------:R-:W0:Y:S02]  /*8000*/  F2F.F64.F32 R4, R4 ;  /* 0x0000000400047310 */ /* 0x000e240000201800 */
[----:B0-----:R-:W-:Y:S01]  /*8010*/  STG.E.128 desc[UR36][R2.64], R4 ;  /* 0x0000000402007986 */ /* 0x001fe2000c101d24 */
[----:B------:R-:W-:Y:S05]  /*8020*/  EXIT ;  /* 0x000000000000794d */ /* 0x000fea0003800000 */
.L_x_1434:
[----:B------:R-:W-:-:S13]  /*8030*/  ISETP.NE.AND P0, PT, R0, 0xf, PT ;  /* 0x0000000f0000780c */ /* 0x000fda0003f05270 */
[----:B------:R-:W-:Y:S05]  /*8040*/  @!P0 BRA `(.L_x_1436) ;  /* 0x0000000000e88947 */ /* 0x000fea0003800000 */
[----:B------:R-:W-:-:S13]  /*8050*/  ISETP.NE.AND P0, PT, R0, 0x17, PT ;  /* 0x000000170000780c */ /* 0x000fda0003f05270 */
[----:B------:R-:W-:Y:S05]  /*8060*/  @!P0 BRA `(.L_x_1437) ;  /* 0x0000000000908947 */ /* 0x000fea0003800000 */
[----:B------:R-:W-:-:S13]  /*8070*/  ISETP.NE.AND P0, PT, R0, 0x18, PT ;  /* 0x000000180000780c */ /* 0x000fda0003f05270 */
[----:B------:R-:W-:Y:S05]  /*8080*/  @!P0 BRA `(.L_x_1438) ;  /* 0x0000000000448947 */ /* 0x000fea0003800000 */
.L_x_1415:
        /* <DEDUP_REMOVED lines=16> */
.L_x_1439:
[----:B------:R-:W-:Y:S05]  /*8190*/  EXIT ;  /* 0x000000000000794d */ /* 0x000fea0003800000 */
.L_x_1438:
        /* <DEDUP_REMOVED lines=13> */
.L_x_1441:
[----:B------:R-:W-:Y:S05]  /*8270*/  BSYNC.RECONVERGENT B0 ;  /* 0x0000000000007941 */ /* 0x000fea0003800200 */
.L_x_1440:
[----:B------:R-:W-:-:S05]  /*8280*/  LOP3.LUT R5, R0, 0x80, R5, 0xf8, !PT ;  /* 0x0000008000057812 */ /* 0x000fca00078ef805 */
[----:B------:R-:W-:Y:S01]  /*8290*/  STG.E.U8 desc[UR36][R2.64], R5 ;  /* 0x0000000502007986 */ /* 0x000fe2000c101124 */
[----:B------:R-:W-:Y:S05]  /*82a0*/  EXIT ;  /* 0x000000000000794d */ /* 0x000fea0003800000 */
.L_x_1437:
        /* <DEDUP_REMOVED lines=12> */
.L_x_1443:
[----:B------:R-:W-:Y:S01]  /*8370*/  IMAD.MOV.U32 R0, RZ, RZ, 0x7f ;  /* 0x0000007fff007424 */ /* 0x000fe200078e00ff */
[----:B------:R-:W-:-:S04]  /*8380*/  ISETP.GT.U32.AND P0, PT, R4, 0x7f800000, PT ;  /* 0x7f8000000400780c */ /* 0x000fc80003f04070 */
[----:B------:R-:W-:-:S09]  /*8390*/  SEL R0, R0, 0x7c, P0 ;  /* 0x0000007c00007807 */ /* 0x000fd20000000000 */
.L_x_1444:
[----:B------:R-:W-:Y:S05]  /*83a0*/  BSYNC.RECONVERGENT B0 ;  /* 0x0000000000007941 */ /* 0x000fea0003800200 */
.L_x_1442:
[----:B------:R-:W-:-:S04]  /*83b0*/  SHF.R.U32.HI R5, RZ, 0x18, R5 ;  /* 0x00000018ff057819 */ /* 0x000fc80000011605 */
[----:B------:R-:W-:-:S05]  /*83c0*/  LOP3.LUT R5, R0, 0x80, R5, 0xf8, !PT ;  /* 0x0000008000057812 */ /* 0x000fca00078ef805 */
[----:B------:R-:W-:Y:S01]  /*83d0*/  STG.E.U8 desc[UR36][R2.64], R5 ;  /* 0x0000000502007986 */ /* 0x000fe2000c101124 */
[----:B------:R-:W-:Y:S05]  /*83e0*/  EXIT ;  /* 0x000000000000794d */ /* 0x000fea0003800000 */
.L_x_1436:
[----:B------:R-:W-:-:S05]  /*83f0*/  HADD2.F32 R0, -RZ, R23.H0_H0 ;  /* 0x20000017ff007230 */ /* 0x000fca0000004100 */
[----:B------:R-:W-:-:S05]  /*8400*/  F2FP.BF16.F32.PACK_AB R0, RZ, R0 ;  /* 0x00000000ff00723e */ /* 0x000fca00000010ff */
[----:B------:R-:W-:Y:S01]  /*8410*/  STG.E.U16 desc[UR36][R2.64], R0 ;  /* 0x0000000002007986 */ /* 0x000fe2000c101524 */
[----:B------:R-:W-:Y:S05]  /*8420*/  EXIT ;  /* 0x000000000000794d */ /* 0x000fea0003800000 */
.L_x_1445:
        /* <DEDUP_REMOVED lines=13> */
.L_x_8087:


//--------------------- .text._ZN2at6native18elementwise_kernelILi128ELi4EZNS0_22gpu_kernel_impl_nocastINS0_13BUnaryFunctorIN3c104HalfES5_S5_ZZZNS0_20copysign_kernel_cudaERNS_18TensorIteratorBaseEENKUlvE_clEvENKUlvE2_clEvEUlS5_S5_E_EEEEvS7_RKT_EUliE_EEviT1_ --------------------------
	.section	.text._ZN2at6native18elementwise_kernelILi128ELi4EZNS0_22gpu_kernel_impl_nocastINS0_13BUnaryFunctorIN3c104HalfES5_S5_ZZZNS0_20copysign_kernel_cudaERNS_18TensorIteratorBaseEENKUlvE_clEvENKUlvE2_clEvEUlS5_S5_E_EEEEvS7_RKT_EUliE_EEviT1_,"ax",@progbits
	.align	128
        .global         _ZN2at6native18elementwise_kernelILi128ELi4EZNS0_22gpu_kernel_impl_nocastINS0_13BUnaryFunctorIN3c104HalfES5_S5_ZZZNS0_20copysign_kernel_cudaERNS_18TensorIteratorBaseEENKUlvE_clEvENKUlvE2_clEvEUlS5_S5_E_EEEEvS7_RKT_EUliE_EEviT1_
        .type           _ZN2at6native18elementwise_kernelILi128ELi4EZNS0_22gpu_kernel_impl_nocastINS0_13BUnaryFunctorIN3c104HalfES5_S5_ZZZNS0_20copysign_kernel_cudaERNS_18TensorIteratorBaseEENKUlvE_clEvENKUlvE2_clEvEUlS5_S5_E_EEEEvS7_RKT_EUliE_EEviT1_,@function
        .size           _ZN2at6native18elementwise_kernelILi128ELi4EZNS0_22gpu_kernel_impl_nocastINS0_13BUnaryFunctorIN3c104HalfES5_S5_ZZZNS0_20copysign_kernel_cudaERNS_18TensorIteratorBaseEENKUlvE_clEvENKUlvE2_clEvEUlS5_S5_E_EEEEvS7_RKT_EUliE_EEviT1_,(.L_x_8088 - _ZN2at6native18elementwise_kernelILi128ELi4EZNS0_22gpu_kernel_impl_nocastINS0_13BUnaryFunctorIN3c104HalfES5_S5_ZZZNS0_20copysign_kernel_cudaERNS_18TensorIteratorBaseEENKUlvE_clEvENKUlvE2_clEvEUlS5_S5_E_EEEEvS7_RKT_EUliE_EEviT1_)
        .other          _ZN2at6native18elementwise_kernelILi128ELi4EZNS0_22gpu_kernel_impl_nocastINS0_13BUnaryFunctorIN3c104HalfES5_S5_ZZZNS0_20copysign_kernel_cudaERNS_18TensorIteratorBaseEENKUlvE_clEvENKUlvE2_clEvEUlS5_S5_E_EEEEvS7_RKT_EUliE_EEviT1_,@"STO_CUDA_ENTRY STV_DEFAULT"
_ZN2at6native18elementwise_kernelILi128ELi4EZNS0_22gpu_kernel_impl_nocastINS0_13BUnaryFunctorIN3c104HalfES5_S5_ZZZNS0_20copysign_kernel_cudaERNS_18TensorIteratorBaseEENKUlvE_clEvENKUlvE2_clEvEUlS5_S5_E_EEEEvS7_RKT_EUliE_EEviT1_:
.text._ZN2at6native18elementwise_kernelILi128ELi4EZNS0_22gpu_kernel_impl_nocastINS0_13BUnaryFunctorIN3c104HalfES5_S5_ZZZNS0_20copysign_kernel_cudaERNS_18TensorIteratorBaseEENKUlvE_clEvENKUlvE2_clEvEUlS5_S5_E_EEEEvS7_RKT_EUliE_EEviT1_:
        /* <DEDUP_REMOVED lines=14> */
[----:B------:R-:W0:Y:S02]  /*00e0*/  LDC.64 R4, c[0x0][0x588] ;  /* 0x00016200ff047b82 */ /* 0x000e240000000a00 */
[----:B0-----:R-:W2:Y:S06]  /*00f0*/  LDG.E.U16 R4, desc[UR6][R4.64] ;  /* 0x0000000604047981 */ /* 0x001eac000c1e1500 */
[----:B------:R-:W0:Y:S01]  /*0100*/  LDC.U16 R9, c[0x0][0x592] ;  /* 0x00016480ff097b82 */ /* 0x000e220000000400 */
[----:B------:R-:W-:-:S04]  /*0110*/  IADD3 R3, PT, PT, R3, 0x80, RZ ;  /* 0x0000008003037810 */ /* 0x000fc80007ffe0ff */
[----:B------:R-:W-:-:S03]  /*0120*/  ISETP.GE.AND P0, PT, R3, UR4, PT ;  /* 0x0000000403007c0c */ /* 0x000fc6000bf06270 */
[----:B------:R-:W1:Y:S10]  /*0130*/  LDC.64 R6, c[0x0][0x580] ;  /* 0x00016000ff067b82 */ /* 0x000e740000000a00 */
[----:B------:R-:W-:Y:S05]  /*0140*/  @P0 BREAK.RELIABLE B1 ;  /* 0x0000000000010942 */ /* 0x000fea0003800100 */
[----:B0-----:R-:W-:-:S02]  /*0150*/  HADD2.F32 R9, -RZ, R9.H0_H0 ;  /* 0x20000009ff097230 */ /* 0x001fc40000004100 */
[----:B--2---:R-:W-:-:S05]  /*0160*/  HADD2.F32 R0, -RZ, R4.H0_H0 ;  /* 0x20000004ff007230 */ /* 0x004fca0000004100 */
[----:B------:R-:W-:-:S04]  /*0170*/  LOP3.LUT R0, R0, 0x80000000, R9, 0xb8, !PT ;  /* 0x8000000000007812 */ /* 0x000fc800078eb809 */
[----:B------:R-:W-:-:S05]  /*0180*/  F2FP.F16.F32.PACK_AB R0, RZ, R0 ;  /* 0x00000000ff00723e */ /* 0x000fca00000000ff */
[----:B-1----:R0:W-:Y:S01]  /*0190*/  STG.E.U16 desc[UR6][R6.64], R0 ;  /* 0x0000000006007986 */ /* 0x0021e2000c101506 */
[----:B------:R-:W-:Y:S05]  /*01a0*/  @P0 BRA `(.L_x_1450) ;  /* 0x0000000000600947 */ /* 0x000fea0003800000 */
[----:B------:R-:W1:Y:S02]  /*01b0*/  LDC.64 R4, c[0x0][0x588] ;  /* 0x00016200ff047b82 */ /* 0x000e640000000a00 */
[----:B-1----:R-:W2:Y:S06]  /*01c0*/  LDG.E.U16 R4, desc[UR6][R4.64] ;  /* 0x0000000604047981 */ /* 0x002eac000c1e1500 */
[----:B0-----:R-:W0:Y:S01]  /*01d0*/  LDC.U16 R0, c[0x0][0x592] ;  /* 0x00016480ff007b82 */ /* 0x001e220000000400 */
[----:B------:R-:W-:-:S07]  /*01e0*/  IADD3 R3, PT, PT, R3, 0x80, RZ ;  /* 0x0000008003037810 */ /* 0x000fce0007ffe0ff */
[----:B------:R-:W1:Y:S01]  /*01f0*/  LDC.64 R6, c[0x0][0x580] ;  /* 0x00016000ff067b82 */ /* 0x000e620000000a00 */
[----:B0-----:R-:W-:Y:S02]  /*0200*/  HADD2.F32 R9, -RZ, R0.H0_H0 ;  /* 0x20000000ff097230 */ /* 0x001fe40000004100 */
[----:B--2---:R-:W-:-:S05]  /*0210*/  HADD2.F32 R0, -RZ, R4.H0_H0 ;  /* 0x20000004ff007230 */ /* 0x004fca0000004100 */
[----:B------:R-:W-:-:S04]  /*0220*/  LOP3.LUT R0, R0, 0x80000000, R9, 0xb8, !PT ;  /* 0x8000000000007812 */ /* 0x000fc800078eb809 */
[----:B------:R-:W-:-:S05]  /*0230*/  F2FP.F16.F32.PACK_AB R0, RZ, R0 ;  /* 0x00000000ff00723e */ /* 0x000fca00000000ff */
[----:B-1----:R0:W-:Y:S02]  /*0240*/  STG.E.U16 desc[UR6][R6.64], R0 ;  /* 0x0000000006007986 */ /* 0x0021e4000c101506 */
.L_x_1449:
[----:B------:R-:W-:-:S13]  /*0250*/  ISETP.GE.AND P0, PT, R3, UR4, PT ;  /* 0x0000000403007c0c */ /* 0x000fda000bf06270 */
[----:B------:R-:W-:Y:S05]  /*0260*/  @P0 BREAK.RELIABLE B1 ;  /* 0x0000000000010942 */ /* 0x000fea0003800100 */
[----:B------:R-:W-:Y:S05]  /*0270*/  @P0 BRA `(.L_x_1450) ;  /* 0x00000000002c0947 */ /* 0x000fea0003800000 */
[----:B------:R-:W-:Y:S05]  /*0280*/  BSYNC.RELIABLE B1 ;  /* 0x0000000000017941 */ /* 0x000fea0003800100 */
.L_x_1448:
        /* <DEDUP_REMOVED lines=10> */
.L_x_1450:
[----:B------:R-:W-:Y:S05]  /*0330*/  BSYNC.RECONVERGENT B0 ;  /* 0x0000000000007941 */ /* 0x000fea0003800200 */
.L_x_1447:
[----:B------:R-:W-:Y:S05]  /*0340*/  WARPSYNC.ALL ;  /* 0x0000000000007948 */ /* 0x000fea0003800000 */
[----:B------:R-:W-:-:S13]  /*0350*/  ISETP.GE.AND P0, PT, R3, UR4, PT ;  /* 0x0000000403007c0c */ /* 0x000fda000bf06270 */
[----:B------:R-:W-:Y:S05]  /*0360*/  @P0 EXIT ;  /* 0x000000000000094d */ /* 0x000fea0003800000 */
[----:B------:R-:W2:Y:S02]  /*0370*/  LDC.64 R2, c[0x0][0x588] ;  /* 0x00016200ff027b82 */ /* 0x000ea40000000a00 */
[----:B--2---:R-:W2:Y:S06]  /*0380*/  LDG.E.U16 R2, desc[UR6][R2.64] ;  /* 0x0000000602027981 */ /* 0x004eac000c1e1500 */
[----:B01----:R-:W0:Y:S08]  /*0390*/  LDC.U16 R0, c[0x0][0x592] ;  /* 0x00016480ff007b82 */ /* 0x003e300000000400 */
[----:B------:R-:W1:Y:S01]  /*03a0*/  LDC.64 R4, c[0x0][0x580] ;  /* 0x00016000ff047b82 */ /* 0x000e620000000a00 */
[----:B0-----:R-:W-:-:S02]  /*03b0*/  HADD2.F32 R7, -RZ, R0.H0_H0 ;  /* 0x20000000ff077230 */ /* 0x001fc40000004100 */
[----:B--2---:R-:W-:-:S05]  /*03c0*/  HADD2.F32 R0, -RZ, R2.H0_H0 ;  /* 0x20000002ff007230 */ /* 0x004fca0000004100 */
[----:B------:R-:W-:-:S04]  /*03d0*/  LOP3.LUT R0, R0, 0x80000000, R7, 0xb8, !PT ;  /* 0x8000000000007812 */ /* 0x000fc800078eb807 */
[----:B------:R-:W-:-:S05]  /*03e0*/  F2FP.F16.F32.PACK_AB R0, RZ, R0 ;  /* 0x00000000ff00723e */ /* 0x000fca00000000ff */
[----:B-1----:R-:W-:Y:S01]  /*03f0*/  STG.E.U16 desc[UR6][R4.64], R0 ;  /* 0x0000000004007986 */ /* 0x002fe2000c101506 */
[----:B------:R-:W-:Y:S05]  /*0400*/  EXIT ;  /* 0x000000000000794d */ /* 0x000fea0003800000 */
.L_x_1446:
        /* <DEDUP_REMOVED lines=14> */
[----:B0-----:R-:W-:-:S05]  /*04f0*/  IMAD.HI.U32 R6, R3, UR8, R4 ;  /* 0x0000000803067c27 */ /* 0x001fca000f8e0004 */
[----:B------:R-:W-:-:S04]  /*0500*/  SHF.R.U32.HI R7, RZ, UR9, R6 ;  /* 0x00000009ff077c19 */ /* 0x000fc80008011606 */
[----:B------:R-:W-:-:S05]  /*0510*/  IADD3 R4, PT, PT, -R7, RZ, RZ ;  /* 0x000000ff07047210 */ /* 0x000fca0007ffe1ff */
[----:B-1----:R-:W-:-:S04]  /*0520*/  IMAD R4, R4, UR5, R3 ;  /* 0x0000000504047c24 */ /* 0x002fc8000f8e0203 */
[C---:B--2---:R-:W-:Y:S02]  /*0530*/  IMAD R5, R4.reuse, UR10, RZ ;  /* 0x0000000a04057c24 */ /* 0x044fe4000f8e02ff */
[----:B------:R-:W-:Y:S01]  /*0540*/  IMAD R4, R4, UR11, RZ ;  /* 0x0000000b04047c24 */ /* 0x000fe2000f8e02ff */
[----:B------:R-:W-:Y:S06]  /*0550*/  @!P0 BRA `(.L_x_1454) ;  /* 0x0000001000748947 */ /* 0x000fec0003800000 */
[----:B------:R-:W0:Y:S01]  /*0560*/  LDCU.64 UR8, c[0x0][0x398] ;  /* 0x00007300ff0877ac */ /* 0x000e220008000a00 */
[----:B------:R-:W-:Y:S02]  /*0570*/  MOV R6, RZ ;  /* 0x000000ff00067202 */ /* 0x000fe40000000f00 */
[----:B------:R-:W-:Y:S01]  /*0580*/  ISETP.NE.AND P0, PT, R0, 0x2, PT ;  /* 0x000000020000780c */ /* 0x000fe20003f05270 */
[----:B------:R-:W1:Y:S01]  /*0590*/  LDCU UR5, c[0x0][0x3a0] ;  /* 0x00007400ff0577ac */ /* 0x000e620008000800 */
[----:B------:R-:W2:Y:S01]  /*05a0*/  LDCU.64 UR10, c[0x0][0x4c0] ;  /* 0x00009800ff0a77ac */ /* 0x000ea20008000a00 */
[----:B0-----:R-:W-:-:S05]  /*05b0*/  IMAD.HI.U32 R8, R7, UR9, R6 ;  /* 0x0000000907087c27 */ /* 0x001fca000f8e0006 */
[----:B-1----:R-:W-:-:S04]  /*05c0*/  SHF.R.U32.HI R9, RZ, UR5, R8 ;  /* 0x00000005ff097c19 */ /* 0x002fc80008011608 */
[----:B------:R-:W-:-:S05]  /*05d0*/  IADD3 R6, PT, PT, -R9, RZ, RZ ;  /* 0x000000ff09067210 */ /* 0x000fca0007ffe1ff */
[----:B------:R-:W-:-:S04]  /*05e0*/  IMAD R6, R6, UR8, R7 ;  /* 0x0000000806067c24 */ /* 0x000fc8000f8e0207 */
[C---:B--2---:R-:W-:Y:S02]  /*05f0*/  IMAD R5, R6.reuse, UR10, R5 ;  /* 0x0000000a06057c24 */ /* 0x044fe4000f8e0205 */
[----:B------:R-:W-:Y:S01]  /*0600*/  IMAD R4, R6, UR11, R4 ;  /* 0x0000000b06047c24 */ /* 0x000fe2000f8e0204 */
[----:B------:R-:W-:Y:S06]  /*0610*/  @!P0 BRA `(.L_x_1454) ;  /* 0x0000001000448947 */ /* 0x000fec0003800000 */
[----:B------:R-:W0:Y:S01]  /*0620*/  LDCU.64 UR8, c[0x0][0x3a8] ;  /* 0x00007500ff0877ac */ /* 0x000e220008000a00 */
[----:B------:R-:W-:Y:S01]  /*0630*/  HFMA2 R8, -RZ, RZ, 0, 0 ;  /* 0x00000000ff087431 */ /* 0x000fe200000001ff */
[----:B------:R-:W-:Y:S01]  /*0640*/  ISETP.NE.AND P0, PT, R0, 0x3, PT ;  /* 0x000000030000780c */ /* 0x000fe20003f05270 */
[----:B------:R-:W1:Y:S01]  /*0650*/  LDCU UR5, c[0x0][0x3a4] ;  /* 0x00007480ff0577ac */ /* 0x000e620008000800 */
[----:B------:R-:W2:Y:S02]  /*0660*/  LDCU.64 UR10, c[0x0][0x4c8] ;  /* 0x00009900ff0a77ac */ /* 0x000ea40008000a00 */
[----:B0-----:R-:W-:-:S05]  /*0670*/  IMAD.HI.U32 R6, R9, UR8, R8 ;  /* 0x0000000809067c27 */ /* 0x001fca000f8e0008 */
[----:B------:R-:W-:-:S05]  /*0680*/  SHF.R.U32.HI R7, RZ, UR9, R6 ;  /* 0x00000009ff077c19 */ /* 0x000fca0008011606 */
[----:B------:R-:W-:-:S04]  /*0690*/  IMAD.MOV R8, RZ, RZ, -R7 ;  /* 0x000000ffff087224 */ /* 0x000fc800078e0a07 */
[----:B-1----:R-:W-:-:S04]  /*06a0*/  IMAD R8, R8, UR5, R9 ;  /* 0x0000000508087c24 */ /* 0x002fc8000f8e0209 */
[C---:B--2---:R-:W-:Y:S02]  /*06b0*/  IMAD R5, R8.reuse, UR10, R5 ;  /* 0x0000000a08057c24 */ /* 0x044fe4000f8e0205 */
[----:B------:R-:W-:Y:S01]  /*06c0*/  IMAD R4, R8, UR11, R4 ;  /* 0x0000000b08047c24 */ /* 0x000fe2000f8e0204 */
        /* <DEDUP_REMOVED lines=19> */
[----:B------:R-:W-:-:S04]  /*0800*/  SHF.R.U32.HI R7, RZ, UR9, R6 ;  /* 0x00000009ff077c19 */ /* 0x000fc80008011606 */
[----:B------:R-:W-:-:S05]  /*0810*/  IADD3 R8, PT, PT, -R7, RZ, RZ ;  /* 0x000000ff07087210 */ /* 0x000fca0007ffe1ff */
[----:B-1----:R-:W-:-:S04]  /*0820*/  IMAD R8, R8, UR5, R9 ;  /* 0x0000000508087c24 */ /* 0x002fc8000f8e0209 */
        /* <DEDUP_REMOVED lines=219> */
[----:B------:R-:W-:Y:S01]  /*15e0*/  ISETP.NE.AND P0, PT, R0, 0x18, PT ;  /* 0x000000180000780c */ /* 0x000fe20003f05270 */
[----:B------:R-:W0:Y:S01]  /*15f0*/  LDCU.64 UR8, c[0x0][0x4a0] ;  /* 0x00009400ff0877ac */ /* 0x000e220008000a00 */
[----:B------:R-:W-:Y:S01]  /*1600*/  HFMA2 R6, -RZ, RZ, 0, 0 ;  /* 0x00000000ff067431 */ /* 0x000fe200000001ff */
[----:B------:R-:W1:Y:S01]  /*1610*/  LDCU UR5, c[0x0][0x4a8] ;  /* 0x00009500ff0577ac */ /* 0x000e620008000800 */
[----:B------:R-:W2:Y:S09]  /*1620*/  LDCU.64 UR10, c[0x0][0x570] ;  /* 0x0000ae00ff0a77ac */ /* 0x000eb20008000a00 */
[----:B------:R-:W3:Y:S01]  /*1630*/  @P0 LDC.64 R14, c[0x0][0x4b0] ;  /* 0x00012c00ff0e0b82 */ /* 0x000ee20000000a00 */
[----:B0-----:R-:W-:-:S07]  /*1640*/  IMAD.HI.U32 R10, R7, UR9, R6 ;  /* 0x00000009070a7c27 */ /* 0x001fce000f8e0006 */
[----:B------:R-:W0:Y:S01]  /*1650*/  @P0 LDC R17, c[0x0][0x4ac] ;  /* 0x00012b00ff110b82 */ /* 0x000e220000000800 */
[----:B-1----:R-:W-:Y:S02]  /*1660*/  SHF.R.U32.HI R11, RZ, UR5, R10 ;  /* 0x00000005ff0b7c19 */ /* 0x002fe4000801160a */
[----:B------:R-:W-:Y:S02]  /*1670*/  @P0 MOV R10, RZ ;  /* 0x000000ff000a0202 */ /* 0x000fe40000000f00 */
[----:B------:R-:W-:-:S03]  /*1680*/  IADD3 R13, PT, PT, -R11, RZ, RZ ;  /* 0x000000ff0b0d7210 */ /* 0x000fc60007ffe1ff */
[----:B------:R-:W1:Y:S01]  /*1690*/  @P0 LDC.64 R8, c[0x0][0x578] ;  /* 0x00015e00ff080b82 */ /* 0x000e620000000a00 */
[----:B---3--:R-:W-:-:S05]  /*16a0*/  @P0 IMAD.HI.U32 R6, R11, R14, R10 ;  /* 0x0000000e0b060227 */ /* 0x008fca00078e000a */
[----:B------:R-:W-:Y:S01]  /*16b0*/  @P0 SHF.R.U32.HI R10, RZ, R15, R6 ;  /* 0x0000000fff0a0219 */ /* 0x000fe20000011606 */
[----:B------:R-:W-:-:S03]  /*16c0*/  IMAD R6, R13, UR8, R7 ;  /* 0x000000080d067c24 */ /* 0x000fc6000f8e0207 */
[----:B------:R-:W-:Y:S01]  /*16d0*/  @P0 IADD3 R10, PT, PT, -R10, RZ, RZ ;  /* 0x000000ff0a0a0210 */ /* 0x000fe20007ffe1ff */
[C---:B--2---:R-:W-:Y:S02]  /*16e0*/  IMAD R5, R6.reuse, UR10, R5 ;  /* 0x0000000a06057c24 */ /* 0x044fe4000f8e0205 */
[----:B------:R-:W-:Y:S02]  /*16f0*/  IMAD R4, R6, UR11, R4 ;  /* 0x0000000b06047c24 */ /* 0x000fe4000f8e0204 */
[----:B0-----:R-:W-:-:S04]  /*1700*/  @P0 IMAD R10, R10, R17, R11 ;  /* 0x000000110a0a0224 */ /* 0x001fc800078e020b */
[C---:B-1----:R-:W-:Y:S02]  /*1710*/  @P0 IMAD R5, R10.reuse, R8, R5 ;  /* 0x000000080a050224 */ /* 0x042fe400078e0205 */
[----:B------:R-:W-:-:S07]  /*1720*/  @P0 IMAD R4, R10, R9, R4 ;  /* 0x000000090a040224 */ /* 0x000fce00078e0204 */
.L_x_1454:
[----:B------:R-:W0:Y:S02]  /*1730*/  LDCU.128 UR8, c[0x0][0x580] ;  /* 0x0000b000ff0877ac */ /* 0x000e240008000c00 */
[----:B0-----:R-:W-:-:S04]  /*1740*/  IADD3 R6, P0, PT, R4, UR10, RZ ;  /* 0x0000000a04067c10 */ /* 0x001fc8000ff1e0ff */
[----:B------:R-:W-:-:S05]  /*1750*/  IADD3.X R7, PT, PT, RZ, UR11, RZ, P0, !PT ;  /* 0x0000000bff077c10 */ /* 0x000fca00087fe4ff */
[----:B------:R-:W2:Y:S01]  /*1760*/  LDG.E.U16 R6, desc[UR6][R6.64] ;  /* 0x0000000606067981 */ /* 0x000ea2000c1e1500 */
[----:B------:R-:W0:Y:S01]  /*1770*/  LDC.U16 R4, c[0x0][0x592] ;  /* 0x00016480ff047b82 */ /* 0x000e220000000400 */
[----:B------:R-:W-:Y:S01]  /*1780*/  IADD3 R3, PT, PT, R3, 0x80, RZ ;  /* 0x0000008003037810 */ /* 0x000fe20007ffe0ff */
[----:B0-----:R-:W-:Y:S02]  /*1790*/  HADD2.F32 R9, -RZ, R4.H0_H0 ;  /* 0x20000004ff097230 */ /* 0x001fe40000004100 */
[----:B--2---:R-:W-:-:S05]  /*17a0*/  HADD2.F32 R4, -RZ, R6.H0_H0 ;  /* 0x20000006ff047230 */ /* 0x004fca0000004100 */
[----:B------:R-:W-:Y:S02]  /*17b0*/  LOP3.LUT R8, R4, 0x80000000, R9, 0xb8, !PT ;  /* 0x8000000004087812 */ /* 0x000fe400078eb809 */
[----:B------:R-:W-:Y:S02]  /*17c0*/  IADD3 R4, P0, PT, R5, UR8, RZ ;  /* 0x0000000805047c10 */ /* 0x000fe4000ff1e0ff */
[----:B------:R-:W-:Y:S02]  /*17d0*/  F2FP.F16.F32.PACK_AB R8, RZ, R8 ;  /* 0x00000008ff08723e */ /* 0x000fe400000000ff */
[----:B------:R-:W-:Y:S02]  /*17e0*/  IADD3.X R5, PT, PT, RZ, UR9, RZ, P0, !PT ;  /* 0x00000009ff057c10 */ /* 0x000fe400087fe4ff */
[----:B------:R-:W-:-:S03]  /*17f0*/  ISETP.GE.AND P0, PT, R3, UR4, PT ;  /* 0x0000000403007c0c */ /* 0x000fc6000bf06270 */
[----:B------:R0:W-:Y:S10]  /*1800*/  STG.E.U16 desc[UR6][R4.64], R8 ;  /* 0x0000000804007986 */ /* 0x0001f4000c101506 */
[----:B------:R-:W-:Y:S05]  /*1810*/  @P0 BREAK.RELIABLE B1 ;  /* 0x0000000000010942 */ /* 0x000fea0003800100 */
[----:B------:R-:W-:Y:S05]  /*1820*/  @P0 BRA `(.L_x_1455) ;  /* 0x0000002400c80947 */ /* 0x000fea0003800000 */
[----:B------:R-:W1:Y:S01]  /*1830*/  LDCU.64 UR8, c[0x0][0x390] ;  /* 0x00007200ff0877ac */ /* 0x000e620008000a00 */
[----:B0-----:R-:W-:Y:S01]  /*1840*/  MOV R5, R3 ;  /* 0x0000000300057202 */ /* 0x001fe20000000f00 */
[----:B------:R-:W-:Y:S01]  /*1850*/  IMAD.MOV.U32 R4, RZ, RZ, RZ ;  /* 0x000000ffff047224 */ /* 0x000fe200078e00ff */
[----:B------:R-:W-:Y:S01]  /*1860*/  ISETP.NE.AND P0, PT, R2, RZ, PT ;  /* 0x000000ff0200720c */ /* 0x000fe20003f05270 */
[----:B------:R-:W0:Y:S01]  /*1870*/  LDCU UR5, c[0x0][0x38c] ;  /* 0x00007180ff0577ac */ /* 0x000e220008000800 */
[----:B------:R-:W2:Y:S01]  /*1880*/  LDCU.64 UR10, c[0x0][0x4b8] ;  /* 0x00009700ff0a77ac */ /* 0x000ea20008000a00 */
[----:B-1----:R-:W-:-:S05]  /*1890*/  IMAD.HI.U32 R6, R3, UR8, R4 ;  /* 0x0000000803067c27 */ /* 0x002fca000f8e0004 */
[----:B------:R-:W-:-:S04]  /*18a0*/  SHF.R.U32.HI R7, RZ, UR9, R6 ;  /* 0x00000009ff077c19 */ /* 0x000fc80008011606 */
[----:B------:R-:W-:-:S05]  /*18b0*/  IADD3 R4, PT, PT, -R7, RZ, RZ ;  /* 0x000000ff07047210 */ /* 0x000fca0007ffe1ff */
[----:B0-----:R-:W-:-:S04]  /*18c0*/  IMAD R4, R4, UR5, R3 ;  /* 0x0000000504047c24 */ /* 0x001fc8000f8e0203 */
[C---:B--2---:R-:W-:Y:S02]  /*18d0*/  IMAD R5, R4.reuse, UR10, RZ ;  /* 0x0000000a04057c24 */ /* 0x044fe4000f8e02ff */
[----:B------:R-:W-:Y:S01]  /*18e0*/  IMAD R4, R4, UR11, RZ ;  /* 0x0000000b04047c24 */ /* 0x000fe2000f8e02ff */
        /* <DEDUP_REMOVED lines=55> */
[----:B-1----:R-:W-:-:S05]  /*1c60*/  SHF.R.U32.HI R9, RZ, UR5, R8 ;  /* 0x00000005ff097c19 */ /* 0x002fca0008011608 */
[----:B------:R-:W-:-:S04]  /*1c70*/  IMAD.MOV R6, RZ, RZ, -R9 ;  /* 0x000000ffff067224 */ /* 0x000fc800078e0a09 */
        /* <DEDUP_REMOVED lines=210> */
[----:B------:R-:W-:Y:S01]  /*29a0*/  MOV R6, RZ ;  /* 0x000000ff00067202 */ /* 0x000fe20000000f00 */
[----:B------:R-:W1:Y:S01]  /*29b0*/  LDCU UR5, c[0x0][0x4a8] ;  /* 0x00009500ff0577ac */ /* 0x000e620008000800 */
[----:B------:R-:W2:Y:S09]  /*29c0*/  LDCU.64 UR10, c[0x0][0x570] ;  /* 0x0000ae00ff0a77ac */ /* 0x000eb20008000a00 */
[----:B------:R-:W3:Y:S01]  /*29d0*/  @P0 LDC.64 R14, c[0x0][0x4b0] ;  /* 0x00012c00ff0e0b82 */ /* 0x000ee20000000a00 */
[----:B0-----:R-:W-:-:S07]  /*29e0*/  IMAD.HI.U32 R10, R7, UR9, R6 ;  /* 0x00000009070a7c27 */ /* 0x001fce000f8e0006 */
[----:B------:R-:W0:Y:S01]  /*29f0*/  @P0 LDC R17, c[0x0][0x4ac] ;  /* 0x00012b00ff110b82 */ /* 0x000e220000000800 */
[----:B-1----:R-:W-:Y:S01]  /*2a00*/  SHF.R.U32.HI R11, RZ, UR5, R10 ;  /* 0x00000005ff0b7c19 */ /* 0x002fe2000801160a */
[----:B------:R-:W-:-:S03]  /*2a10*/  @P0 IMAD.MOV.U32 R10, RZ, RZ, RZ ;  /* 0x000000ffff0a0224 */ /* 0x000fc600078e00ff */
        /* <DEDUP_REMOVED lines=11> */
.L_x_1456:
        /* <DEDUP_REMOVED lines=11> */
[----:B------:R-:W-:-:S05]  /*2b80*/  IADD3.X R5, PT, PT, RZ, UR9, RZ, P0, !PT ;  /* 0x00000009ff057c10 */ /* 0x000fca00087fe4ff */
[----:B------:R0:W-:Y:S04]  /*2b90*/  STG.E.U16 desc[UR6][R4.64], R8 ;  /* 0x0000000804007986 */ /* 0x0001e8000c101506 */
.L_x_1453:
[----:B------:R-:W-:-:S13]  /*2ba0*/  ISETP.GE.AND P0, PT, R3, UR4, PT ;  /* 0x0000000403007c0c */ /* 0x000fda000bf06270 */
[----:B------:R-:W-:Y:S05]  /*2bb0*/  @P0 BREAK.RELIABLE B1 ;  /* 0x0000000000010942 */ /* 0x000fea0003800100 */
[----:B------:R-:W-:Y:S05]  /*2bc0*/  @P0 BRA `(.L_x_1455) ;  /* 0x0000001000e00947 */ /* 0x000fea0003800000 */
[----:B------:R-:W-:Y:S05]  /*2bd0*/  BSYNC.RELIABLE B1 ;  /* 0x0000000000017941 */ /* 0x000fea0003800100 */
.L_x_1452:
[----:B------:R-:W1:Y:S01]  /*2be0*/  LDCU.64 UR8, c[0x0][0x390] ;  /* 0x00007200ff0877ac */ /* 0x000e620008000a00 */
[----:B0-----:R-:W-:Y:S02]  /*2bf0*/  MOV R4, RZ ;  /* 0x000000ff00047202 */ /* 0x001fe40000000f00 */
[----:B------:R-:W-:Y:S01]  /*2c00*/  MOV R5, R3 ;  /* 0x0000000300057202 */ /* 0x000fe20000000f00 */
[----:B------:R-:W0:Y:S01]  /*2c10*/  LDCU UR5, c[0x0][0x38c] ;  /* 0x00007180ff0577ac */ /* 0x000e220008000800 */
[----:B------:R-:W-:Y:S01]  /*2c20*/  ISETP.NE.AND P0, PT, R2, RZ, PT ;  /* 0x000000ff0200720c */ /* 0x000fe20003f05270 */
        /* <DEDUP_REMOVED lines=293> */
.L_x_1457:
        /* <DEDUP_REMOVED lines=13> */
.L_x_1455:
[----:B------:R-:W-:Y:S05]  /*3f50*/  BSYNC.RECONVERGENT B0 ;  /* 0x0000000000007941 */ /* 0x000fea0003800200 */
.L_x_1451:
[----:B------:R-:W-:Y:S05]  /*3f60*/  WARPSYNC.ALL ;  /* 0x0000000000007948 */ /* 0x000fea0003800000 */
[----:B------:R-:W-:-:S13]  /*3f70*/  ISETP.GE.AND P0, PT, R3, UR4, PT ;  /* 0x0000000403007c0c */ /* 0x000fda000bf06270 */
[----:B------:R-:W-:Y:S05]  /*3f80*/  @P0 EXIT ;  /* 0x000000000000094d */ /* 0x000fea0003800000 */
[----:B------:R-:W2:Y:S01]  /*3f90*/  LDCU.64 UR4, c[0x0][0x390] ;  /* 0x00007200ff0477ac */ /* 0x000ea20008000a00 */
[----:B01----:R-:W-:Y:S01]  /*3fa0*/  MOV R4, RZ ;  /* 0x000000ff00047202 */ /* 0x003fe20000000f00 */
[----:B------:R-:W-:Y:S01]  /*3fb0*/  IMAD.MOV.U32 R5, RZ, RZ, R3 ;  /* 0x000000ffff057224 */ /* 0x000fe200078e0003 */
[----:B------:R-:W-:Y:S01]  /*3fc0*/  ISETP.NE.AND P0, PT, R2, RZ, PT ;  /* 0x000000ff0200720c */ /* 0x000fe20003f05270 */
[----:B------:R-:W0:Y:S01]  /*3fd0*/  LDCU UR8, c[0x0][0x38c] ;  /* 0x00007180ff0877ac */ /* 0x000e220008000800 */
[----:B------:R-:W1:Y:S01]  /*3fe0*/  LDCU.64 UR10, c[0x0][0x4b8] ;  /* 0x00009700ff0a77ac */ /* 0x000e620008000a00 */
[----:B--2---:R-:W-:-:S05]  /*3ff0*/  IMAD.HI.U32 R4, R3, UR4, R4 ;  /* 0x0000000403047c27 */ /* 0x004fca000f8e0004 */
[----:B------:R-:W-:-:S04]  /*4000*/  SHF.R.U32.HI R5, RZ, UR5, R4 ;  /* 0x00000005ff057c19 */ /* 0x000fc80008011604 */
[----:B------:R-:W-:-:S05]  /*4010*/  IADD3 R6, PT, PT, -R5, RZ, RZ ;  /* 0x000000ff05067210 */ /* 0x000fca0007ffe1ff */
[----:B0-----:R-:W-:-:S04]  /*4020*/  IMAD R2, R6, UR8, R3 ;  /* 0x0000000806027c24 */ /* 0x001fc8000f8e0203 */
[C---:B-1----:R-:W-:Y:S02]  /*4030*/  IMAD R3, R2.reuse, UR10, RZ ;  /* 0x0000000a02037c24 */ /* 0x042fe4000f8e02ff */
        /* <DEDUP_REMOVED lines=147> */
[----:B------:R-:W-:Y:S01]  /*4970*/  IMAD.MOV.U32 R4, RZ, RZ, RZ ;  /* 0x000000ffff047224 */ /* 0x000fe200078e00ff */
        /* <DEDUP_REMOVED lines=121> */
[----:B------:R-:W1:Y:S10]  /*5110*/  LDCU UR4, c[0x0][0x4a8] ;  /* 0x00009500ff0477ac */ /* 0x000e740008000800 */
[----:B------:R-:W2:Y:S01]  /*5120*/  @P0 LDC.64 R8, c[0x0][0x4b0] ;  /* 0x00012c00ff080b82 */ /* 0x000ea20000000a00 */
[----:B0-----:R-:W-:-:S07]  /*5130*/  IMAD.HI.U32 R6, R5, UR9, R4 ;  /* 0x0000000905067c27 */ /* 0x001fce000f8e0004 */
[----:B------:R-:W0:Y:S01]  /*5140*/  @P0 LDC R11, c[0x0][0x4ac] ;  /* 0x00012b00ff0b0b82 */ /* 0x000e220000000800 */
[----:B-1----:R-:W-:Y:S01]  /*5150*/  SHF.R.U32.HI R7, RZ, UR4, R6 ;  /* 0x00000004ff077c19 */ /* 0x002fe20008011606 */
[----:B------:R-:W1:Y:S01]  /*5160*/  LDCU.64 UR4, c[0x0][0x570] ;  /* 0x0000ae00ff0477ac */ /* 0x000e620008000a00 */
[----:B------:R-:W-:Y:S02]  /*5170*/  @P0 MOV R6, RZ ;  /* 0x000000ff00060202 */ /* 0x000fe40000000f00 */
[----:B------:R-:W-:-:S03]  /*5180*/  IADD3 R4, PT, PT, -R7, RZ, RZ ;  /* 0x000000ff07047210 */ /* 0x000fc60007ffe1ff */
[----:B------:R-:W3:Y:S02]  /*5190*/  @P0 LDC.64 R12, c[0x0][0x578] ;  /* 0x00015e00ff0c0b82 */ /* 0x000ee40000000a00 */
[----:B------:R-:W-:Y:S02]  /*51a0*/  IMAD R4, R4, UR8, R5 ;  /* 0x0000000804047c24 */ /* 0x000fe4000f8e0205 */
[----:B--2---:R-:W-:-:S05]  /*51b0*/  @P0 IMAD.HI.U32 R0, R7, R8, R6 ;  /* 0x0000000807000227 */ /* 0x004fca00078e0006 */
[----:B------:R-:W-:Y:S01]  /*51c0*/  @P0 SHF.R.U32.HI R0, RZ, R9, R0 ;  /* 0x00000009ff000219 */ /* 0x000fe20000011600 */
[C---:B-1----:R-:W-:Y:S02]  /*51d0*/  IMAD R3, R4.reuse, UR4, R3 ;  /* 0x0000000404037c24 */ /* 0x042fe4000f8e0203 */
[----:B------:R-:W-:Y:S01]  /*51e0*/  IMAD R2, R4, UR5, R2 ;  /* 0x0000000504027c24 */ /* 0x000fe2000f8e0202 */
[----:B------:R-:W-:-:S05]  /*51f0*/  @P0 IADD3 R6, PT, PT, -R0, RZ, RZ ;  /* 0x000000ff00060210 */ /* 0x000fca0007ffe1ff */
[----:B0-----:R-:W-:-:S04]  /*5200*/  @P0 IMAD R6, R11, R6, R7 ;  /* 0x000000060b060224 */ /* 0x001fc800078e0207 */
[C---:B---3--:R-:W-:Y:S02]  /*5210*/  @P0 IMAD R3, R6.reuse, R12, R3 ;  /* 0x0000000c06030224 */ /* 0x048fe400078e0203 */
[----:B------:R-:W-:-:S07]  /*5220*/  @P0 IMAD R2, R6, R13, R2 ;  /* 0x0000000d06020224 */ /* 0x000fce00078e0202 */
.L_x_1458:
[----:B------:R-:W0:Y:S02]  /*5230*/  LDCU.128 UR8, c[0x0][0x580] ;  /* 0x0000b000ff0877ac */ /* 0x000e240008000c00 */
[----:B0-----:R-:W-:-:S04]  /*5240*/  IADD3 R4, P0, PT, R2, UR10, RZ ;  /* 0x0000000a02047c10 */ /* 0x001fc8000ff1e0ff */
[----:B------:R-:W-:-:S05]  /*5250*/  IADD3.X R5, PT, PT, RZ, UR11, RZ, P0, !PT ;  /* 0x0000000bff057c10 */ /* 0x000fca00087fe4ff */
[----:B------:R-:W2:Y:S01]  /*5260*/  LDG.E.U16 R4, desc[UR6][R4.64] ;  /* 0x0000000604047981 */ /* 0x000ea2000c1e1500 */
[----:B------:R-:W0:Y:S01]  /*5270*/  LDC.U16 R0, c[0x0][0x592] ;  /* 0x00016480ff007b82 */ /* 0x000e220000000400 */
[----:B------:R-:W-:-:S04]  /*5280*/  IADD3 R2, P0, PT, R3, UR8, RZ ;  /* 0x0000000803027c10 */ /* 0x000fc8000ff1e0ff */
[----:B------:R-:W-:Y:S01]  /*5290*/  IADD3.X R3, PT, PT, RZ, UR9, RZ, P0, !PT ;  /* 0x00000009ff037c10 */ /* 0x000fe200087fe4ff */
[----:B0-----:R-:W-:Y:S02]  /*52a0*/  HADD2.F32 R7, -RZ, R0.H0_H0 ;  /* 0x20000000ff077230 */ /* 0x001fe40000004100 */
[----:B--2---:R-:W-:-:S05]  /*52b0*/  HADD2.F32 R0, -RZ, R4.H0_H0 ;  /* 0x20000004ff007230 */ /* 0x004fca0000004100 */
[----:B------:R-:W-:-:S04]  /*52c0*/  LOP3.LUT R0, R0, 0x80000000, R7, 0xb8, !PT ;  /* 0x8000000000007812 */ /* 0x000fc800078eb807 */
[----:B------:R-:W-:-:S05]  /*52d0*/  F2FP.F16.F32.PACK_AB R0, RZ, R0 ;  /* 0x00000000ff00723e */ /* 0x000fca00000000ff */
[----:B------:R-:W-:Y:S01]  /*52e0*/  STG.E.U16 desc[UR6][R2.64], R0 ;  /* 0x0000000002007986 */ /* 0x000fe2000c101506 */
[----:B------:R-:W-:Y:S05]  /*52f0*/  EXIT ;  /* 0x000000000000794d */ /* 0x000fea0003800000 */
.L_x_1459:
        /* <DEDUP_REMOVED lines=16> */
.L_x_8088:


//--------------------- .text._ZN2at6native27unrolled_elementwise_kernelINS0_13BUnaryFunctorIN3c104HalfES4_S4_ZZZNS0_20copysign_kernel_cudaERNS_18TensorIteratorBaseEENKUlvE_clEvENKUlvE2_clEvEUlS4_S4_E_EESt5arrayIPcLm2EELi4E23TrivialOffsetCalculatorILi1EjESF_NS0_6memory15LoadWithoutCastENSG_16StoreWithoutCastEEEviT_T0_T2_T3_T4_T5_ --------------------------
	.section	.text._ZN2at6native27unrolled_elementwise_kernelINS0_13BUnaryFunctorIN3c104HalfES4_S4_ZZZNS0_20copysign_kernel_cudaERNS_18TensorIteratorBaseEENKUlvE_clEvENKUlvE2_clEvEUlS4_S4_E_EESt5arrayIPcLm2EELi4E23TrivialOffsetCalculatorILi1EjESF_NS0_6memory15LoadWithoutCastENSG_16StoreWithoutCastEEEviT_T0_T2_T3_T4_T5_,"ax",@progbits
	.align	128
        .global         _ZN2at6native27unrolled_elementwise_kernelINS0_13BUnaryFunctorIN3c104HalfES4_S4_ZZZNS0_20copysign_kernel_cudaERNS_18TensorIteratorBaseEENKUlvE_clEvENKUlvE2_clEvEUlS4_S4_E_EESt5arrayIPcLm2EELi4E23TrivialOffsetCalculatorILi1EjESF_NS0_6memory15LoadWithoutCastENSG_16StoreWithoutCastEEEviT_T0_T2_T3_T4_T5_
        .type           _ZN2at6native27unrolled_elementwise_kernelINS0_13BUnaryFunctorIN3c104HalfES4_S4_ZZZNS0_20copysign_kernel_cudaERNS_18TensorIteratorBaseEENKUlvE_clEvENKUlvE2_clEvEUlS4_S4_E_EESt5arrayIPcLm2EELi4E23TrivialOffsetCalculatorILi1EjESF_NS0_6memory15LoadWithoutCastENSG_16StoreWithoutCastEEEviT_T0_T2_T3_T4_T5_,@function
        .size           _ZN2at6native27unrolled_elementwise_kernelINS0_13BUnaryFunctorIN3c104HalfES4_S4_ZZZNS0_20copysign_kernel_cudaERNS_18TensorIteratorBaseEENKUlvE_clEvENKUlvE2_clEvEUlS4_S4_E_EESt5arrayIPcLm2EELi4E23TrivialOffsetCalculatorILi1EjESF_NS0_6memory15LoadWithoutCastENSG_16StoreWithoutCastEEEviT_T0_T2_T3_T4_T5_,(.L_x_8089 - _ZN2at6native27unrolled_elementwise_kernelINS0_13BUnaryFunctorIN3c104HalfES4_S4_ZZZNS0_20copysign_kernel_cudaERNS_18TensorIteratorBaseEENKUlvE_clEvENKUlvE2_clEvEUlS4_S4_E_EESt5arrayIPcLm2EELi4E23TrivialOffsetCalculatorILi1EjESF_NS0_6memory15LoadWithoutCastENSG_16StoreWithoutCastEEEviT_T0_T2_T3_T4_T5_)
        .other          _ZN2at6native27unrolled_elementwise_kernelINS0_13BUnaryFunctorIN3c104HalfES4_S4_ZZZNS0_20copysign_kernel_cudaERNS_18TensorIteratorBaseEENKUlvE_clEvENKUlvE2_clEvEUlS4_S4_E_EESt5arrayIPcLm2EELi4E23TrivialOffsetCalculatorILi1EjESF_NS0_6memory15LoadWithoutCastENSG_16StoreWithoutCastEEEviT_T0_T2_T3_T4_T5_,@"STO_CUDA_ENTRY STV_DEFAULT"
_ZN2at6native27unrolled_elementwise_kernelINS0_13BUnaryFunctorIN3c104HalfES4_S4_ZZZNS0_20copysign_kernel_cudaERNS_18TensorIteratorBaseEENKUlvE_clEvENKUlvE2_clEvEUlS4_S4_E_EESt5arrayIPcLm2EELi4E23TrivialOffsetCalculatorILi1EjESF_NS0_6memory15LoadWithoutCastENSG_16StoreWithoutCastEEEviT_T0_T2_T3_T4_T5_:
.text._ZN2at6native27unrolled_elementwise_kernelINS0_13BUnaryFunctorIN3c104HalfES4_S4_ZZZNS0_20copysign_kernel_cudaERNS_18TensorIteratorBaseEENKUlvE_clEvENKUlvE2_clEvEUlS4_S4_E_EESt5arrayIPcLm2EELi4E23TrivialOffsetCalculatorILi1EjESF_NS0_6memory15LoadWithoutCastENSG_16StoreWithoutCastEEEviT_T0_T2_T3_T4_T5_:
[----:B------:R-:W-:Y:S01]  /*0000*/  LDC R1, c[0x0][0x37c] ;  /* 0x0000df00ff017b82 */ /* 0x000fe20000000800 */
[----:B------:R-:W0:Y:S07]  /*0010*/  S2R R0, SR_CTAID.X ;  /* 0x0000000000007919 */ /* 0x000e2e0000002500 */
[----:B------:R-:W0:Y:S01]  /*0020*/  LDC R3, c[0x0][0x380] ;  /* 0x0000e000ff037b82 */ /* 0x000e220000000800 */
[----:B------:R-:W1:Y:S01]  /*0030*/  LDCU.64 UR4, c[0x0][0x358] ;  /* 0x00006b00ff0477ac */ /* 0x000e620008000a00 */
[----:B------:R-:W2:Y:S01]  /*0040*/  S2R R13, SR_TID.X ;  /* 0x00000000000d7919 */ /* 0x000ea20000002100 */
[----:B0-----:R-:W-:-:S02]  /*0050*/  IMAD R2, R0, -0x200, R3 ;  /* 0xfffffe0000027824 */ /* 0x001fc400078e0203 */
[----:B--2---:R-:W-:-:S03]  /*0060*/  IMAD.MOV.U32 R3, RZ, RZ, R13 ;  /* 0x000000ffff037224 */ /* 0x004fc600078e000d */
[----:B------:R-:W-:-:S13]  /*0070*/  ISETP.GE.AND P0, PT, R13, R2, PT ;  /* 0x000000020d00720c */ /* 0x000fda0003f06270 */
[----:B------:R-:W-:Y:S01]  /*0080*/  @!P0 VIADD R13, R3, 0x80 ;  /* 0x00000080030d8836 */ /* 0x000fe20000000000 */
[----:B------:R-:W0:Y:S01]  /*0090*/  @!P0 LDC.64 R14, c[0x0][0x390] ;  /* 0x0000e400ff0e8b82 */ /* 0x000e220000000a00 */
[----:B------:R-:W-:-:S03]  /*00a0*/  @!P0 IMAD R7, R0, 0x200, R3 ;  /* 0x0000020000078824 */ /* 0x000fc600078e0203 */
[----:B------:R-:W-:-:S13]  /*00b0*/  ISETP.GE.AND P1, PT, R13, R2, PT ;  /* 0x000000020d00720c */ /* 0x000fda0003f26270 */
[----:B------:R-:W-:Y:S01]  /*00c0*/  @!P1 LEA R17, R0, R13, 0x9 ;  /* 0x0000000d00119211 */ /* 0x000fe200078e48ff */
[----:B------:R-:W-:Y:S01]  /*00d0*/  @!P1 VIADD R13, R13, 0x80 ;  /* 0x000000800d0d9836 */ /* 0x000fe20000000000 */
[----:B------:R-:W2:Y:S04]  /*00e0*/  @!P1 LDC.64 R10, c[0x0][0x390] ;  /* 0x0000e400ff0a9b82 */ /* 0x000ea80000000a00 */
[----:B------:R-:W-:Y:S01]  /*00f0*/  ISETP.GE.AND P2, PT, R13, R2, PT ;  /* 0x000000020d00720c */ /* 0x000fe20003f46270 */
[----:B0-----:R-:W-:Y:S01]  /*0100*/  @!P0 IMAD.WIDE.U32 R14, R7, 0x2, R14 ;  /* 0x00000002070e8825 */ /* 0x001fe200078e000e */
[----:B------:R-:W-:-:S06]  /*0110*/  PRMT R7, RZ, 0x7610, R7 ;  /* 0x00007610ff077816 */ /* 0x000fcc0000000007 */
[----:B-1----:R0:W3:Y:S05]  /*0120*/  @!P0 LDG.E.U16 R7, desc[UR4][R14.64] ;  /* 0x000000040e078981 */ /* 0x0020ea000c1e1500 */
[----:B------:R-:W1:Y:S01]  /*0130*/  @!P2 LDC.64 R8, c[0x0][0x390] ;  /* 0x0000e400ff08ab82 */ /* 0x000e620000000a00 */
[----:B------:R-:W-:Y:S02]  /*0140*/  @!P2 LEA R19, R0, R13, 0x9 ;  /* 0x0000000d0013a211 */ /* 0x000fe400078e48ff */
[----:B------:R-:W-:Y:S01]  /*0150*/  PRMT R12, RZ, 0x7610, R12 ;  /* 0x00007610ff0c7816 */ /* 0x000fe2000000000c */
[----:B--2---:R-:W-:Y:S01]  /*0160*/  @!P1 IMAD.WIDE.U32 R16, R17, 0x2, R10 ;  /* 0x0000000211109825 */ /* 0x004fe200078e000a */
[----:B------:R-:W-:-:S06]  /*0170*/  PRMT R11, RZ, 0x7610, R11 ;  /* 0x00007610ff0b7816 */ /* 0x000fcc000000000b */
[----:B------:R2:W4:Y:S01]  /*0180*/  @!P1 LDG.E.U16 R11, desc[UR4][R16.64] ;  /* 0x00000004100b9981 */ /* 0x000522000c1e1500 */
[----:B-1----:R-:W-:-:S05]  /*0190*/  @!P2 IMAD.WIDE.U32 R8, R19, 0x2, R8 ;  /* 0x000000021308a825 */ /* 0x002fca00078e0008 */
[----:B------:R1:W4:Y:S01]  /*01a0*/  @!P2 LDG.E.U16 R12, desc[UR4][R8.64] ;  /* 0x00000004080ca981 */ /* 0x000322000c1e1500 */
[----:B------:R-:W-:-:S05]  /*01b0*/  @!P2 VIADD R13, R13, 0x80 ;  /* 0x000000800d0da836 */ /* 0x000fca0000000000 */
[-C--:B------:R-:W-:Y:S02]  /*01c0*/  ISETP.GE.AND P0, PT, R13, R2.reuse, PT ;  /* 0x000000020d00720c */ /* 0x080fe40003f06270 */
[----:B------:R-:W-:-:S11]  /*01d0*/  ISETP.GE.AND P1, PT, R3, R2, PT ;  /* 0x000000020300720c */ /* 0x000fd60003f26270 */
[----:B------:R-:W1:Y:S01]  /*01e0*/  @!P0 LDC.64 R18, c[0x0][0x390] ;  /* 0x0000e400ff128b82 */ /* 0x000e620000000a00 */
[----:B0-----:R-:W-:-:S07]  /*01f0*/  @!P0 IMAD R15, R0, 0x200, R13 ;  /* 0x00000200000f8824 */ /* 0x001fce00078e020d */
[----:B--2---:R-:W0:Y:S01]  /*0200*/  @!P1 LDC.U16 R16, c[0x0][0x386] ;  /* 0x0000e180ff109b82 */ /* 0x004e220000000400 */
[----:B------:R-:W-:-:S04]  /*0210*/  IADD3 R13, PT, PT, R3, 0x100, RZ ;  /* 0x00000100030d7810 */ /* 0x000fc80007ffe0ff */
[----:B------:R-:W-:-:S03]  /*0220*/  ISETP.GE.AND P3, PT, R13, R2, PT ;  /* 0x000000020d00720c */ /* 0x000fc60003f66270 */
[----:B-1----:R-:W1:Y:S01]  /*0230*/  @!P1 LDC.64 R8, c[0x0][0x388] ;  /* 0x0000e200ff089b82 */ /* 0x002e620000000a00 */
[----:B------:R-:W-:-:S04]  /*0240*/  @!P0 IMAD.WIDE.U32 R14, R15, 0x2, R18 ;  /* 0x000000020f0e8825 */ /* 0x000fc800078e0012 */
[----:B------:R-:W-:Y:S01]  /*0250*/  VIADD R19, R3, 0x80 ;  /* 0x0000008003137836 */ /* 0x000fe20000000000 */
[----:B------:R-:W-:-:S04]  /*0260*/  PRMT R10, RZ, 0x7610, R10 ;  /* 0x00007610ff0a7816 */ /* 0x000fc8000000000a */
[-C--:B------:R-:W-:Y:S01]  /*0270*/  ISETP.GE.AND P2, PT, R19, R2.reuse, PT ;  /* 0x000000021300720c */ /* 0x080fe20003f46270 */
[----:B------:R-:W-:Y:S01]  /*0280*/  VIADD R13, R3, 0x180 ;  /* 0x00000180030d7836 */ /* 0x000fe20000000000 */
[----:B------:R0:W5:Y:S01]  /*0290*/  @!P0 LDG.E.U16 R10, desc[UR4][R14.64] ;  /* 0x000000040e0a8981 */ /* 0x000162000c1e1500 */
[----:B------:R-:W2:Y:S03]  /*02a0*/  @!P3 LDC.U16 R18, c[0x0][0x386] ;  /* 0x0000e180ff12bb82 */ /* 0x000ea60000000400 */
[----:B------:R-:W-:Y:S01]  /*02b0*/  ISETP.GE.AND P0, PT, R13, R2, PT ;  /* 0x000000020d00720c */ /* 0x000fe20003f06270 */
[----:B0-----:R-:W-:-:S06]  /*02c0*/  @!P1 HADD2.F32 R14, -RZ, R16.H0_H0 ;  /* 0x20000010ff0e9230 */ /* 0x001fcc0000004100 */
[----:B------:R-:W0:Y:S01]  /*02d0*/  @!P2 LDC.U16 R17, c[0x0][0x386] ;  /* 0x0000e180ff11ab82 */ /* 0x000e220000000400 */
[----:B------:R-:W-:-:S05]  /*02e0*/  @!P1 LEA R15, R0, R3, 0x9 ;  /* 0x00000003000f9211 */ /* 0x000fca00078e48ff */
[----:B-1----:R-:W-:-:S04]  /*02f0*/  @!P1 IMAD.WIDE.U32 R8, R15, 0x2, R8 ;  /* 0x000000020f089825 */ /* 0x002fc800078e0008 */
[----:B------:R-:W-:-:S05]  /*0300*/  @!P1 IMAD.MOV.U32 R3, RZ, RZ, R19 ;  /* 0x000000ffff039224 */ /* 0x000fca00078e0013 */
[----:B------:R-:W-:Y:S01]  /*0310*/  ISETP.GE.AND P4, PT, R3, R2, PT ;  /* 0x000000020300720c */ /* 0x000fe20003f86270 */
[----:B------:R-:W-:Y:S01]  /*0320*/  BSSY.RECONVERGENT B0, `(.L_x_1460) ;  /* 0x0000019000007945 */ /* 0x000fe20003800200 */
[----:B---3--:R-:W-:-:S05]  /*0330*/  @!P1 HADD2.F32 R13, -RZ, R7.H0_H0 ;  /* 0x20000007ff0d9230 */ /* 0x008fca0000004100 */
[----:B------:R-:W-:-:S04]  /*0340*/  @!P1 LOP3.LUT R13, R13, 0x80000000, R14, 0xb8, !PT ;  /* 0x800000000d0d9812 */ /* 0x000fc800078eb80e */
[----:B------:R-:W-:Y:S01]  /*0350*/  @!P1 F2FP.F16.F32.PACK_AB R6, RZ, R13 ;  /* 0x0000000dff06923e */ /* 0x000fe200000000ff */
[----:B------:R-:W1:Y:S04]  /*0360*/  @!P0 LDC.U16 R7, c[0x0][0x386] ;  /* 0x0000e180ff078b82 */ /* 0x000e680000000400 */
[----:B------:R3:W-:Y:S01]  /*0370*/  @!P1 STG.E.U16 desc[UR4][R8.64], R6 ;  /* 0x0000000608009986 */ /* 0x0007e2000c101504 */
[----:B--2---:R-:W-:Y:S02]  /*0380*/  @!P3 HADD2.F32 R13, -RZ, R18.H0_H0 ;  /* 0x20000012ff0db230 */ /* 0x004fe40000004100 */
[----:B0-----:R-:W-:Y:S02]  /*0390*/  @!P2 HADD2.F32 R14, -RZ, R17.H0_H0 ;  /* 0x20000011ff0ea230 */ /* 0x001fe40000004100 */
[----:B----4-:R-:W-:-:S05]  /*03a0*/  @!P2 HADD2.F32 R11, -RZ, R11.H0_H0 ;  /* 0x2000000bff0ba230 */ /* 0x010fca0000004100 */
[----:B------:R-:W-:Y:S01]  /*03b0*/  @!P2 LOP3.LUT R11, R11, 0x80000000, R14, 0xb8, !PT ;  /* 0x800000000b0ba812 */ /* 0x000fe200078eb80e */
[----:B------:R-:W-:-:S03]  /*03c0*/  @!P3 HADD2.F32 R12, -RZ, R12.H0_H0 ;  /* 0x2000000cff0cb230 */ /* 0x000fc60000004100 */
[----:B------:R-:W-:Y:S02]  /*03d0*/  @!P2 F2FP.F16.F32.PACK_AB R5, RZ, R11 ;  /* 0x0000000bff05a23e */ /* 0x000fe400000000ff */
[----:B------:R-:W-:-:S04]  /*03e0*/  @!P3 LOP3.LUT R12, R12, 0x80000000, R13, 0xb8, !PT ;  /* 0x800000000c0cb812 */ /* 0x000fc800078eb80d */
[----:B------:R-:W-:Y:S01]  /*03f0*/  @!P3 F2FP.F16.F32.PACK_AB R4, RZ, R12 ;  /* 0x0000000cff04b23e */ /* 0x000fe200000000ff */
[----:B-1-3--:R-:W-:Y:S06]  /*0400*/  @P4 BRA `(.L_x_1461) ;  /* 0x0000000000284947 */ /* 0x00afec0003800000 */
        /* <DEDUP_REMOVED lines=10> */
.L_x_1461:
[----:B------:R-:W-:Y:S05]  /*04b0*/  BSYNC.RECONVERGENT B0 ;  /* 0x0000000000007941 */ /* 0x000fea0003800200 */
.L_x_1460:
[----:B------:R-:W-:-:S13]  /*04c0*/  ISETP.GE.AND P1, PT, R3, R2, PT ;  /* 0x000000020300720c */ /* 0x000fda0003f26270 */
[----:B------:R-:W-:Y:S05]  /*04d0*/  @P1 EXIT ;  /* 0x000000000000194d */ /* 0x000fea0003800000 */
[----:B0-----:R-:W0:Y:S01]  /*04e0*/  LDC.64 R4, c[0x0][0x388] ;  /* 0x0000e200ff047b82 */ /* 0x001e220000000a00 */
[----:B------:R-:W-:Y:S01]  /*04f0*/  @!P0 HADD2.F32 R7, -RZ, R7.H0_H0 ;  /* 0x20000007ff078230 */ /* 0x000fe20000004100 */
[----:B------:R-:W-:Y:S01]  /*0500*/  LEA R3, R0, R3, 0x9 ;  /* 0x0000000300037211 */ /* 0x000fe200078e48ff */
[----:B-----5:R-:W-:-:S05]  /*0510*/  @!P0 HADD2.F32 R10, -RZ, R10.H0_H0 ;  /* 0x2000000aff0a8230 */ /* 0x020fca0000004100 */
[----:B------:R-:W-:-:S04]  /*0520*/  @!P0 LOP3.LUT R10, R10, 0x80000000, R7, 0xb8, !PT ;  /* 0x800000000a0a8812 */ /* 0x000fc800078eb807 */
[----:B------:R-:W-:-:S04]  /*0530*/  @!P0 F2FP.F16.F32.PACK_AB R2, RZ, R10 ;  /* 0x0000000aff02823e */ /* 0x000fc800000000ff */
[----:B------:R-:W-:Y:S01]  /*0540*/  PRMT R0, R2, 0x7610, R0 ;  /* 0x0000761002007816 */ /* 0x000fe20000000000 */
[----:B0-----:R-:W-:-:S05]  /*0550*/  IMAD.WIDE.U32 R2, R3, 0x2, R4 ;  /* 0x0000000203027825 */ /* 0x001fca00078e0004 */
[----:B------:R-:W-:Y:S01]  /*0560*/  STG.E.U16 desc[UR4][R2.64], R0 ;  /* 0x0000000002007986 */ /* 0x000fe2000c101504 */
[----:B------:R-:W-:Y:S05]  /*0570*/  EXIT ;  /* 0x000000000000794d */ /* 0x000fea0003800000 */
.L_x_1462:
        /* <DEDUP_REMOVED lines=16> */
.L_x_8089:


//--------------------- .text._ZN2at6native29vectorized_elementwise_kernelILi2ENS0_13BUnaryFunctorIN3c104HalfES4_S4_ZZZNS0_20copysign_kernel_cudaERNS_18TensorIteratorBaseEENKUlvE_clEvENKUlvE2_clEvEUlS4_S4_E_EESt5arrayIPcLm2EEEEviT0_T1_ --------------------------
	.section	.text._ZN2at6native29vectorized_elementwise_kernelILi2ENS0_13BUnaryFunctorIN3c104HalfES4_S4_ZZZNS0_20copysign_kernel_cudaERNS_18TensorIteratorBaseEENKUlvE_clEvENKUlvE2_clEvEUlS4_S4_E_EESt5arrayIPcLm2EEEEviT0_T1_,"ax",@progbits
	.align	128
        .global         _ZN2at6native29vectorized_elementwise_kernelILi2ENS0_13BUnaryFunctorIN3c104HalfES4_S4_ZZZNS0_20copysign_kernel_cudaERNS_18TensorIteratorBaseEENKUlvE_clEvENKUlvE2_clEvEUlS4_S4_E_EESt5arrayIPcLm2EEEEviT0_T1_
        .type           _ZN2at6native29vectorized_elementwise_kernelILi2ENS0_13BUnaryFunctorIN3c104HalfES4_S4_ZZZNS0_20copysign_kernel_cudaERNS_18TensorIteratorBaseEENKUlvE_clEvENKUlvE2_clEvEUlS4_S4_E_EESt5arrayIPcLm2EEEEviT0_T1_,@function
        .size           _ZN2at6native29vectorized_elementwise_kernelILi2ENS0_13BUnaryFunctorIN3c104HalfES4_S4_ZZZNS0_20copysign_kernel_cudaERNS_18TensorIteratorBaseEENKUlvE_clEvENKUlvE2_clEvEUlS4_S4_E_EESt5arrayIPcLm2EEEEviT0_T1_,(.L_x_8090 - _ZN2at6native29vectorized_elementwise_kernelILi2ENS0_13BUnaryFunctorIN3c104HalfES4_S4_ZZZNS0_20copysign_kernel_cudaERNS_18TensorIteratorBaseEENKUlvE_clEvENKUlvE2_clEvEUlS4_S4_E_EESt5arrayIPcLm2EEEEviT0_T1_)
        .other          _ZN2at6native29vectorized_elementwise_kernelILi2ENS0_13BUnaryFunctorIN3c104HalfES4_S4_ZZZNS0_20copysign_kernel_cudaERNS_18TensorIteratorBaseEENKUlvE_clEvENKUlvE2_clEvEUlS4_S4_E_EESt5arrayIPcLm2EEEEviT0_T1_,@"STO_CUDA_ENTRY STV_DEFAULT"
_ZN2at6native29vectorized_elementwise_kernelILi2ENS0_13BUnaryFunctorIN3c104HalfES4_S4_ZZZNS0_20copysign_kernel_cudaERNS_18TensorIteratorBaseEENKUlvE_clEvENKUlvE2_clEvEUlS4_S4_E_EESt5arrayIPcLm2EEEEviT0_T1_:
.text._ZN2at6native29vectorized_elementwise_kernelILi2ENS0_13BUnaryFunctorIN3c104HalfES4_S4_ZZZNS0_20copysign_kernel_cudaERNS_18TensorIteratorBaseEENKUlvE_clEvENKUlvE2_clEvEUlS4_S4_E_EESt5arrayIPcLm2EEEEviT0_T1_:
        /* <DEDUP_REMOVED lines=9> */
[----:B------:R-:W-:Y:S02]  /*0090*/  PRMT R21, RZ, 0x7610, R21 ;  /* 0x00007610ff157816 */ /* 0x000fe40000000015 */
[----:B0-----:R-:W-:Y:S01]  /*00a0*/  ISETP.GE.U32.AND P5, PT, R23, R2, PT ;  /* 0x000000021700720c */ /* 0x001fe20003fa6070 */
[----:B------:R-:W-:-:S12]  /*00b0*/  IMAD.MOV.U32 R3, RZ, RZ, R23 ;  /* 0x000000ffff037224 */ /* 0x000fd800078e0017 */
[----:B------:R-:W-:Y:S01]  /*00c0*/  @!P5 VIADD R23, R3, 0x80 ;  /* 0x000000800317d836 */ /* 0x000fe20000000000 */
[----:B------:R-:W0:Y:S04]  /*00d0*/  @!P5 LDC.64 R14, c[0x0][0x390] ;  /* 0x0000e400ff0edb82 */ /* 0x000e280000000a00 */
[----:B------:R-:W-:-:S13]  /*00e0*/  ISETP.GE.U32.AND P0, PT, R23, R2, PT ;  /* 0x000000021700720c */ /* 0x000fda0003f06070 */
[----:B------:R-:W-:Y:S01]  /*00f0*/  @!P0 IADD3 R27, PT, PT, R0, R23, RZ ;  /* 0x00000017001b8210 */ /* 0x000fe20007ffe0ff */
[----:B------:R-:W-:-:S05]  /*0100*/  @!P0 VIADD R23, R23, 0x80 ;  /* 0x0000008017178836 */ /* 0x000fca0000000000 */
[----:B------:R-:W-:-:S13]  /*0110*/  ISETP.GE.U32.AND P6, PT, R23, R2, PT ;  /* 0x000000021700720c */ /* 0x000fda0003fc6070 */
[----:B------:R-:W-:Y:S01]  /*0120*/  @!P6 IMAD.IADD R11, R0, 0x1, R23 ;  /* 0x00000001000be824 */ /* 0x000fe200078e0217 */
[----:B------:R-:W-:Y:S01]  /*0130*/  @!P6 IADD3 R23, PT, PT, R23, 0x80, RZ ;  /* 0x000000801717e810 */ /* 0x000fe20007ffe0ff */
[----:B------:R-:W1:Y:S03]  /*0140*/  @!P6 LDC.64 R16, c[0x0][0x390] ;  /* 0x0000e400ff10eb82 */ /* 0x000e660000000a00 */
[----:B------:R-:W-:-:S13]  /*0150*/  ISETP.GE.U32.AND P1, PT, R23, R2, PT ;  /* 0x000000021700720c */ /* 0x000fda0003f26070 */
[----:B------:R-:W-:Y:S01]  /*0160*/  @!P1 IMAD.IADD R19, R0, 0x1, R23 ;  /* 0x0000000100139824 */ /* 0x000fe200078e0217 */
[----:B------:R-:W2:Y:S01]  /*0170*/  @!P1 LDC.64 R12, c[0x0][0x390] ;  /* 0x0000e400ff0c9b82 */ /* 0x000ea20000000a00 */
[----:B------:R-:W-:-:S05]  /*0180*/  @!P1 VIADD R23, R23, 0x80 ;  /* 0x0000008017179836 */ /* 0x000fca0000000000 */
[----:B------:R-:W-:Y:S01]  /*0190*/  ISETP.GE.U32.AND P2, PT, R23, R2, PT ;  /* 0x000000021700720c */ /* 0x000fe20003f46070 */
[----:B-1----:R-:W-:Y:S01]  /*01a0*/  @!P6 IMAD.WIDE.U32 R16, R11, 0x2, R16 ;  /* 0x000000020b10e825 */ /* 0x002fe200078e0010 */
[----:B------:R-:W-:-:S03]  /*01b0*/  PRMT R24, RZ, 0x7610, R24 ;  /* 0x00007610ff187816 */ /* 0x000fc60000000018 */
[C---:B------:R-:W-:Y:S01]  /*01c0*/  @!P5 IMAD.IADD R11, R0.reuse, 0x1, R3 ;  /* 0x00000001000bd824 */ /* 0x040fe200078e0203 */
[----:B------:R-:W3:Y:S07]  /*01d0*/  @!P6 LDG.E.U16 R21, desc[UR4][R16.64] ;  /* 0x000000041015e981 */ /* 0x000eee000c1e1500 */
[----:B------:R-:W-:Y:S01]  /*01e0*/  @!P2 IADD3 R28, PT, PT, R0, R23, RZ ;  /* 0x00000017001ca210 */ /* 0x000fe20007ffe0ff */
[----:B------:R-:W-:-:S05]  /*01f0*/  @!P2 VIADD R23, R23, 0x80 ;  /* 0x000000801717a836 */ /* 0x000fca0000000000 */
[----:B------:R-:W-:-:S13]  /*0200*/  ISETP.GE.U32.AND P3, PT, R23, R2, PT ;  /* 0x000000021700720c */ /* 0x000fda0003f66070 */
[----:B------:R-:W-:Y:S01]  /*0210*/  @!P3 IMAD.IADD R29, R0, 0x1, R23 ;  /* 0x00000001001db824 */ /* 0x000fe200078e0217 */
[----:B------:R-:W-:-:S04]  /*0220*/  @!P3 IADD3 R23, PT, PT, R23, 0x80, RZ ;  /* 0x000000801717b810 */ /* 0x000fc80007ffe0ff */
[-C--:B------:R-:W-:Y:S01]  /*0230*/  ISETP.GE.U32.AND P4, PT, R23, R2.reuse, PT ;  /* 0x000000021700720c */ /* 0x080fe20003f86070 */
[----:B0-----:R-:W-:Y:S01]  /*0240*/  @!P5 IMAD.WIDE.U32 R14, R11, 0x2, R14 ;  /* 0x000000020b0ed825 */ /* 0x001fe200078e000e */
[----:B------:R-:W-:Y:S01]  /*0250*/  PRMT R22, RZ, 0x7610, R22 ;  /* 0x00007610ff167816 */ /* 0x000fe20000000016 */
[----:B------:R-:W0:Y:S03]  /*0260*/  @!P2 LDC.64 R10, c[0x0][0x390] ;  /* 0x0000e400ff0aab82 */ /* 0x000e260000000a00 */
[----:B------:R1:W4:Y:S07]  /*0270*/  @!P5 LDG.E.U16 R24, desc[UR4][R14.64] ;  /* 0x000000040e18d981 */ /* 0x00032e000c1e1500 */
[----:B------:R-:W-:Y:S01]  /*0280*/  @!P4 IMAD.IADD R25, R0, 0x1, R23 ;  /* 0x000000010019c824 */ /* 0x000fe200078e0217 */
[----:B------:R-:W-:Y:S01]  /*0290*/  @!P4 IADD3 R23, PT, PT, R23, 0x80, RZ ;  /* 0x000000801717c810 */ /* 0x000fe20007ffe0ff */
[----:B--2---:R-:W-:Y:S01]  /*02a0*/  @!P1 IMAD.WIDE.U32 R12, R19, 0x2, R12 ;  /* 0x00000002130c9825 */ /* 0x004fe200078e000c */
[----:B-1----:R-:W1:Y:S02]  /*02b0*/  @!P3 LDC.64 R14, c[0x0][0x390] ;  /* 0x0000e400ff0ebb82 */ /* 0x002e640000000a00 */
[----:B------:R-:W-:-:S02]  /*02c0*/  ISETP.GE.U32.AND P5, PT, R23, R2, PT ;  /* 0x000000021700720c */ /* 0x000fc40003fa6070 */
[----:B------:R2:W5:Y:S04]  /*02d0*/  @!P1 LDG.E.U16 R22, desc[UR4][R12.64] ;  /* 0x000000040c169981 */ /* 0x000568000c1e1500 */
[----:B------:R-:W1:Y:S08]  /*02e0*/  @!P4 LDC.64 R16, c[0x0][0x390] ;  /* 0x0000e400ff10cb82 */ /* 0x000e700000000a00 */
[----:B------:R-:W1:Y:S08]  /*02f0*/  @!P5 LDC.64 R18, c[0x0][0x390] ;  /* 0x0000e400ff12db82 */ /* 0x000e700000000a00 */
[----:B--2---:R-:W2:Y:S01]  /*0300*/  @!P0 LDC.64 R12, c[0x0][0x390] ;  /* 0x0000e400ff0c8b82 */ /* 0x004ea20000000a00 */
[----:B------:R-:W-:-:S02]  /*0310*/  @!P5 IMAD.IADD R23, R0, 0x1, R23 ;  /* 0x000000010017d824 */ /* 0x000fc400078e0217 */
[----:B0-----:R-:W-:Y:S01]  /*0320*/  @!P2 IMAD.WIDE.U32 R10, R28, 0x2, R10 ;  /* 0x000000021c0aa825 */ /* 0x001fe200078e000a */
[----:B------:R-:W-:-:S03]  /*0330*/  PRMT R28, RZ, 0x7610, R28 ;  /* 0x00007610ff1c7816 */ /* 0x000fc6000000001c */
[----:B-1----:R-:W-:Y:S01]  /*0340*/  @!P3 IMAD.WIDE.U32 R14, R29, 0x2, R14 ;  /* 0x000000021d0eb825 */ /* 0x002fe200078e000e */
[----:B------:R-:W-:Y:S02]  /*0350*/  PRMT R29, RZ, 0x7610, R29 ;  /* 0x00007610ff1d7816 */ /* 0x000fe4000000001d */
[----:B------:R0:W5:Y:S01]  /*0360*/  @!P2 LDG.E.U16 R28, desc[UR4][R10.64] ;  /* 0x000000040a1ca981 */ /* 0x000162000c1e1500 */
[----:B------:R-:W-:Y:S01]  /*0370*/  @!P4 IMAD.WIDE.U32 R16, R25, 0x2, R16 ;  /* 0x000000021910c825 */ /* 0x000fe200078e0010 */
[----:B------:R-:W-:Y:S02]  /*0380*/  PRMT R25, RZ, 0x7610, R25 ;  /* 0x00007610ff197816 */ /* 0x000fe40000000019 */
[----:B------:R-:W5:Y:S01]  /*0390*/  @!P3 LDG.E.U16 R29, desc[UR4][R14.64] ;  /* 0x000000040e1db981 */ /* 0x000f62000c1e1500 */
[----:B------:R-:W-:Y:S01]  /*03a0*/  @!P5 IMAD.WIDE.U32 R18, R23, 0x2, R18 ;  /* 0x000000021712d825 */ /* 0x000fe200078e0012 */
[----:B------:R-:W-:-:S04]  /*03b0*/  PRMT R23, RZ, 0x7610, R23 ;  /* 0x00007610ff177816 */ /* 0x000fc80000000017 */
[----:B------:R-:W5:Y:S01]  /*03c0*/  @!P5 LDG.E.U16 R25, desc[UR4][R18.64] ;  /* 0x000000041219d981 */ /* 0x000f62000c1e1500 */
[----:B--2---:R-:W-:Y:S01]  /*03d0*/  @!P0 IMAD.WIDE.U32 R12, R27, 0x2, R12 ;  /* 0x000000021b0c8825 */ /* 0x004fe200078e000c */
[----:B------:R-:W-:Y:S02]  /*03e0*/  PRMT R27, RZ, 0x7610, R27 ;  /* 0x00007610ff1b7816 */ /* 0x000fe4000000001b */
[----:B------:R-:W2:Y:S04]  /*03f0*/  @!P4 LDG.E.U16 R23, desc[UR4][R16.64] ;  /* 0x000000041017c981 */ /* 0x000ea8000c1e1500 */
[----:B------:R1:W2:Y:S01]  /*0400*/  @!P0 LDG.E.U16 R27, desc[UR4][R12.64] ;  /* 0x000000040c1b8981 */ /* 0x0002a2000c1e1500 */
[----:B0-----:R-:W-:-:S05]  /*0410*/  VIADD R11, R3, 0x100 ;  /* 0x00000100030b7836 */ /* 0x001fca0000000000 */
[-C--:B------:R-:W-:Y:S02]  /*0420*/  ISETP.GE.U32.AND P5, PT, R11, R2.reuse, PT ;  /* 0x000000020b00720c */ /* 0x080fe40003fa6070 */
[----:B------:R-:W-:-:S11]  /*0430*/  ISETP.GE.U32.AND P0, PT, R3, R2, PT ;  /* 0x000000020300720c */ /* 0x000fd60003f06070 */
[----:B------:R-:W0:Y:S01]  /*0440*/  @!P5 LDC.U16 R10, c[0x0][0x386] ;  /* 0x0000e180ff0adb82 */ /* 0x000e220000000400 */
[C---:B------:R-:W-:Y:S02]  /*0450*/  IADD3 R11, PT, PT, R3.reuse, 0x180, RZ ;  /* 0x00000180030b7810 */ /* 0x040fe40007ffe0ff */
[----:B-1----:R-:W-:Y:S02]  /*0460*/  IADD3 R13, PT, PT, R3, 0x300, RZ ;  /* 0x00000300030d7810 */ /* 0x002fe40007ffe0ff */
[-C--:B------:R-:W-:Y:S01]  /*0470*/  ISETP.GE.U32.AND P1, PT, R11, R2.reuse, PT ;  /* 0x000000020b00720c */ /* 0x080fe20003f26070 */
[----:B------:R-:W-:Y:S02]  /*0480*/  VIADD R11, R3, 0x200 ;  /* 0x00000200030b7836 */ /* 0x000fe40000000000 */
[----:B------:R-:W1:Y:S01]  /*0490*/  @!P0 LDC.U16 R16, c[0x0][0x386] ;  /* 0x0000e180ff108b82 */ /* 0x000e620000000400 */
[-C--:B------:R-:W-:Y:S01]  /*04a0*/  ISETP.GE.U32.AND P4, PT, R13, R2.reuse, PT ;  /* 0x000000020d00720c */ /* 0x080fe20003f86070 */
[----:B------:R-:W-:Y:S01]  /*04b0*/  VIADD R15, R3, 0x380 ;  /* 0x00000380030f7836 */ /* 0x000fe20000000000 */
[----:B------:R-:W-:Y:S01]  /*04c0*/  ISETP.GE.U32.AND P2, PT, R11, R2, PT ;  /* 0x000000020b00720c */ /* 0x000fe20003f46070 */
[----:B------:R-:W-:-:S02]  /*04d0*/  VIADD R11, R3, 0x280 ;  /* 0x00000280030b7836 */ /* 0x000fc40000000000 */
[----:B------:R-:W-:Y:S02]  /*04e0*/  VIADD R13, R3, 0x80 ;  /* 0x00000080030d7836 */ /* 0x000fe40000000000 */
[----:B0-----:R-:W-:Y:S01]  /*04f0*/  @!P5 HADD2.F32 R10, -RZ, R10.H0_H0 ;  /* 0x2000000aff0ad230 */ /* 0x001fe20000004100 */
[-C--:B------:R-:W-:Y:S02]  /*0500*/  ISETP.GE.U32.AND P3, PT, R11, R2.reuse, PT ;  /* 0x000000020b00720c */ /* 0x080fe40003f66070 */
[----:B------:R-:W-:-:S05]  /*0510*/  ISETP.GE.U32.AND P6, PT, R15, R2, PT ;  /* 0x000000020f00720c */ /* 0x000fca0003fc6070 */
[----:B------:R-:W0:Y:S01]  /*0520*/  @!P2 LDC.U16 R14, c[0x0][0x386] ;  /* 0x0000e180ff0eab82 */ /* 0x000e220000000400 */
[----:B-1----:R-:W-:-:S07]  /*0530*/  @!P0 HADD2.F32 R19, -RZ, R16.H0_H0 ;  /* 0x20000010ff138230 */ /* 0x002fce0000004100 */
[----:B------:R-:W1:Y:S08]  /*0540*/  @!P1 LDC.U16 R12, c[0x0][0x386] ;  /* 0x0000e180ff0c9b82 */ /* 0x000e700000000400 */
[----:B------:R-:W5:Y:S08]  /*0550*/  @!P3 LDC.U16 R15, c[0x0][0x386] ;  /* 0x0000e180ff0fbb82 */ /* 0x000f700000000400 */
[----:B------:R-:W0:Y:S08]  /*0560*/  @!P4 LDC.U16 R18, c[0x0][0x386] ;  /* 0x0000e180ff12cb82 */ /* 0x000e300000000400 */
[----:B------:R-:W5:Y:S01]  /*0570*/  @!P6 LDC.U16 R17, c[0x0][0x386] ;  /* 0x0000e180ff11eb82 */ /* 0x000f620000000400 */
[----:B-1----:R-:W-:Y:S01]  /*0580*/  @!P1 HADD2.F32 R12, -RZ, R12.H0_H0 ;  /* 0x2000000cff0c9230 */ /* 0x002fe20000004100 */
[----:B------:R-:W-:Y:S04]  /*0590*/  BSSY.RECONVERGENT B0, `(.L_x_1464) ;  /* 0x0000051000007945 */ /* 0x000fe80003800200 */
[----:B------:R-:W-:Y:S01]  /*05a0*/  BSSY.RELIABLE B1, `(.L_x_1465) ;  /* 0x0000049000017945 */ /* 0x000fe20003800100 */
[----:B0-----:R-:W-:-:S02]  /*05b0*/  @!P4 HADD2.F32 R18, -RZ, R18.H0_H0 ;  /* 0x20000012ff12c230 */ /* 0x001fc40000004100 */
[----:B---3--:R-:W-:-:S05]  /*05c0*/  @!P5 HADD2.F32 R21, -RZ, R21.H0_H0 ;  /* 0x20000015ff15d230 */ /* 0x008fca0000004100 */
[----:B------:R-:W-:Y:S02]  /*05d0*/  @!P5 LOP3.LUT R21, R21, 0x80000000, R10, 0xb8, !PT ;  /* 0x800000001515d812 */ /* 0x000fe400078eb80a */
[----:B------:R-:W0:Y:S02]  /*05e0*/  @!P0 LDC.64 R10, c[0x0][0x388] ;  /* 0x0000e200ff0a8b82 */ /* 0x000e240000000a00 */
[----:B------:R-:W-:Y:S02]  /*05f0*/  @!P5 F2FP.F16.F32.PACK_AB R4, RZ, R21 ;  /* 0x00000015ff04d23e */ /* 0x000fe400000000ff */
[----:B------:R-:W-:Y:S02]  /*0600*/  ISETP.GE.U32.AND P5, PT, R13, R2, PT ;  /* 0x000000020d00720c */ /* 0x000fe40003fa6070 */
[----:B------:R-:W-:-:S11]  /*0610*/  @!P0 IADD3 R21, PT, PT, R0, R3, RZ ;  /* 0x0000000300158210 */ /* 0x000fd60007ffe0ff */
[----:B------:R-:W1:Y:S01]  /*0620*/  @!P5 LDC.U16 R16, c[0x0][0x386] ;  /* 0x0000e180ff10db82 */ /* 0x000e620000000400 */
[----:B------:R-:W-:Y:S02]  /*0630*/  @!P0 IMAD.MOV.U32 R3, RZ, RZ, R13 ;  /* 0x000000ffff038224 */ /* 0x000fe400078e000d */
[----:B----4-:R-:W-:-:S05]  /*0640*/  @!P0 HADD2.F32 R24, -RZ, R24.H0_H0 ;  /* 0x20000018ff188230 */ /* 0x010fca0000004100 */
[----:B------:R-:W-:Y:S01]  /*0650*/  @!P0 LOP3.LUT R19, R24, 0x80000000, R19, 0xb8, !PT ;  /* 0x8000000018138812 */ /* 0x000fe200078eb813 */
[----:B0-----:R-:W-:-:S03]  /*0660*/  @!P0 IMAD.WIDE.U32 R10, R21, 0x2, R10 ;  /* 0x00000002150a8825 */ /* 0x001fc600078e000a */
[----:B------:R-:W-:-:S05]  /*0670*/  @!P0 F2FP.F16.F32.PACK_AB R26, RZ, R19 ;  /* 0x00000013ff1a823e */ /* 0x000fca00000000ff */
[----:B------:R0:W-:Y:S01]  /*0680*/  @!P0 STG.E.U16 desc[UR4][R10.64], R26 ;  /* 0x0000001a0a008986 */ /* 0x0001e2000c101504 */
[----:B------:R-:W-:Y:S01]  /*0690*/  ISETP.GE.U32.AND P0, PT, R3, R2, PT ;  /* 0x000000020300720c */ /* 0x000fe20003f06070 */
[----:B------:R-:W-:Y:S02]  /*06a0*/  @!P2 HADD2.F32 R21, -RZ, R14.H0_H0 ;  /* 0x2000000eff15a230 */ /* 0x000fe40000004100 */
[----:B-----5:R-:W-:Y:S02]  /*06b0*/  @!P1 HADD2.F32 R19, -RZ, R22.H0_H0 ;  /* 0x20000016ff139230 */ /* 0x020fe40000004100 */
[----:B------:R-:W-:Y:S02]  /*06c0*/  @!P3 HADD2.F32 R14, -RZ, R15.H0_H0 ;  /* 0x2000000fff0eb230 */ /* 0x000fe40000004100 */
[----:B------:R-:W-:Y:S02]  /*06d0*/  @!P6 HADD2.F32 R22, -RZ, R17.H0_H0 ;  /* 0x20000011ff16e230 */ /* 0x000fe40000004100 */
[----:B-1----:R-:W-:Y:S01]  /*06e0*/  @!P5 HADD2.F32 R16, -RZ, R16.H0_H0 ;  /* 0x20000010ff10d230 */ /* 0x002fe20000004100 */
[----:B------:R-:W-:-:S04]  /*06f0*/  @!P1 LOP3.LUT R12, R19, 0x80000000, R12, 0xb8, !PT ;  /* 0x80000000130c9812 */ /* 0x000fc800078eb80c */
[----:B------:R-:W-:Y:S01]  /*0700*/  @!P1 F2FP.F16.F32.PACK_AB R5, RZ, R12 ;  /* 0x0000000cff05923e */ /* 0x000fe200000000ff */
[----:B------:R-:W-:Y:S02]  /*0710*/  @!P2 HADD2.F32 R28, -RZ, R28.H0_H0 ;  /* 0x2000001cff1ca230 */ /* 0x000fe40000004100 */
[----:B------:R-:W-:-:S03]  /*0720*/  @!P3 HADD2.F32 R29, -RZ, R29.H0_H0 ;  /* 0x2000001dff1db230 */ /* 0x000fc60000004100 */
[----:B------:R-:W-:Y:S01]  /*0730*/  @!P2 LOP3.LUT R13, R28, 0x80000000, R21, 0xb8, !PT ;  /* 0x800000001c0da812 */ /* 0x000fe200078eb815 */
[----:B------:R-:W-:Y:S02]  /*0740*/  @!P6 HADD2.F32 R25, -RZ, R25.H0_H0 ;  /* 0x20000019ff19e230 */ /* 0x000fe40000004100 */
[----:B--2---:R-:W-:Y:S02]  /*0750*/  @!P4 HADD2.F32 R23, -RZ, R23.H0_H0 ;  /* 0x20000017ff17c230 */ /* 0x004fe40000004100 */
[----:B------:R-:W-:Y:S01]  /*0760*/  @!P5 HADD2.F32 R27, -RZ, R27.H0_H0 ;  /* 0x2000001bff1bd230 */ /* 0x000fe20000004100 */
[----:B------:R-:W-:Y:S02]  /*0770*/  @!P3 LOP3.LUT R29, R29, 0x80000000, R14, 0xb8, !PT ;  /* 0x800000001d1db812 */ /* 0x000fe400078eb80e */
[----:B------:R-:W-:Y:S02]  /*0780*/  @!P4 LOP3.LUT R23, R23, 0x80000000, R18, 0xb8, !PT ;  /* 0x800000001717c812 */ /* 0x000fe400078eb812 */
[----:B------:R-:W-:-:S02]  /*0790*/  @!P6 LOP3.LUT R25, R25, 0x80000000, R22, 0xb8, !PT ;  /* 0x800000001919e812 */ /* 0x000fc400078eb816 */
[----:B------:R-:W-:Y:S02]  /*07a0*/  @!P5 LOP3.LUT R27, R27, 0x80000000, R16, 0xb8, !PT ;  /* 0x800000001b1bd812 */ /* 0x000fe400078eb810 */
[----:B------:R-:W-:Y:S02]  /*07b0*/  @!P2 F2FP.F16.F32.PACK_AB R6, RZ, R13 ;  /* 0x0000000dff06a23e */ /* 0x000fe400000000ff */
[----:B------:R-:W-:Y:S02]  /*07c0*/  @!P3 F2FP.F16.F32.PACK_AB R7, RZ, R29 ;  /* 0x0000001dff07b23e */ /* 0x000fe400000000ff */
[----:B------:R-:W-:Y:S02]  /*07d0*/  @!P4 F2FP.F16.F32.PACK_AB R8, RZ, R23 ;  /* 0x00000017ff08c23e */ /* 0x000fe400000000ff */
[----:B------:R-:W-:Y:S02]  /*07e0*/  @!P6 F2FP.F16.F32.PACK_AB R9, RZ, R25 ;  /* 0x00000019ff09e23e */ /* 0x000fe400000000ff */
[----:B------:R-:W-:Y:S01]  /*07f0*/  @!P5 F2FP.F16.F32.PACK_AB R20, RZ, R27 ;  /* 0x0000001bff14d23e */ /* 0x000fe200000000ff */
[----:B0-----:R-:W-:Y:S06]  /*0800*/  @P0 BRA `(.L_x_1466) ;  /* 0x0000000000300947 */ /* 0x001fec0003800000 */
[----:B------:R-:W0:Y:S01]  /*0810*/  LDC.64 R10, c[0x0][0x388] ;  /* 0x0000e200ff0a7b82 */ /* 0x000e220000000a00 */
[----:B------:R-:W-:Y:S01]  /*0820*/  IMAD.IADD R13, R0, 0x1, R3 ;  /* 0x00000001000d7824 */ /* 0x000fe200078e0203 */
[----:B------:R-:W-:-:S04]  /*0830*/  IADD3 R3, PT, PT, R3, 0x80, RZ ;  /* 0x0000008003037810 */ /* 0x000fc80007ffe0ff */
[----:B------:R-:W-:Y:S01]  /*0840*/  ISETP.GE.U32.AND P0, PT, R3, R2, PT ;  /* 0x000000020300720c */ /* 0x000fe20003f06070 */
[----:B0-----:R-:W-:-:S05]  /*0850*/  IMAD.WIDE.U32 R10, R13, 0x2, R10 ;  /* 0x000000020d0a7825 */ /* 0x001fca00078e000a */
[----:B------:R0:W-:Y:S07]  /*0860*/  STG.E.U16 desc[UR4][R10.64], R20 ;  /* 0x000000140a007986 */ /* 0x0001ee000c101504 */
[----:B------:R-:W-:Y:S05]  /*0870*/  @P0 BRA `(.L_x_1467) ;  /* 0x0000000000300947 */ /* 0x000fea0003800000 */
[----:B0-----:R-:W0:Y:S01]  /*0880*/  LDC.64 R10, c[0x0][0x388] ;  /* 0x0000e200ff0a7b82 */ /* 0x001e220000000a00 */
[----:B------:R-:W-:Y:S02]  /*0890*/  IMAD.IADD R13, R0, 0x1, R3 ;  /* 0x00000001000d7824 */ /* 0x000fe400078e0203 */
[----:B------:R-:W-:Y:S02]  /*08a0*/  VIADD R3, R3, 0x80 ;  /* 0x0000008003037836 */ /* 0x000fe40000000000 */
[----:B0-----:R-:W-:-:S05]  /*08b0*/  IMAD.WIDE.U32 R10, R13, 0x2, R10 ;  /* 0x000000020d0a7825 */ /* 0x001fca00078e000a */
[----:B------:R0:W-:Y:S02]  /*08c0*/  STG.E.U16 desc[UR4][R10.64], R4 ;  /* 0x000000040a007986 */ /* 0x0001e4000c101504 */
.L_x_1466:
[----:B------:R-:W-:-:S13]  /*08d0*/  ISETP.GE.U32.AND P0, PT, R3, R2, PT ;  /* 0x000000020300720c */ /* 0x000fda0003f06070 */
[----:B------:R-:W-:Y:S05]  /*08e0*/  @P0 BRA `(.L_x_1468) ;  /* 0x0000000000300947 */ /* 0x000fea0003800000 */
[----:B0-----:R-:W0:Y:S01]  /*08f0*/  LDC.64 R10, c[0x0][0x388] ;  /* 0x0000e200ff0a7b82 */ /* 0x001e220000000a00 */
[----:B------:R-:W-:Y:S01]  /*0900*/  IADD3 R13, PT, PT, R0, R3, RZ ;  /* 0x00000003000d7210 */ /* 0x000fe20007ffe0ff */
[----:B------:R-:W-:-:S04]  /*0910*/  VIADD R3, R3, 0x80 ;  /* 0x0000008003037836 */ /* 0x000fc80000000000 */
[----:B0-----:R-:W-:-:S05]  /*0920*/  IMAD.WIDE.U32 R10, R13, 0x2, R10 ;  /* 0x000000020d0a7825 */ /* 0x001fca00078e000a */
[----:B------:R1:W-:Y:S02]  /*0930*/  STG.E.U16 desc[UR4][R10.64], R5 ;  /* 0x000000050a007986 */ /* 0x0003e4000c101504 */
.L_x_1467:
[----:B------:R-:W-:-:S13]  /*0940*/  ISETP.GE.U32.AND P0, PT, R3, R2, PT ;  /* 0x000000020300720c */ /* 0x000fda0003f06070 */
[----:B------:R-:W-:Y:S05]  /*0950*/  @P0 BRA `(.L_x_1469) ;  /* 0x0000000000340947 */ /* 0x000fea0003800000 */
[----:B-1----:R-:W1:Y:S01]  /*0960*/  LDC.64 R4, c[0x0][0x388] ;  /* 0x0000e200ff047b82 */ /* 0x002e620000000a00 */
[----:B0-----:R-:W-:Y:S01]  /*0970*/  IMAD.IADD R11, R0, 0x1, R3 ;  /* 0x00000001000b7824 */ /* 0x001fe200078e0203 */
[----:B------:R-:W-:-:S03]  /*0980*/  IADD3 R3, PT, PT, R3, 0x80, RZ ;  /* 0x0000008003037810 */ /* 0x000fc60007ffe0ff */
[----:B-1----:R-:W-:-:S05]  /*0990*/  IMAD.WIDE.U32 R4, R11, 0x2, R4 ;  /* 0x000000020b047825 */ /* 0x002fca00078e0004 */
[----:B------:R1:W-:Y:S02]  /*09a0*/  STG.E.U16 desc[UR4][R4.64], R6 ;  /* 0x0000000604007986 */ /* 0x0003e4000c101504 */
.L_x_1468:
[----:B------:R-:W-:-:S13]  /*09b0*/  ISETP.GE.U32.AND P0, PT, R3, R2, PT ;  /* 0x000000020300720c */ /* 0x000fda0003f06070 */
[----:B------:R-:W-:Y:S05]  /*09c0*/  @P0 BREAK.RELIABLE B1 ;  /* 0x0000000000010942 */ /* 0x000fea0003800100 */
[----:B------:R-:W-:Y:S05]  /*09d0*/  @P0 BRA `(.L_x_1470) ;  /* 0x0000000000300947 */ /* 0x000fea0003800000 */
[----:B01----:R-:W0:Y:S01]  /*09e0*/  LDC.64 R4, c[0x0][0x388] ;  /* 0x0000e200ff047b82 */ /* 0x003e220000000a00 */
[----:B------:R-:W-:Y:S02]  /*09f0*/  IMAD.IADD R11, R0, 0x1, R3 ;  /* 0x00000001000b7824 */ /* 0x000fe400078e0203 */
[----:B------:R-:W-:Y:S02]  /*0a00*/  VIADD R3, R3, 0x80 ;  /* 0x0000008003037836 */ /* 0x000fe40000000000 */
[----:B0-----:R-:W-:-:S05]  /*0a10*/  IMAD.WIDE.U32 R4, R11, 0x2, R4 ;  /* 0x000000020b047825 */ /* 0x001fca00078e0004 */
[----:B------:R2:W-:Y:S02]  /*0a20*/  STG.E.U16 desc[UR4][R4.64], R7 ;  /* 0x0000000704007986 */ /* 0x0005e4000c101504 */
.L_x_1469:
[----:B------:R-:W-:Y:S05]  /*0a30*/  BSYNC.RELIABLE B1 ;  /* 0x0000000000017941 */ /* 0x000fea0003800100 */
.L_x_1465:
[----:B------:R-:W-:-:S13]  /*0a40*/  ISETP.GE.U32.AND P0, PT, R3, R2, PT ;  /* 0x000000020300720c */ /* 0x000fda0003f06070 */
[----:B-12---:R-:W1:Y:S01]  /*0a50*/  @!P0 LDC.64 R4, c[0x0][0x388] ;  /* 0x0000e200ff048b82 */ /* 0x006e620000000a00 */
[----:B------:R-:W-:Y:S01]  /*0a60*/  @!P0 IADD3 R7, PT, PT, R0, R3, RZ ;  /* 0x0000000300078210 */ /* 0x000fe20007ffe0ff */
[----:B------:R-:W-:-:S04]  /*0a70*/  @!P0 VIADD R3, R3, 0x80 ;  /* 0x0000008003038836 */ /* 0x000fc80000000000 */
[----:B-1----:R-:W-:-:S05]  /*0a80*/  @!P0 IMAD.WIDE.U32 R4, R7, 0x2, R4 ;  /* 0x0000000207048825 */ /* 0x002fca00078e0004 */
[----:B------:R2:W-:Y:S02]  /*0a90*/  @!P0 STG.E.U16 desc[UR4][R4.64], R8 ;  /* 0x0000000804008986 */ /* 0x0005e4000c101504 */
.L_x_1470:
[----:B------:R-:W-:Y:S05]  /*0aa0*/  BSYNC.RECONVERGENT B0 ;  /* 0x0000000000007941 */ /* 0x000fea0003800200 */
.L_x_1464:
        /* <DEDUP_REMOVED lines=8> */
.L_x_1463:
[----:B------:R-:W0:Y:S01]  /*0b30*/  S2R R11, SR_TID.X ;  /* 0x00000000000b7919 */ /* 0x000e220000002100 */
[----:B------:R-:W1:Y:S02]  /*0b40*/  LDC.64 R2, c[0x0][0x390] ;  /* 0x0000e400ff027b82 */ /* 0x000e640000000a00 */
[----:B-1----:R-:W-:-:S04]  /*0b50*/  IMAD.WIDE.U32 R2, R0, 0x2, R2 ;  /* 0x0000000200027825 */ /* 0x002fc800078e0002 */
[----:B0-----:R-:W-:Y:S02]  /*0b60*/  IMAD.WIDE.U32 R4, R11, 0x4, R2 ;  /* 0x000000040b047825 */ /* 0x001fe400078e0002 */
[----:B------:R-:W0:Y:S03]  /*0b70*/  LDC.64 R2, c[0x0][0x388] ;  /* 0x0000e200ff027b82 */ /* 0x000e260000000a00 */
[----:B------:R-:W2:Y:S04]  /*0b80*/  LDG.E R6, desc[UR4][R4.64] ;  /* 0x0000000404067981 */ /* 0x000ea8000c1e1900 */
[----:B------:R-:W3:Y:S04]  /*0b90*/  LDG.E R7, desc[UR4][R4.64+0x200] ;  /* 0x0002000404077981 */ /* 0x000ee8000c1e1900 */
[----:B------:R-:W4:Y:S04]  /*0ba0*/  LDG.E R8, desc[UR4][R4.64+0x400] ;  /* 0x0004000404087981 */ /* 0x000f28000c1e1900 */
[----:B------:R1:W5:Y:S01]  /*0bb0*/  LDG.E R9, desc[UR4][R4.64+0x600] ;  /* 0x0006000404097981 */ /* 0x000362000c1e1900 */
[----:B------:R-:W1:Y:S01]  /*0bc0*/  LDC.U16 R10, c[0x0][0x386] ;  /* 0x0000e180ff0a7b82 */ /* 0x000e620000000400 */
[----:B0-----:R-:W-:-:S04]  /*0bd0*/  IMAD.WIDE.U32 R2, R0, 0x2, R2 ;  /* 0x0000000200027825 */ /* 0x001fc800078e0002 */
[----:B------:R-:W-:-:S04]  /*0be0*/  IMAD.WIDE.U32 R2, R11, 0x4, R2 ;  /* 0x000000040b027825 */ /* 0x000fc800078e0002 */
[----:B-1----:R-:W-:Y:S02]  /*0bf0*/  HADD2.F32 R13, -RZ, R10.H0_H0 ;  /* 0x2000000aff0d7230 */ /* 0x002fe40000004100 */
[--C-:B--2---:R-:W-:Y:S02]  /*0c00*/  HADD2.F32 R0, -RZ, R6.reuse.H0_H0 ;  /* 0x20000006ff007230 */ /* 0x104fe40000004100 */
[----:B------:R-:W-:Y:S02]  /*0c10*/  HADD2.F32 R6, -RZ, R6.H1_H1 ;  /* 0x30000006ff067230 */ /* 0x000fe40000004100 */
[--C-:B---3--:R-:W-:Y:S01]  /*0c20*/  HADD2.F32 R10, -RZ, R7.reuse.H0_H0 ;  /* 0x20000007ff0a7230 */ /* 0x108fe20000004100 */
[--C-:B------:R-:W-:Y:S01]  /*0c30*/  LOP3.LUT R0, R0, 0x80000000, R13.reuse, 0xb8, !PT ;  /* 0x8000000000007812 */ /* 0x100fe200078eb80d */
[----:B------:R-:W-:Y:S01]  /*0c40*/  HADD2.F32 R7, -RZ, R7.H1_H1 ;  /* 0x30000007ff077230 */ /* 0x000fe20000004100 */
[--C-:B------:R-:W-:Y:S01]  /*0c50*/  LOP3.LUT R5, R6, 0x80000000, R13.reuse, 0xb8, !PT ;  /* 0x8000000006057812 */ /* 0x100fe200078eb80d */
[--C-:B----4-:R-:W-:Y:S01]  /*0c60*/  HADD2.F32 R11, -RZ, R8.reuse.H0_H0 ;  /* 0x20000008ff0b7230 */ /* 0x110fe20000004100 */
[--C-:B------:R-:W-:Y:S01]  /*0c70*/  LOP3.LUT R10, R10, 0x80000000, R13.reuse, 0xb8, !PT ;  /* 0x800000000a0a7812 */ /* 0x100fe200078eb80d */
[----:B------:R-:W-:Y:S01]  /*0c80*/  HADD2.F32 R8, -RZ, R8.H1_H1 ;  /* 0x30000008ff087230 */ /* 0x000fe20000004100 */
[--C-:B------:R-:W-:Y:S01]  /*0c90*/  LOP3.LUT R7, R7, 0x80000000, R13.reuse, 0xb8, !PT ;  /* 0x8000000007077812 */ /* 0x100fe200078eb80d */
[--C-:B-----5:R-:W-:Y:S01]  /*0ca0*/  HADD2.F32 R4, -RZ, R9.reuse.H0_H0 ;  /* 0x20000009ff047230 */ /* 0x120fe20000004100 */
[--C-:B------:R-:W-:Y:S01]  /*0cb0*/  LOP3.LUT R11, R11, 0x80000000, R13.reuse, 0xb8, !PT ;  /* 0x800000000b0b7812 */ /* 0x100fe200078eb80d */
[----:B------:R-:W-:Y:S01]  /*0cc0*/  HADD2.F32 R9, -RZ, R9.H1_H1 ;  /* 0x30000009ff097230 */ /* 0x000fe20000004100 */
[----:B------:R-:W-:-:S02]  /*0cd0*/  LOP3.LUT R8, R8, 0x80000000, R13, 0xb8, !PT ;  /* 0x8000000008087812 */ /* 0x000fc400078eb80d */
[--C-:B------:R-:W-:Y:S02]  /*0ce0*/  LOP3.LUT R4, R4, 0x80000000, R13.reuse, 0xb8, !PT ;  /* 0x8000000004047812 */ /* 0x100fe400078eb80d */
[----:B------:R-:W-:Y:S02]  /*0cf0*/  LOP3.LUT R9, R9, 0x80000000, R13, 0xb8, !PT ;  /* 0x8000000009097812 */ /* 0x000fe400078eb80d */
[----:B------:R-:W-:Y:S02]  /*0d00*/  F2FP.F16.F32.PACK_AB R5, R5, R0 ;  /* 0x000000000505723e */ /* 0x000fe400000000ff */
[----:B------:R-:W-:Y:S02]  /*0d10*/  F2FP.F16.F32.PACK_AB R7, R7, R10 ;  /* 0x0000000a0707723e */ /* 0x000fe400000000ff */
[----:B------:R-:W-:Y:S01]  /*0d20*/  F2FP.F16.F32.PACK_AB R11, R8, R11 ;  /* 0x0000000b080b723e */ /* 0x000fe200000000ff */
[----:B------:R-:W-:Y:S01]  /*0d30*/  STG.E desc[UR4][R2.64], R5 ;  /* 0x0000000502007986 */ /* 0x000fe2000c101904 */
[----:B------:R-:W-:-:S03]  /*0d40*/  F2FP.F16.F32.PACK_AB R9, R9, R4 ;  /* 0x000000040909723e */ /* 0x000fc600000000ff */
[----:B------:R-:W-:Y:S04]  /*0d50*/  STG.E desc[UR4][R2.64+0x200], R7 ;  /* 0x0002000702007986 */ /* 0x000fe8000c101904 */
[----:B------:R-:W-:Y:S04]  /*0d60*/  STG.E desc[UR4][R2.64+0x400], R11 ;  /* 0x0004000b02007986 */ /* 0x000fe8000c101904 */
[----:B------:R-:W-:Y:S01]  /*0d70*/  STG.E desc[UR4][R2.64+0x600], R9 ;  /* 0x0006000902007986 */ /* 0x000fe2000c101904 */
[----:B------:R-:W-:Y:S05]  /*0d80*/  EXIT ;  /* 0x000000000000794d */ /* 0x000fea0003800000 */
.L_x_1471:
        /* <DEDUP_REMOVED lines=15> */
.L_x_8090:


//--------------------- .text._ZN2at6native29vectorized_elementwise_kernelILi4ENS0_13BUnaryFunctorIN3c104HalfES4_S4_ZZZNS0_20copysign_kernel_cudaERNS_18TensorIteratorBaseEENKUlvE_clEvENKUlvE2_clEvEUlS4_S4_E_EESt5arrayIPcLm2EEEEviT0_T1_ --------------------------
	.section	.text._ZN2at6native29vectorized_elementwise_kernelILi4ENS0_13BUnaryFunctorIN3c104HalfES4_S4_ZZZNS0_20copysign_kernel_cudaERNS_18TensorIteratorBaseEENKUlvE_clEvENKUlvE2_clEvEUlS4_S4_E_EESt5arrayIPcLm2EEEEviT0_T1_,"ax",@progbits
	.align	128
        .global         _ZN2at6native29vectorized_elementwise_kernelILi4ENS0_13BUnaryFunctorIN3c104HalfES4_S4_ZZZNS0_20copysign_kernel_cudaERNS_18TensorIteratorBaseEENKUlvE_clEvENKUlvE2_clEvEUlS4_S4_E_EESt5arrayIPcLm2EEEEviT0_T1_
        .type           _ZN2at6native29vectorized_elementwise_kernelILi4ENS0_13BUnaryFunctorIN3c104HalfES4_S4_ZZZNS0_20copysign_kernel_cudaERNS_18TensorIteratorBaseEENKUlvE_clEvENKUlvE2_clEvEUlS4_S4_E_EESt5arrayIPcLm2EEEEviT0_T1_,@function
        .size           _ZN2at6native29vectorized_elementwise_kernelILi4ENS0_13BUnaryFunctorIN3c104HalfES4_S4_ZZZNS0_20copysign_kernel_cudaERNS_18TensorIteratorBaseEENKUlvE_clEvENKUlvE2_clEvEUlS4_S4_E_EESt5arrayIPcLm2EEEEviT0_T1_,(.L_x_8091 - _ZN2at6native29vectorized_elementwise_kernelILi4ENS0_13BUnaryFunctorIN3c104HalfES4_S4_ZZZNS0_20copysign_kernel_cudaERNS_18TensorIteratorBaseEENKUlvE_clEvENKUlvE2_clEvEUlS4_S4_E_EESt5arrayIPcLm2EEEEviT0_T1_)
        .other          _ZN2at6native29vectorized_elementwise_kernelILi4ENS0_13BUnaryFunctorIN3c104HalfES4_S4_ZZZNS0_20copysign_kernel_cudaERNS_18TensorIteratorBaseEENKUlvE_clEvENKUlvE2_clEvEUlS4_S4_E_EESt5arrayIPcLm2EEEEviT0_T1_,@"STO_CUDA_ENTRY STV_DEFAULT"
_ZN2at6native29vectorized_elementwise_kernelILi4ENS0_13BUnaryFunctorIN3c104HalfES4_S4_ZZZNS0_20copysign_kernel_cudaERNS_18TensorIteratorBaseEENKUlvE_clEvENKUlvE2_clEvEUlS4_S4_E_EESt5arrayIPcLm2EEEEviT0_T1_:
.text._ZN2at6native29vectorized_elementwise_kernelILi4ENS0_13BUnaryFunctorIN3c104HalfES4_S4_ZZZNS0_20copysign_kernel_cudaERNS_18TensorIteratorBaseEENKUlvE_clEvENKUlvE2_clEvEUlS4_S4_E_EESt5arrayIPcLm2EEEEviT0_T1_:
        /* <DEDUP_REMOVED lines=141> */
.L_x_1475:
[----:B------:R-:W-:-:S13]  /*08d0*/  ISETP.GE.U32.AND P0, PT, R3, R2, PT ;  /* 0x000000020300720c */ /* 0x000fda0003f06070 */
[----:B------:R-:W-:Y:S05]  /*08e0*/  @P0 BRA `(.L_x_1477) ;  /* 0x0000000000300947 */ /* 0x000fea0003800000 */
[----:B0-----:R-:W0:Y:S01]  /*08f0*/  LDC.64 R10, c[0x0][0x388] ;  /* 0x0000e200ff0a7b82 */ /* 0x001e220000000a00 */
[----:B------:R-:W-:Y:S01]  /*0900*/  IADD3 R13, PT, PT, R0, R3, RZ ;  /* 0x00000003000d7210 */ /* 0x000fe20007ffe0ff */
[----:B------:R-:W-:-:S04]  /*0910*/  VIADD R3, R3, 0x80 ;  /* 0x0000008003037836 */ /* 0x000fc80000000000 */
[----:B0-----:R-:W-:-:S05]  /*0920*/  IMAD.WIDE.U32 R10, R13, 0x2, R10 ;  /* 0x000000020d0a7825 */ /* 0x001fca00078e000a */
[----:B------:R1:W-:Y:S02]  /*0930*/  STG.E.U16 desc[UR4][R10.64], R5 ;  /* 0x000000050a007986 */ /* 0x0003e4000c101504 */
.L_x_1476:
[----:B------:R-:W-:-:S13]  /*0940*/  ISETP.GE.U32.AND P0, PT, R3, R2, PT ;  /* 0x000000020300720c */ /* 0x000fda0003f06070 */
[----:B------:R-:W-:Y:S05]  /*0950*/  @P0 BRA `(.L_x_1478) ;  /* 0x0000000000340947 */ /* 0x000fea0003800000 */
[----:B-1----:R-:W1:Y:S01]  /*0960*/  LDC.64 R4, c[0x0][0x388] ;  /* 0x0000e200ff047b82 */ /* 0x002e620000000a00 */
[----:B0-----:R-:W-:Y:S01]  /*0970*/  IMAD.IADD R11, R0, 0x1, R3 ;  /* 0x00000001000b7824 */ /* 0x001fe200078e0203 */
[----:B------:R-:W-:-:S03]  /*0980*/  IADD3 R3, PT, PT, R3, 0x80, RZ ;  /* 0x0000008003037810 */ /* 0x000fc60007ffe0ff */
[----:B-1----:R-:W-:-:S05]  /*0990*/  IMAD.WIDE.U32 R4, R11, 0x2, R4 ;  /* 0x000000020b047825 */ /* 0x002fca00078e0004 */
[----:B------:R1:W-:Y:S02]  /*09a0*/  STG.E.U16 desc[UR4][R4.64], R6 ;  /* 0x0000000604007986 */ /* 0x0003e4000c101504 */
.L_x_1477:
        /* <DEDUP_REMOVED lines=8> */
.L_x_1478:
[----:B------:R-:W-:Y:S05]  /*0a30*/  BSYNC.RELIABLE B1 ;  /* 0x0000000000017941 */ /* 0x000fea0003800100 */
.L_x_1474:
[----:B------:R-:W-:-:S13]  /*0a40*/  ISETP.GE.U32.AND P0, PT, R3, R2, PT ;  /* 0x000000020300720c */ /* 0x000fda0003f06070 */
[----:B-12---:R-:W1:Y:S01]  /*0a50*/  @!P0 LDC.64 R4, c[0x0][0x388] ;  /* 0x0000e200ff048b82 */ /* 0x006e620000000a00 */
[----:B------:R-:W-:Y:S01]  /*0a60*/  @!P0 IADD3 R7, PT, PT, R0, R3, RZ ;  /* 0x0000000300078210 */ /* 0x000fe20007ffe0ff */
[----:B------:R-:W-:-:S04]  /*0a70*/  @!P0 VIADD R3, R3, 0x80 ;  /* 0x0000008003038836 */ /* 0x000fc80000000000 */
[----:B-1----:R-:W-:-:S05]  /*0a80*/  @!P0 IMAD.WIDE.U32 R4, R7, 0x2, R4 ;  /* 0x0000000207048825 */ /* 0x002fca00078e0004 */
[----:B------:R2:W-:Y:S02]  /*0a90*/  @!P0 STG.E.U16 desc[UR4][R4.64], R8 ;  /* 0x0000000804008986 */ /* 0x0005e4000c101504 */
.L_x_1479:
[----:B------:R-:W-:Y:S05]  /*0aa0*/  BSYNC.RECONVERGENT B0 ;  /* 0x0000000000007941 */ /* 0x000fea0003800200 */
.L_x_1473:
        /* <DEDUP_REMOVED lines=8> */
.L_x_1472:
[----:B------:R-:W0:Y:S01]  /*0b30*/  S2R R9, SR_TID.X ;  /* 0x0000000000097919 */ /* 0x000e220000002100 */
[----:B------:R-:W1:Y:S02]  /*0b40*/  LDC.64 R2, c[0x0][0x390] ;  /* 0x0000e400ff027b82 */ /* 0x000e640000000a00 */
[----:B-1----:R-:W-:-:S04]  /*0b50*/  IMAD.WIDE.U32 R2, R0, 0x2, R2 ;  /* 0x0000000200027825 */ /* 0x002fc800078e0002 */
[----:B0-----:R-:W-:Y:S02]  /*0b60*/  IMAD.WIDE.U32 R6, R9, 0x8, R2 ;  /* 0x0000000809067825 */ /* 0x001fe400078e0002 */
[----:B------:R-:W0:Y:S03]  /*0b70*/  LDC.64 R2, c[0x0][0x388] ;  /* 0x0000e200ff027b82 */ /* 0x000e260000000a00 */
[----:B------:R-:W2:Y:S04]  /*0b80*/  LDG.E.64 R10, desc[UR4][R6.64] ;  /* 0x00000004060a7981 */ /* 0x000ea8000c1e1b00 */
[----:B------:R-:W3:Y:S01]  /*0b90*/  LDG.E.64 R4, desc[UR4][R6.64+0x400] ;  /* 0x0004000406047981 */ /* 0x000ee2000c1e1b00 */
[----:B------:R-:W1:Y:S01]  /*0ba0*/  LDC.U16 R12, c[0x0][0x386] ;  /* 0x0000e180ff0c7b82 */ /* 0x000e620000000400 */
[----:B0-----:R-:W-:-:S04]  /*0bb0*/  IMAD.WIDE.U32 R2, R0, 0x2, R2 ;  /* 0x0000000200027825 */ /* 0x001fc800078e0002 */
[----:B------:R-:W-:-:S04]  /*0bc0*/  IMAD.WIDE.U32 R2, R9, 0x8, R2 ;  /* 0x0000000809027825 */ /* 0x000fc800078e0002 */
[----:B-1----:R-:W-:Y:S02]  /*0bd0*/  HADD2.F32 R13, -RZ, R12.H0_H0 ;  /* 0x2000000cff0d7230 */ /* 0x002fe40000004100 */
[--C-:B--2---:R-:W-:Y:S02]  /*0be0*/  HADD2.F32 R0, -RZ, R10.reuse.H0_H0 ;  /* 0x2000000aff007230 */ /* 0x104fe40000004100 */
[----:B------:R-:W-:Y:S02]  /*0bf0*/  HADD2.F32 R8, -RZ, R10.H1_H1 ;  /* 0x3000000aff087230 */ /* 0x000fe40000004100 */
[--C-:B------:R-:W-:Y:S01]  /*0c00*/  HADD2.F32 R9, -RZ, R11.reuse.H0_H0 ;  /* 0x2000000bff097230 */ /* 0x100fe20000004100 */
[--C-:B------:R-:W-:Y:S01]  /*0c10*/  LOP3.LUT R0, R0, 0x80000000, R13.reuse, 0xb8, !PT ;  /* 0x8000000000007812 */ /* 0x100fe200078eb80d */
[----:B------:R-:W-:Y:S02]  /*0c20*/  HADD2.F32 R10, -RZ, R11.H1_H1 ;  /* 0x3000000bff0a7230 */ /* 0x000fe40000004100 */
[--C-:B---3--:R-:W-:Y:S01]  /*0c30*/  HADD2.F32 R11, -RZ, R4.reuse.H0_H0 ;  /* 0x20000004ff0b7230 */ /* 0x108fe20000004100 */
[--C-:B------:R-:W-:Y:S01]  /*0c40*/  LOP3.LUT R9, R9, 0x80000000, R13.reuse, 0xb8, !PT ;  /* 0x8000000009097812 */ /* 0x100fe200078eb80d */
[----:B------:R-:W-:Y:S01]  /*0c50*/  HADD2.F32 R4, -RZ, R4.H1_H1 ;  /* 0x30000004ff047230 */ /* 0x000fe20000004100 */
[--C-:B------:R-:W-:Y:S01]  /*0c60*/  LOP3.LUT R10, R10, 0x80000000, R13.reuse, 0xb8, !PT ;  /* 0x800000000a0a7812 */ /* 0x100fe200078eb80d */
[--C-:B------:R-:W-:Y:S01]  /*0c70*/  HADD2.F32 R6, -RZ, R5.reuse.H0_H0 ;  /* 0x20000005ff067230 */ /* 0x100fe20000004100 */
[--C-:B------:R-:W-:Y:S01]  /*0c80*/  LOP3.LUT R11, R11, 0x80000000, R13.reuse, 0xb8, !PT ;  /* 0x800000000b0b7812 */ /* 0x100fe200078eb80d */
[----:B------:R-:W-:Y:S01]  /*0c90*/  HADD2.F32 R7, -RZ, R5.H1_H1 ;  /* 0x30000005ff077230 */ /* 0x000fe20000004100 */
[----:B------:R-:W-:-:S02]  /*0ca0*/  LOP3.LUT R5, R8, 0x80000000, R13, 0xb8, !PT ;  /* 0x8000000008057812 */ /* 0x000fc400078eb80d */
[--C-:B------:R-:W-:Y:S02]  /*0cb0*/  LOP3.LUT R4, R4, 0x80000000, R13.reuse, 0xb8, !PT ;  /* 0x8000000004047812 */ /* 0x100fe400078eb80d */
[--C-:B------:R-:W-:Y:S02]  /*0cc0*/  LOP3.LUT R6, R6, 0x80000000, R13.reuse, 0xb8, !PT ;  /* 0x8000000006067812 */ /* 0x100fe400078eb80d */
[----:B------:R-:W-:Y:S02]  /*0cd0*/  LOP3.LUT R7, R7, 0x80000000, R13, 0xb8, !PT ;  /* 0x8000000007077812 */ /* 0x000fe400078eb80d */
[----:B------:R-:W-:Y:S02]  /*0ce0*/  F2FP.F16.F32.PACK_AB R8, R5, R0 ;  /* 0x000000000508723e */ /* 0x000fe400000000ff */
[----:B------:R-:W-:Y:S02]  /*0cf0*/  F2FP.F16.F32.PACK_AB R9, R10, R9 ;  /* 0x000000090a09723e */ /* 0x000fe400000000ff */
[----:B------:R-:W-:-:S02]  /*0d00*/  F2FP.F16.F32.PACK_AB R4, R4, R11 ;  /* 0x0000000b0404723e */ /* 0x000fc400000000ff */
[----:B------:R-:W-:Y:S01]  /*0d10*/  F2FP.F16.F32.PACK_AB R5, R7, R6 ;  /* 0x000000060705723e */ /* 0x000fe200000000ff */
[----:B------:R-:W-:Y:S04]  /*0d20*/  STG.E.64 desc[UR4][R2.64], R8 ;  /* 0x0000000802007986 */ /* 0x000fe8000c101b04 */
[----:B------:R-:W-:Y:S01]  /*0d30*/  STG.E.64 desc[UR4][R2.64+0x400], R4 ;  /* 0x0004000402007986 */ /* 0x000fe2000c101b04 */
[----:B------:R-:W-:Y:S05]  /*0d40*/  EXIT ;  /* 0x000000000000794d */ /* 0x000fea0003800000 */
.L_x_1480:
        /* <DEDUP_REMOVED lines=11> */
.L_x_8091:


//--------------------- .text._ZN2at6native29vectorized_elementwise_kernelILi8ENS0_13BUnaryFunctorIN3c104HalfES4_S4_ZZZNS0_20copysign_kernel_cudaERNS_18TensorIteratorBaseEENKUlvE_clEvENKUlvE2_clEvEUlS4_S4_E_EESt5arrayIPcLm2EEEEviT0_T1_ --------------------------
	.section	.text._ZN2at6native29vectorized_elementwise_kernelILi8ENS0_13BUnaryFunctorIN3c104HalfES4_S4_ZZZNS0_20copysign_kernel_cudaERNS_18TensorIteratorBaseEENKUlvE_clEvENKUlvE2_clEvEUlS4_S4_E_EESt5arrayIPcLm2EEEEviT0_T1_,"ax",@progbits
	.align	128
        .global         _ZN2at6native29vectorized_elementwise_kernelILi8ENS0_13BUnaryFunctorIN3c104HalfES4_S4_ZZZNS0_20copysign_kernel_cudaERNS_18TensorIteratorBaseEENKUlvE_clEvENKUlvE2_clEvEUlS4_S4_E_EESt5arrayIPcLm2EEEEviT0_T1_
        .type           _ZN2at6native29vectorized_elementwise_kernelILi8ENS0_13BUnaryFunctorIN3c104HalfES4_S4_ZZZNS0_20copysign_kernel_cudaERNS_18TensorIteratorBaseEENKUlvE_clEvENKUlvE2_clEvEUlS4_S4_E_EESt5arrayIPcLm2EEEEviT0_T1_,@function
        .size           _ZN2at6native29vectorized_elementwise_kernelILi8ENS0_13BUnaryFunctorIN3c104HalfES4_S4_ZZZNS0_20copysign_kernel_cudaERNS_18TensorIteratorBaseEENKUlvE_clEvENKUlvE2_clEvEUlS4_S4_E_EESt5arrayIPcLm2EEEEviT0_T1_,(.L_x_8092 - _ZN2at6native29vectorized_elementwise_kernelILi8ENS0_13BUnaryFunctorIN3c104HalfES4_S4_ZZZNS0_20copysign_kernel_cudaERNS_18TensorIteratorBaseEENKUlvE_clEvENKUlvE2_clEvEUlS4_S4_E_EESt5arrayIPcLm2EEEEviT0_T1_)
        .other          _ZN2at6native29vectorized_elementwise_kernelILi8ENS0_13BUnaryFunctorIN3c104HalfES4_S4_ZZZNS0_20copysign_kernel_cudaERNS_18TensorIteratorBaseEENKUlvE_clEvENKUlvE2_clEvEUlS4_S4_E_EESt5arrayIPcLm2EEEEviT0_T1_,@"STO_CUDA_ENTRY STV_DEFAULT"
_ZN2at6native29vectorized_elementwise_kernelILi8ENS0_13BUnaryFunctorIN3c104HalfES4_S4_ZZZNS0_20copysign_kernel_cudaERNS_18TensorIteratorBaseEENKUlvE_clEvENKUlvE2_clEvEUlS4_S4_E_EESt5arrayIPcLm2EEEEviT0_T1_:
.text._ZN2at6native29vectorized_elementwise_kernelILi8ENS0_13BUnaryFunctorIN3c104HalfES4_S4_ZZZNS0_20copysign_kernel_cudaERNS_18TensorIteratorBaseEENKUlvE_clEvENKUlvE2_clEvEUlS4_S4_E_EESt5arrayIPcLm2EEEEviT0_T1_:
        /* <DEDUP_REMOVED lines=141> */
.L_x_1484:
[----:B------:R-:W-:-:S13]  /*08d0*/  ISETP.GE.U32.AND P0, PT, R3, R2, PT ;  /* 0x000000020300720c */ /* 0x000fda0003f06070 */
[----:B------:R-:W-:Y:S05]  /*08e0*/  @P0 BRA `(.L_x_1486) ;  /* 0x0000000000300947 */ /* 0x000fea0003800000 */
[----:B0-----:R-:W0:Y:S01]  /*08f0*/  LDC.64 R10, c[0x0][0x388] ;  /* 0x0000e200ff0a7b82 */ /* 0x001e220000000a00 */
[----:B------:R-:W-:Y:S01]  /*0900*/  IADD3 R13, PT, PT, R0, R3, RZ ;  /* 0x00000003000d7210 */ /* 0x000fe20007ffe0ff */
[----:B------:R-:W-:-:S04]  /*0910*/  VIADD R3, R3, 0x80 ;  /* 0x0000008003037836 */ /* 0x000fc80000000000 */
[----:B0-----:R-:W-:-:S05]  /*0920*/  IMAD.WIDE.U32 R10, R13, 0x2, R10 ;  /* 0x000000020d0a7825 */ /* 0x001fca00078e000a */
[----:B------:R1:W-:Y:S02]  /*0930*/  STG.E.U16 desc[UR4][R10.64], R5 ;  /* 0x000000050a007986 */ /* 0x0003e4000c101504 */
.L_x_1485:
[----:B------:R-:W-:-:S13]  /*0940*/  ISETP.GE.U32.AND P0, PT, R3, R2, PT ;  /* 0x000000020300720c */ /* 0x000fda0003f06070 */
[----:B------:R-:W-:Y:S05]  /*0950*/  @P0 BRA `(.L_x_1487) ;  /* 0x0000000000340947 */ /* 0x000fea0003800000 */
[----:B-1----:R-:W1:Y:S01]  /*0960*/  LDC.64 R4, c[0x0][0x388] ;  /* 0x0000e200ff047b82 */ /* 0x002e620000000a00 */
[----:B0-----:R-:W-:Y:S01]  /*0970*/  IMAD.IADD R11, R0, 0x1, R3 ;  /* 0x00000001000b7824 */ /* 0x001fe200078e0203 */
[----:B------:R-:W-:-:S03]  /*0980*/  IADD3 R3, PT, PT, R3, 0x80, RZ ;  /* 0x0000008003037810 */ /* 0x000fc60007ffe0ff */
[----:B-1----:R-:W-:-:S05]  /*0990*/  IMAD.WIDE.U32 R4, R11, 0x2, R4 ;  /* 0x000000020b047825 */ /* 0x002fca00078e0004 */
[----:B------:R1:W-:Y:S02]  /*09a0*/  STG.E.U16 desc[UR4][R4.64], R6 ;  /* 0x0000000604007986 */ /* 0x0003e4000c101504 */
.L_x_1486:
        /* <DEDUP_REMOVED lines=8> */
.L_x_1487:
[----:B------:R-:W-:Y:S05]  /*0a30*/  BSYNC.RELIABLE B1 ;  /* 0x0000000000017941 */ /* 0x000fea0003800100 */
.L_x_1483:
[----:B------:R-:W-:-:S13]  /*0a40*/  ISETP.GE.U32.AND P0, PT, R3, R2, PT ;  /* 0x000000020300720c */ /* 0x000fda0003f06070 */
[----:B-12---:R-:W1:Y:S01]  /*0a50*/  @!P0 LDC.64 R4, c[0x0][0x388] ;  /* 0x0000e200ff048b82 */ /* 0x006e620000000a00 */
[----:B------:R-:W-:Y:S01]  /*0a60*/  @!P0 IADD3 R7, PT, PT, R0, R3, RZ ;  /* 0x0000000300078210 */ /* 0x000fe20007ffe0ff */
[----:B------:R-:W-:-:S04]  /*0a70*/  @!P0 VIADD R3, R3, 0x80 ;  /* 0x0000008003038836 */ /* 0x000fc80000000000 */
[----:B-1----:R-:W-:-:S05]  /*0a80*/  @!P0 IMAD.WIDE.U32 R4, R7, 0x2, R4 ;  /* 0x0000000207048825 */ /* 0x002fca00078e0004 */
[----:B------:R2:W-:Y:S02]  /*0a90*/  @!P0 STG.E.U16 desc[UR4][R4.64], R8 ;  /* 0x0000000804008986 */ /* 0x0005e4000c101504 */
.L_x_1488:
[----:B------:R-:W-:Y:S05]  /*0aa0*/  BSYNC.RECONVERGENT B0 ;  /* 0x0000000000007941 */ /* 0x000fea0003800200 */
.L_x_1482:
        /* <DEDUP_REMOVED lines=8> */
.L_x_1481:
[----:B------:R-:W0:Y:S01]  /*0b30*/  S2R R9, SR_TID.X ;  /* 0x0000000000097919 */ /* 0x000e220000002100 */
[----:B------:R-:W1:Y:S02]  /*0b40*/  LDC.64 R2, c[0x0][0x390] ;  /* 0x0000e400ff027b82 */ /* 0x000e640000000a00 */
[----:B-1----:R-:W-:-:S04]  /*0b50*/  IMAD.WIDE.U32 R2, R0, 0x2, R2 ;  /* 0x0000000200027825 */ /* 0x002fc800078e0002 */
[----:B0-----:R-:W-:Y:S02]  /*0b60*/  IMAD.WIDE.U32 R4, R9, 0x10, R2 ;  /* 0x0000001009047825 */ /* 0x001fe400078e0002 */
[----:B------:R-:W0:Y:S04]  /*0b70*/  LDC.U16 R8, c[0x0][0x386] ;  /* 0x0000e180ff087b82 */ /* 0x000e280000000400 */
[----:B------:R-:W2:Y:S04]  /*0b80*/  LDG.E.128 R4, desc[UR4][R4.64] ;  /* 0x0000000404047981 */ /* 0x000ea8000c1e1d00 */
[----:B------:R-:W1:Y:S01]  /*0b90*/  LDC.64 R2, c[0x0][0x388] ;  /* 0x0000e200ff027b82 */ /* 0x000e620000000a00 */
[----:B0-----:R-:W-:-:S02]  /*0ba0*/  HADD2.F32 R17, -RZ, R8.H0_H0 ;  /* 0x20000008ff117230 */ /* 0x001fc40000004100 */
[----:B-1----:R-:W-:-:S04]  /*0bb0*/  IMAD.WIDE.U32 R2, R0, 0x2, R2 ;  /* 0x0000000200027825 */ /* 0x002fc800078e0002 */
[----:B------:R-:W-:-:S04]  /*0bc0*/  IMAD.WIDE.U32 R2, R9, 0x10, R2 ;  /* 0x0000001009027825 */ /* 0x000fc800078e0002 */
[--C-:B--2---:R-:W-:Y:S02]  /*0bd0*/  HADD2.F32 R8, -RZ, R4.reuse.H0_H0 ;  /* 0x20000004ff087230 */ /* 0x104fe40000004100 */
[----:B------:R-:W-:Y:S02]  /*0be0*/  HADD2.F32 R10, -RZ, R4.H1_H1 ;  /* 0x30000004ff0a7230 */ /* 0x000fe40000004100 */
[--C-:B------:R-:W-:Y:S01]  /*0bf0*/  HADD2.F32 R13, -RZ, R6.reuse.H0_H0 ;  /* 0x20000006ff0d7230 */ /* 0x100fe20000004100 */
[--C-:B------:R-:W-:Y:S01]  /*0c00*/  LOP3.LUT R4, R8, 0x80000000, R17.reuse, 0xb8, !PT ;  /* 0x8000000008047812 */ /* 0x100fe200078eb811 */
[----:B------:R-:W-:Y:S02]  /*0c10*/  HADD2.F32 R14, -RZ, R6.H1_H1 ;  /* 0x30000006ff0e7230 */ /* 0x000fe40000004100 */
[--C-:B------:R-:W-:Y:S01]  /*0c20*/  HADD2.F32 R11, -RZ, R5.reuse.H0_H0 ;  /* 0x20000005ff0b7230 */ /* 0x100fe20000004100 */
        /* <DEDUP_REMOVED lines=13> */
[----:B------:R-:W-:-:S05]  /*0d00*/  F2FP.F16.F32.PACK_AB R7, R16, R15 ;  /* 0x0000000f1007723e */ /* 0x000fca00000000ff */
[----:B------:R-:W-:Y:S01]  /*0d10*/  STG.E.128 desc[UR4][R2.64], R4 ;  /* 0x0000000402007986 */ /* 0x000fe2000c101d04 */
[----:B------:R-:W-:Y:S05]  /*0d20*/  EXIT ;  /* 0x000000000000794d */ /* 0x000fea0003800000 */
.L_x_1489:
        /* <DEDUP_REMOVED lines=13> */
.L_x_8092:


//--------------------- .text._ZN2at6native18elementwise_kernelILi128ELi4EZNS0_15gpu_kernel_implINS0_13AUnaryFunctorIN3c104HalfES5_S5_ZZZNS0_20copysign_kernel_cudaERNS_18TensorIteratorBaseEENKUlvE_clEvENKUlvE2_clEvEUlS5_S5_E_EEEEvS7_RKT_EUliE_EEviT1_ --------------------------
	.section	.text._ZN2at6native18elementwise_kernelILi128ELi4EZNS0_15gpu_kernel_implINS0_13AUnaryFunctorIN3c104HalfES5_S5_ZZZNS0_20copysign_kernel_cudaERNS_18TensorIteratorBaseEENKUlvE_clEvENKUlvE2_clEvEUlS5_S5_E_EEEEvS7_RKT_EUliE_EEviT1_,"ax",@progbits
	.align	128
        .global         _ZN2at6native18elementwise_kernelILi128ELi4EZNS0_15gpu_kernel_implINS0_13AUnaryFunctorIN3c104HalfES5_S5_ZZZNS0_20copysign_kernel_cudaERNS_18TensorIteratorBaseEENKUlvE_clEvENKUlvE2_clEvEUlS5_S5_E_EEEEvS7_RKT_EUliE_EEviT1_
        .type           _ZN2at6native18elementwise_kernelILi128ELi4EZNS0_15gpu_kernel_implINS0_13AUnaryFunctorIN3c104HalfES5_S5_ZZZNS0_20copysign_kernel_cudaERNS_18TensorIteratorBaseEENKUlvE_clEvENKUlvE2_clEvEUlS5_S5_E_EEEEvS7_RKT_EUliE_EEviT1_,@function
        .size           _ZN2at6native18elementwise_kernelILi128ELi4EZNS0_15gpu_kernel_implINS0_13AUnaryFunctorIN3c104HalfES5_S5_ZZZNS0_20copysign_kernel_cudaERNS_18TensorIteratorBaseEENKUlvE_clEvENKUlvE2_clEvEUlS5_S5_E_EEEEvS7_RKT_EUliE_EEviT1_,(.L_x_8093 - _ZN2at6native18elementwise_kernelILi128ELi4EZNS0_15gpu_kernel_implINS0_13AUnaryFunctorIN3c104HalfES5_S5_ZZZNS0_20copysign_kernel_cudaERNS_18TensorIteratorBaseEENKUlvE_clEvENKUlvE2_clEvEUlS5_S5_E_EEEEvS7_RKT_EUliE_EEviT1_)
        .other          _ZN2at6native18elementwise_kernelILi128ELi4EZNS0_15gpu_kernel_implINS0_13AUnaryFunctorIN3c104HalfES5_S5_ZZZNS0_20copysign_kernel_cudaERNS_18TensorIteratorBaseEENKUlvE_clEvENKUlvE2_clEvEUlS5_S5_E_EEEEvS7_RKT_EUliE_EEviT1_,@"STO_CUDA_ENTRY STV_DEFAULT"
_ZN2at6native18elementwise_kernelILi128ELi4EZNS0_15gpu_kernel_implINS0_13AUnaryFunctorIN3c104HalfES5_S5_ZZZNS0_20copysign_kernel_cudaERNS_18TensorIteratorBaseEENKUlvE_clEvENKUlvE2_clEvEUlS5_S5_E_EEEEvS7_RKT_EUliE_EEviT1_:
.text._ZN2at6native18elementwise_kernelILi128ELi4EZNS0_15gpu_kernel_implINS0_13AUnaryFunctorIN3c104HalfES5_S5_ZZZNS0_20copysign_kernel_cudaERNS_18TensorIteratorBaseEENKUlvE_clEvENKUlvE2_clEvEUlS5_S5_E_EEEEvS7_RKT_EUliE_EEviT1_:
        /* <DEDUP_REMOVED lines=319> */
.L_x_1492:
        /* <DEDUP_REMOVED lines=18> */
.L_x_1496:
[----:B------:R-:W2:Y:S02]  /*1510*/  LDG.E.U8 R2, desc[UR36][R2.64] ;  /* 0x0000002402027981 */ /* 0x000ea4000c1e1100 */
[----:B--2---:R-:W-:-:S04]  /*1520*/  I2FP.F32.U32 R0, R2 ;  /* 0x0000000200007245 */ /* 0x004fc80000201000 */
[----:B------:R-:W-:Y:S01]  /*1530*/  F2FP.F16.F32.PACK_AB R0, RZ, R0 ;  /* 0x00000000ff00723e */ /* 0x000fe200000000ff */
[----:B------:R-:W-:Y:S06]  /*1540*/  BRA `(.L_x_1498) ;  /* 0x0000000c007c7947 */ /* 0x000fec0003800000 */
.L_x_1495:
        /* <DEDUP_REMOVED lines=10> */
.L_x_1500:
[----:B------:R-:W2:Y:S02]  /*15f0*/  LDG.E R2, desc[UR36][R2.64] ;  /* 0x0000002402027981 */ /* 0x000ea4000c1e1900 */
[----:B--2---:R-:W-:-:S04]  /*1600*/  I2FP.F32.S32 R0, R2 ;  /* 0x0000000200007245 */ /* 0x004fc80000201400 */
[----:B------:R-:W-:Y:S01]  /*1610*/  F2FP.F16.F32.PACK_AB R0, RZ, R0 ;  /* 0x00000000ff00723e */ /* 0x000fe200000000ff */
[----:B------:R-:W-:Y:S06]  /*1620*/  BRA `(.L_x_1498) ;  /* 0x0000000c00447947 */ /* 0x000fec0003800000 */
.L_x_1499:
[----:B------:R-:W2:Y:S02]  /*1630*/  LDG.E.U16 R2, desc[UR36][R2.64] ;  /* 0x0000002402027981 */ /* 0x000ea4000c1e1500 */
[----:B--2---:R-:W0:Y:S02]  /*1640*/  I2F.S16 R0, R2 ;  /* 0x0000000200007306 */ /* 0x004e240000101400 */
[----:B0-----:R-:W-:Y:S01]  /*1650*/  F2FP.F16.F32.PACK_AB R0, RZ, R0 ;  /* 0x00000000ff00723e */ /* 0x001fe200000000ff */
[----:B------:R-:W-:Y:S06]  /*1660*/  BRA `(.L_x_1498) ;  /* 0x0000000c00347947 */ /* 0x000fec0003800000 */
.L_x_1494:
        /* <DEDUP_REMOVED lines=9> */
.L_x_1502:
[----:B------:R0:W5:Y:S01]  /*1700*/  LDG.E.U16 R0, desc[UR36][R2.64] ;  /* 0x0000002402007981 */ /* 0x000162000c1e1500 */
[----:B------:R-:W-:Y:S05]  /*1710*/  BRA `(.L_x_1498) ;  /* 0x0000000c00087947 */ /* 0x000fea0003800000 */
.L_x_1501:
        /* <DEDUP_REMOVED lines=9> */
.L_x_1504:
[----:B------:R1:W5:Y:S01]  /*17b0*/  LDG.E.U16 R0, desc[UR36][R2.64] ;  /* 0x0000002402007981 */ /* 0x000362000c1e1500 */
[----:B------:R-:W-:Y:S05]  /*17c0*/  BRA `(.L_x_1498) ;  /* 0x0000000800dc7947 */ /* 0x000fea0003800000 */
.L_x_1503:
        /* <DEDUP_REMOVED lines=8> */
.L_x_1493:
        /* <DEDUP_REMOVED lines=13> */
.L_x_1507:
        /* <DEDUP_REMOVED lines=8> */
.L_x_1506:
        /* <DEDUP_REMOVED lines=27> */
.L_x_1509:
        /* <DEDUP_REMOVED lines=13> */
.L_x_1508:
[----:B------:R-:W2:Y:S02]  /*1c20*/  LDG.E.U16 R0, desc[UR36][R2.64] ;  /* 0x0000002402007981 */ /* 0x000ea4000c1e1500 */
[----:B--2---:R-:W-:-:S04]  /*1c30*/  SHF.L.U32 R0, R0, 0x10, RZ ;  /* 0x0000001000007819 */ /* 0x004fc800000006ff */
[----:B------:R-:W-:Y:S01]  /*1c40*/  F2FP.F16.F32.PACK_AB R0, RZ, R0 ;  /* 0x00000000ff00723e */ /* 0x000fe200000000ff */
[----:B------:R-:W-:Y:S06]  /*1c50*/  BRA `(.L_x_1498) ;  /* 0x0000000400b87947 */ /* 0x000fec0003800000 */
.L_x_1505:
        /* <DEDUP_REMOVED lines=12> */
.L_x_1512:
        /* <DEDUP_REMOVED lines=21> */
.L_x_1516:
[----:B------:R-:W-:Y:S05]  /*1e70*/  BSYNC.RECONVERGENT B1 ;  /* 0x0000000000017941 */ /* 0x000fea0003800200 */
.L_x_1515:
[----:B------:R-:W-:Y:S01]  /*1e80*/  IMAD.SHL.U32 R0, R0, 0x100000, RZ ;  /* 0x0010000000007824 */ /* 0x000fe200078e00ff */
[----:B------:R-:W-:-:S04]  /*1e90*/  LEA R2, R2, 0x3b800000, 0x17 ;  /* 0x3b80000002027811 */ /* 0x000fc800078eb8ff */
[----:B------:R-:W-:-:S07]  /*1ea0*/  LOP3.LUT R0, R2, R0, R7, 0xfe, !PT ;  /* 0x0000000002007212 */ /* 0x000fce00078efe07 */
.L_x_1514:
[----:B------:R-:W-:Y:S05]  /*1eb0*/  BSYNC.RECONVERGENT B0 ;  /* 0x0000000000007941 */ /* 0x000fea0003800200 */
.L_x_1513:
[----:B------:R-:W-:Y:S01]  /*1ec0*/  F2FP.F16.F32.PACK_AB R0, RZ, R0 ;  /* 0x00000000ff00723e */ /* 0x000fe200000000ff */
[----:B------:R-:W-:Y:S06]  /*1ed0*/  BRA `(.L_x_1498) ;  /* 0x0000000400187947 */ /* 0x000fec0003800000 */
.L_x_1511:
        /* <DEDUP_REMOVED lines=21> */
.L_x_1520:
[----:B------:R-:W-:Y:S05]  /*2030*/  BSYNC.RECONVERGENT B1 ;  /* 0x0000000000017941 */ /* 0x000fea0003800200 */
.L_x_1519:
[----:B------:R-:W-:Y:S01]  /*2040*/  IMAD.SHL.U32 R0, R0, 0x200000, RZ ;  /* 0x0020000000007824 */ /* 0x000fe200078e00ff */
[----:B------:R-:W-:-:S04]  /*2050*/  LEA R2, R2, 0x37800000, 0x17 ;  /* 0x3780000002027811 */ /* 0x000fc800078eb8ff */
[----:B------:R-:W-:-:S07]  /*2060*/  LOP3.LUT R0, R2, R0, R7, 0xfe, !PT ;  /* 0x0000000002007212 */ /* 0x000fce00078efe07 */
.L_x_1518:
[----:B------:R-:W-:Y:S05]  /*2070*/  BSYNC.RECONVERGENT B0 ;  /* 0x0000000000007941 */ /* 0x000fea0003800200 */
.L_x_1517:
[----:B------:R-:W-:Y:S01]  /*2080*/  F2FP.F16.F32.PACK_AB R0, RZ, R0 ;  /* 0x00000000ff00723e */ /* 0x000fe200000000ff */
[----:B------:R-:W-:Y:S06]  /*2090*/  BRA `(.L_x_1498) ;  /* 0x0000000000a87947 */ /* 0x000fec0003800000 */
.L_x_1510:
[----:B------:R-:W-:-:S09]  /*20a0*/  UISETP.NE.AND UP0, UPT, UR4, 0x1c, UPT ;  /* 0x0000001c0400788c */ /* 0x000fd2000bf05270 */
[----:B------:R-:W-:Y:S05]  /*20b0*/  BRA.U !UP0, `(.L_x_1521) ;  /* 0x0000000108947547 */ /* 0x000fea000b800000 */
[----:B------:R-:W-:-:S09]  /*20c0*/  UISETP.NE.AND UP0, UPT, UR4, 0x1d, UPT ;  /* 0x0000001d0400788c */ /* 0x000fd2000bf05270 */
[----:B------:R-:W-:Y:S05]  /*20d0*/  BRA.U !UP0, `(.L_x_1522) ;  /* 0x00000001087c7547 */ /* 0x000fea000b800000 */
[----:B------:R-:W-:-:S09]  /*20e0*/  UISETP.NE.AND UP0, UPT, UR4, 0x2c, UPT ;  /* 0x0000002c0400788c */ /* 0x000fd2000bf05270 */
[----:B------:R-:W-:Y:S05]  /*20f0*/  BRA.U !UP0, `(.L_x_1523) ;  /* 0x0000000108487547 */ /* 0x000fea000b800000 */
.L_x_1497:
        /* <DEDUP_REMOVED lines=16> */
.L_x_1524:
[----:B------:R-:W-:Y:S01]  /*2200*/  PRMT R0, RZ, 0x7610, R0 ;  /* 0x00007610ff007816 */ /* 0x000fe20000000000 */
[----:B------:R-:W-:Y:S06]  /*2210*/  BRA `(.L_x_1498) ;  /* 0x0000000000487947 */ /* 0x000fec0003800000 */
.L_x_1523:
        /* <DEDUP_REMOVED lines=8> */
.L_x_1526:
[----:B------:R-:W-:Y:S05]  /*22a0*/  BSYNC.RECONVERGENT B0 ;  /* 0x0000000000007941 */ /* 0x000fea0003800200 */
.L_x_1525:
[----:B------:R-:W-:Y:S01]  /*22b0*/  F2FP.F16.F32.PACK_AB R0, RZ, R0 ;  /* 0x00000000ff00723e */ /* 0x000fe200000000ff */
[----:B------:R-:W-:Y:S06]  /*22c0*/  BRA `(.L_x_1498) ;  /* 0x00000000001c7947 */ /* 0x000fec0003800000 */
.L_x_1522:
[----:B------:R-:W2:Y:S02]  /*22d0*/  LDG.E.64 R2, desc[UR36][R2.64] ;  /* 0x0000002402027981 */ /* 0x000ea4000c1e1b00 */
[----:B--2---:R-:W0:Y:S02]  /*22e0*/  I2F.U64 R0, R2 ;  /* 0x0000000200007312 */ /* 0x004e240000301000 */
[----:B0-----:R-:W-:Y:S01]  /*22f0*/  F2FP.F16.F32.PACK_AB R0, RZ, R0 ;  /* 0x00000000ff00723e */ /* 0x001fe200000000ff */
[----:B------:R-:W-:Y:S06]  /*2300*/  BRA `(.L_x_1498) ;  /* 0x00000000000c7947 */ /* 0x000fec0003800000 */
.L_x_1521:
[----:B------:R-:W2:Y:S02]  /*2310*/  LDG.E R2, desc[UR36][R2.64] ;  /* 0x0000002402027981 */ /* 0x000ea4000c1e1900 */
[----:B--2---:R-:W-:-:S04]  /*2320*/  I2FP.F32.U32 R0, R2 ;  /* 0x0000000200007245 */ /* 0x004fc80000201000 */
[----:B------:R-:W-:-:S07]  /*2330*/  F2FP.F16.F32.PACK_AB R0, RZ, R0 ;  /* 0x00000000ff00723e */ /* 0x000fce00000000ff */
.L_x_1498:
        /* <DEDUP_REMOVED lines=23> */
.L_x_1530:
[----:B------:R-:W-:-:S06]  /*24b0*/  HADD2.F32 R5, -RZ, R0.H0_H0 ;  /* 0x20000000ff057230 */ /* 0x000fcc0000004100 */
[----:B------:R-:W0:Y:S02]  /*24c0*/  F2I.S64.TRUNC R4, R5 ;  /* 0x0000000500047311 */ /* 0x000e24000020d900 */
[----:B0-----:R3:W-:Y:S01]  /*24d0*/  STG.E.U8 desc[UR36][R2.64], R4 ;  /* 0x0000000402007986 */ /* 0x0017e2000c101124 */
[----:B------:R-:W-:Y:S05]  /*24e0*/  BRA `(.L_x_1532) ;  /* 0x0000000c00707947 */ /* 0x000fea0003800000 */
.L_x_1529:
        /* <DEDUP_REMOVED lines=10> */
.L_x_1534:
[----:B------:R-:W-:-:S04]  /*2590*/  HADD2.F32 R0, -RZ, R0.H0_H0 ;  /* 0x20000000ff007230 */ /* 0x000fc80000004100 */
[----:B------:R-:W0:Y:S02]  /*25a0*/  F2I.FTZ.TRUNC.NTZ R5, R0 ;  /* 0x0000000000057305 */ /* 0x000e24000021f100 */
[----:B0-----:R1:W-:Y:S01]  /*25b0*/  STG.E desc[UR36][R2.64], R5 ;  /* 0x0000000502007986 */ /* 0x0013e2000c101924 */
[----:B------:R-:W-:Y:S05]  /*25c0*/  BRA `(.L_x_1532) ;  /* 0x0000000c00387947 */ /* 0x000fea0003800000 */
.L_x_1533:
[----:B------:R-:W-:-:S04]  /*25d0*/  HADD2.F32 R0, -RZ, R0.H0_H0 ;  /* 0x20000000ff007230 */ /* 0x000fc80000004100 */
[----:B------:R-:W0:Y:S02]  /*25e0*/  F2I.FTZ.TRUNC.NTZ R5, R0 ;  /* 0x0000000000057305 */ /* 0x000e24000021f100 */
[----:B0-----:R2:W-:Y:S01]  /*25f0*/  STG.E.U16 desc[UR36][R2.64], R5 ;  /* 0x0000000502007986 */ /* 0x0015e2000c101524 */
[----:B------:R-:W-:Y:S05]  /*2600*/  BRA `(.L_x_1532) ;  /* 0x0000000c00287947 */ /* 0x000fea0003800000 */
.L_x_1528:
        /* <DEDUP_REMOVED lines=9> */
.L_x_1536:
[----:B------:R0:W-:Y:S01]  /*26a0*/  STG.E.U16 desc[UR36][R2.64], R0 ;  /* 0x0000000002007986 */ /* 0x0001e2000c101524 */
[----:B------:R-:W-:Y:S05]  /*26b0*/  BRA `(.L_x_1532) ;  /* 0x0000000800fc7947 */ /* 0x000fea0003800000 */
.L_x_1535:
        /* <DEDUP_REMOVED lines=10> */
.L_x_1538:
[----:B------:R-:W-:-:S05]  /*2760*/  HADD2.F32 R0, -RZ, R0.H0_H0 ;  /* 0x20000000ff007230 */ /* 0x000fca0000004100 */
[----:B------:R-:W-:-:S04]  /*2770*/  F2FP.F16.F32.PACK_AB R0, RZ, R0 ;  /* 0x00000000ff00723e */ /* 0x000fc800000000ff */
[----:B------:R-:W-:-:S05]  /*2780*/  PRMT R0, R0, 0x5410, RZ ;  /* 0x0000541000007816 */ /* 0x000fca00000000ff */
[----:B------:R0:W-:Y:S01]  /*2790*/  STG.E desc[UR36][R2.64], R0 ;  /* 0x0000000002007986 */ /* 0x0001e2000c101924 */
[----:B------:R-:W-:Y:S05]  /*27a0*/  BRA `(.L_x_1532) ;  /* 0x0000000800c07947 */ /* 0x000fea0003800000 */
.L_x_1537:
[----:B------:R-:W-:-:S05]  /*27b0*/  HADD2.F32 R4, -RZ, R0.H0_H0 ;  /* 0x20000000ff047230 */ /* 0x000fca0000004100 */
[----:B------:R-:W-:-:S06]  /*27c0*/  FMUL.FTZ R4, R4, 1 ;  /* 0x3f80000004047820 */ /* 0x000fcc0000410000 */
[----:B------:R-:W0:Y:S02]  /*27d0*/  F2F.F64.F32 R4, R4 ;  /* 0x0000000400047310 */ /* 0x000e240000201800 */
[----:B0-----:R0:W-:Y:S01]  /*27e0*/  STG.E.64 desc[UR36][R2.64], R4 ;  /* 0x0000000402007986 */ /* 0x0011e2000c101b24 */
[----:B------:R-:W-:Y:S05]  /*27f0*/  BRA `(.L_x_1532) ;  /* 0x0000000800ac7947 */ /* 0x000fea0003800000 */
.L_x_1527:
        /* <DEDUP_REMOVED lines=13> */
.L_x_1541:
[----:B------:R-:W-:Y:S01]  /*28d0*/  HADD2.F32 R0, -RZ, R0.H0_H0 ;  /* 0x20000000ff007230 */ /* 0x000fe20000004100 */
[----:B------:R-:W-:-:S04]  /*28e0*/  CS2R R6, SRZ ;  /* 0x0000000000067805 */ /* 0x000fc8000001ff00 */
[----:B------:R-:W-:-:S04]  /*28f0*/  FMUL.FTZ R0, R0, 1 ;  /* 0x3f80000000007820 */ /* 0x000fc80000410000 */
[----:B------:R-:W0:Y:S02]  /*2900*/  F2F.F64.F32 R4, R0 ;  /* 0x0000000000047310 */ /* 0x000e240000201800 */
[----:B0-----:R0:W-:Y:S01]  /*2910*/  STG.E.128 desc[UR36][R2.64], R4 ;  /* 0x0000000402007986 */ /* 0x0011e2000c101d24 */
[----:B------:R-:W-:Y:S05]  /*2920*/  BRA `(.L_x_1532) ;  /* 0x0000000800607947 */ /* 0x000fea0003800000 */
.L_x_1540:
        /* <DEDUP_REMOVED lines=19> */
.L_x_1545:
[----:B------:R-:W-:Y:S05]  /*2a60*/  BSYNC.RECONVERGENT B0 ;  /* 0x0000000000007941 */ /* 0x000fea0003800200 */
.L_x_1544:
[----:B------:R-:W-:-:S05]  /*2a70*/  LOP3.LUT R5, R0, 0x80, R5, 0xf8, !PT ;  /* 0x0000008000057812 */ /* 0x000fca00078ef805 */
[----:B------:R0:W-:Y:S01]  /*2a80*/  STG.E.U8 desc[UR36][R2.64], R5 ;  /* 0x0000000502007986 */ /* 0x0001e2000c101124 */
[----:B------:R-:W-:Y:S05]  /*2a90*/  BRA `(.L_x_1532) ;  /* 0x0000000800047947 */ /* 0x000fea0003800000 */
.L_x_1543:
        /* <DEDUP_REMOVED lines=15> */
.L_x_1547:
[----:B------:R-:W-:Y:S05]  /*2b90*/  BSYNC.RECONVERGENT B0 ;  /* 0x0000000000007941 */ /* 0x000fea0003800200 */
.L_x_1546:
[----:B------:R-:W-:-:S05]  /*2ba0*/  LOP3.LUT R5, R0, 0x80, R5, 0xf8, !PT ;  /* 0x0000008000057812 */ /* 0x000fca00078ef805 */
[----:B------:R0:W-:Y:S01]  /*2bb0*/  STG.E.U8 desc[UR36][R2.64], R5 ;  /* 0x0000000502007986 */ /* 0x0001e2000c101124 */
[----:B------:R-:W-:Y:S05]  /*2bc0*/  BRA `(.L_x_1532) ;  /* 0x0000000400b87947 */ /* 0x000fea0003800000 */
.L_x_1542:
[----:B------:R-:W-:-:S05]  /*2bd0*/  HADD2.F32 R0, -RZ, R0.H0_H0 ;  /* 0x20000000ff007230 */ /* 0x000fca0000004100 */
[----:B------:R-:W-:-:S05]  /*2be0*/  F2FP.BF16.F32.PACK_AB R0, RZ, R0 ;  /* 0x00000000ff00723e */ /* 0x000fca00000010ff */
[----:B------:R0:W-:Y:S01]  /*2bf0*/  STG.E.U16 desc[UR36][R2.64], R0 ;  /* 0x0000000002007986 */ /* 0x0001e2000c101524 */
[----:B------:R-:W-:Y:S05]  /*2c00*/  BRA `(.L_x_1532) ;  /* 0x0000000400a87947 */ /* 0x000fea0003800000 */
.L_x_1539:
        /* <DEDUP_REMOVED lines=12> */
.L_x_1550:
        /* <DEDUP_REMOVED lines=13> */
.L_x_1553:
[----:B------:R-:W-:-:S04]  /*2da0*/  SHF.R.U32.HI R0, RZ, 0x14, R5 ;  /* 0x00000014ff007819 */ /* 0x000fc80000011605 */
[----:B------:R-:W-:-:S04]  /*2db0*/  LOP3.LUT R0, R0, 0x1, RZ, 0xc0, !PT ;  /* 0x0000000100007812 */ /* 0x000fc800078ec0ff */
[----:B------:R-:W-:-:S04]  /*2dc0*/  IADD3 R0, PT, PT, R5, 0x487ffff, R0 ;  /* 0x0487ffff05007810 */ /* 0x000fc80007ffe000 */
[----:B------:R-:W-:-:S04]  /*2dd0*/  SHF.R.U32.HI R0, RZ, 0x14, R0 ;  /* 0x00000014ff007819 */ /* 0x000fc80000011600 */
[----:B------:R-:W-:-:S07]  /*2de0*/  LOP3.LUT R4, R0, 0xff, RZ, 0xc0, !PT ;  /* 0x000000ff00047812 */ /* 0x000fce00078ec0ff */
.L_x_1554:
[----:B------:R-:W-:-:S04]  /*2df0*/  SHF.R.U32.HI R5, RZ, 0x18, R5 ;  /* 0x00000018ff057819 */ /* 0x000fc80000011605 */
[----:B------:R-:W-:-:S04]  /*2e00*/  LOP3.LUT R4, R4, 0x80, R5, 0xf8, !PT ;  /* 0x0000008004047812 */ /* 0x000fc800078ef805 */
[----:B------:R-:W-:-:S07]  /*2e10*/  PRMT R0, R4, 0x7610, R0 ;  /* 0x0000761004007816 */ /* 0x000fce0000000000 */
.L_x_1552:
[----:B------:R-:W-:Y:S05]  /*2e20*/  BSYNC.RECONVERGENT B0 ;  /* 0x0000000000007941 */ /* 0x000fea0003800200 */
.L_x_1551:
[----:B------:R0:W-:Y:S01]  /*2e30*/  STG.E.U8 desc[UR36][R2.64], R0 ;  /* 0x0000000002007986 */ /* 0x0001e2000c101124 */
[----:B------:R-:W-:Y:S05]  /*2e40*/  BRA `(.L_x_1532) ;  /* 0x0000000400187947 */ /* 0x000fea0003800000 */
.L_x_1549:
        /* <DEDUP_REMOVED lines=13> */
.L_x_1557:
[----:B------:R-:W-:-:S04]  /*2f20*/  SHF.R.U32.HI R0, RZ, 0x15, R5 ;  /* 0x00000015ff007819 */ /* 0x000fc80000011605 */
[----:B------:R-:W-:-:S04]  /*2f30*/  LOP3.LUT R0, R0, 0x1, RZ, 0xc0, !PT ;  /* 0x0000000100007812 */ /* 0x000fc800078ec0ff */
[----:B------:R-:W-:-:S04]  /*2f40*/  IADD3 R0, PT, PT, R5, 0x88fffff, R0 ;  /* 0x088fffff05007810 */ /* 0x000fc80007ffe000 */
[----:B------:R-:W-:-:S04]  /*2f50*/  SHF.R.U32.HI R0, RZ, 0x15, R0 ;  /* 0x00000015ff007819 */ /* 0x000fc80000011600 */
[----:B------:R-:W-:-:S07]  /*2f60*/  LOP3.LUT R4, R0, 0xff, RZ, 0xc0, !PT ;  /* 0x000000ff00047812 */ /* 0x000fce00078ec0ff */
.L_x_1558:
[----:B------:R-:W-:-:S04]  /*2f70*/  SHF.R.U32.HI R5, RZ, 0x18, R5 ;  /* 0x00000018ff057819 */ /* 0x000fc80000011605 */
[----:B------:R-:W-:-:S04]  /*2f80*/  LOP3.LUT R4, R4, 0x80, R5, 0xf8, !PT ;  /* 0x0000008004047812 */ /* 0x000fc800078ef805 */
[----:B------:R-:W-:-:S07]  /*2f90*/  PRMT R0, R4, 0x7610, R0 ;  /* 0x0000761004007816 */ /* 0x000fce0000000000 */
.L_x_1556:
[----:B------:R-:W-:Y:S05]  /*2fa0*/  BSYNC.RECONVERGENT B0 ;  /* 0x0000000000007941 */ /* 0x000fea0003800200 */
.L_x_1555:
[----:B------:R0:W-:Y:S01]  /*2fb0*/  STG.E.U8 desc[UR36][R2.64], R0 ;  /* 0x0000000002007986 */ /* 0x0001e2000c101124 */
[----:B------:R-:W-:Y:S05]  /*2fc0*/  BRA `(.L_x_1532) ;  /* 0x0000000000b87947 */ /* 0x000fea0003800000 */
.L_x_1548:
[----:B------:R-:W-:-:S09]  /*2fd0*/  UISETP.NE.AND UP0, UPT, UR4, 0x1c, UPT ;  /* 0x0000001c0400788c */ /* 0x000fd2000bf05270 */
[----:B------:R-:W-:Y:S05]  /*2fe0*/  BRA.U !UP0, `(.L_x_1559) ;  /* 0x0000000108a47547 */ /* 0x000fea000b800000 */
[----:B------:R-:W-:-:S09]  /*2ff0*/  UISETP.NE.AND UP0, UPT, UR4, 0x1d, UPT ;  /* 0x0000001d0400788c */ /* 0x000fd2000bf05270 */
[----:B------:R-:W-:Y:S05]  /*3000*/  BRA.U !UP0, `(.L_x_1560) ;  /* 0x00000001088c7547 */ /* 0x000fea000b800000 */
[----:B------:R-:W-:-:S09]  /*3010*/  UISETP.NE.AND UP0, UPT, UR4, 0x2c, UPT ;  /* 0x0000002c0400788c */ /* 0x000fd2000bf05270 */
[----:B------:R-:W-:Y:S05]  /*3020*/  BRA.U !UP0, `(.L_x_1561) ;  /* 0x0000000108447547 */ /* 0x000fea000b800000 */
.L_x_1531:
        /* <DEDUP_REMOVED lines=16> */
.L_x_1562:
[----:B------:R-:W-:Y:S05]  /*3130*/  BRA `(.L_x_1532) ;  /* 0x00000000005c7947 */ /* 0x000fea0003800000 */
.L_x_1561:
        /* <DEDUP_REMOVED lines=16> */
.L_x_1560:
[----:B------:R-:W-:-:S06]  /*3240*/  HADD2.F32 R4, -RZ, R0.H0_H0 ;  /* 0x20000000ff047230 */ /* 0x000fcc0000004100 */
[----:B------:R-:W0:Y:S02]  /*3250*/  F2I.U64.TRUNC R4, R4 ;  /* 0x0000000400047311 */ /* 0x000e24000020d800 */
[----:B0-----:R0:W-:Y:S01]  /*3260*/  STG.E.64 desc[UR36][R2.64], R4 ;  /* 0x0000000402007986 */ /* 0x0011e2000c101b24 */
[----:B------:R-:W-:Y:S05]  /*3270*/  BRA `(.L_x_1532) ;  /* 0x00000000000c7947 */ /* 0x000fea0003800000 */
.L_x_1559:
[----:B------:R-:W-:-:S04]  /*3280*/  HADD2.F32 R0, -RZ, R0.H0_H0 ;  /* 0x20000000ff007230 */ /* 0x000fc80000004100 */
[----:B------:R-:W0:Y:S02]  /*3290*/  F2I.FTZ.U32.TRUNC.NTZ R5, R0 ;  /* 0x0000000000057305 */ /* 0x000e24000021f000 */
[----:B0-----:R0:W-:Y:S02]  /*32a0*/  STG.E desc[UR36][R2.64], R5 ;  /* 0x0000000502007986 */ /* 0x0011e4000c101924 */
.L_x_1532:
[----:B------:R-:W-:-:S07]  /*32b0*/  IADD3 R17, PT, PT, R17, 0x80, RZ ;  /* 0x0000008011117810 */ /* 0x000fce0007ffe0ff */
.L_x_1491:
[----:B------:R-:W-:Y:S05]  /*32c0*/  BSYNC.RECONVERGENT B6 ;  /* 0x0000000000067941 */ /* 0x000fea0003800200 */
.L_x_1490:
        /* <DEDUP_REMOVED lines=307> */
.L_x_1565:
        /* <DEDUP_REMOVED lines=18> */
.L_x_1569:
[----:B------:R-:W2:Y:S02]  /*4720*/  LDG.E.U8 R2, desc[UR36][R2.64] ;  /* 0x0000002402027981 */ /* 0x000ea4000c1e1100 */
[----:B--2---:R-:W-:-:S04]  /*4730*/  I2FP.F32.U32 R0, R2 ;  /* 0x0000000200007245 */ /* 0x004fc80000201000 */
[----:B------:R-:W-:Y:S01]  /*4740*/  F2FP.F16.F32.PACK_AB R0, RZ, R0 ;  /* 0x00000000ff00723e */ /* 0x000fe200000000ff */
[----:B------:R-:W-:Y:S06]  /*4750*/  BRA `(.L_x_1571) ;  /* 0x0000000c007c7947 */ /* 0x000fec0003800000 */
.L_x_1568:
        /* <DEDUP_REMOVED lines=10> */
.L_x_1573:
[----:B------:R-:W2:Y:S02]  /*4800*/  LDG.E R2, desc[UR36][R2.64] ;  /* 0x0000002402027981 */ /* 0x000ea4000c1e1900 */
[----:B--2---:R-:W-:-:S04]  /*4810*/  I2FP.F32.S32 R0, R2 ;  /* 0x0000000200007245 */ /* 0x004fc80000201400 */
[----:B------:R-:W-:Y:S01]  /*4820*/  F2FP.F16.F32.PACK_AB R0, RZ, R0 ;  /* 0x00000000ff00723e */ /* 0x000fe200000000ff */
[----:B------:R-:W-:Y:S06]  /*4830*/  BRA `(.L_x_1571) ;  /* 0x0000000c00447947 */ /* 0x000fec0003800000 */
.L_x_1572:
[----:B------:R-:W2:Y:S02]  /*4840*/  LDG.E.U16 R2, desc[UR36][R2.64] ;  /* 0x0000002402027981 */ /* 0x000ea4000c1e1500 */
[----:B--2---:R-:W0:Y:S02]  /*4850*/  I2F.S16 R0, R2 ;  /* 0x0000000200007306 */ /* 0x004e240000101400 */
[----:B0-----:R-:W-:Y:S01]  /*4860*/  F2FP.F16.F32.PACK_AB R0, RZ, R0 ;  /* 0x00000000ff00723e */ /* 0x001fe200000000ff */
[----:B------:R-:W-:Y:S06]  /*4870*/  BRA `(.L_x_1571) ;  /* 0x0000000c00347947 */ /* 0x000fec0003800000 */
.L_x_1567:
        /* <DEDUP_REMOVED lines=9> */
.L_x_1575:
[----:B------:R1:W5:Y:S01]  /*4910*/  LDG.E.U16 R0, desc[UR36][R2.64] ;  /* 0x0000002402007981 */ /* 0x000362000c1e1500 */
[----:B------:R-:W-:Y:S05]  /*4920*/  BRA `(.L_x_1571) ;  /* 0x0000000c00087947 */ /* 0x000fea0003800000 */
.L_x_1574:
        /* <DEDUP_REMOVED lines=9> */
.L_x_1577:
[----:B------:R0:W5:Y:S01]  /*49c0*/  LDG.E.U16 R0, desc[UR36][R2.64] ;  /* 0x0000002402007981 */ /* 0x000162000c1e1500 */
[----:B------:R-:W-:Y:S05]  /*49d0*/  BRA `(.L_x_1571) ;  /* 0x0000000800dc7947 */ /* 0x000fea0003800000 */
.L_x_1576:
        /* <DEDUP_REMOVED lines=8> */
.L_x_1566:
        /* <DEDUP_REMOVED lines=13> */
.L_x_1580:
        /* <DEDUP_REMOVED lines=8> */
.L_x_1579:
        /* <DEDUP_REMOVED lines=27> */
.L_x_1582:
        /* <DEDUP_REMOVED lines=13> */
.L_x_1581:
[----:B------:R-:W2:Y:S02]  /*4e30*/  LDG.E.U16 R0, desc[UR36][R2.64] ;  /* 0x0000002402007981 */ /* 0x000ea4000c1e1500 */
[----:B--2---:R-:W-:-:S04]  /*4e40*/  SHF.L.U32 R0, R0, 0x10, RZ ;  /* 0x0000001000007819 */ /* 0x004fc800000006ff */
[----:B------:R-:W-:Y:S01]  /*4e50*/  F2FP.F16.F32.PACK_AB R0, RZ, R0 ;  /* 0x00000000ff00723e */ /* 0x000fe200000000ff */
[----:B------:R-:W-:Y:S06]  /*4e60*/  BRA `(.L_x_1571) ;  /* 0x0000000400b87947 */ /* 0x000fec0003800000 */
.L_x_1578:
        /* <DEDUP_REMOVED lines=12> */
.L_x_1585:
        /* <DEDUP_REMOVED lines=21> */
.L_x_1589:
[----:B------:R-:W-:Y:S05]  /*5080*/  BSYNC.RECONVERGENT B1 ;  /* 0x0000000000017941 */ /* 0x000fea0003800200 */
.L_x_1588:
[----:B------:R-:W-:Y:S01]  /*5090*/  IMAD.SHL.U32 R0, R0, 0x100000, RZ ;  /* 0x0010000000007824 */ /* 0x000fe200078e00ff */
[----:B------:R-:W-:-:S04]  /*50a0*/  LEA R2, R2, 0x3b800000, 0x17 ;  /* 0x3b80000002027811 */ /* 0x000fc800078eb8ff */
[----:B------:R-:W-:-:S07]  /*50b0*/  LOP3.LUT R0, R2, R0, R7, 0xfe, !PT ;  /* 0x0000000002007212 */ /* 0x000fce00078efe07 */
.L_x_1587:
[----:B------:R-:W-:Y:S05]  /*50c0*/  BSYNC.RECONVERGENT B0 ;  /* 0x0000000000007941 */ /* 0x000fea0003800200 */
.L_x_1586:
[----:B------:R-:W-:Y:S01]  /*50d0*/  F2FP.F16.F32.PACK_AB R0, RZ, R0 ;  /* 0x00000000ff00723e */ /* 0x000fe200000000ff */
[----:B------:R-:W-:Y:S06]  /*50e0*/  BRA `(.L_x_1571) ;  /* 0x0000000400187947 */ /* 0x000fec0003800000 */
.L_x_1584:
        /* <DEDUP_REMOVED lines=21> */
.L_x_1593:
[----:B------:R-:W-:Y:S05]  /*5240*/  BSYNC.RECONVERGENT B1 ;  /* 0x0000000000017941 */ /* 0x000fea0003800200 */
.L_x_1592:
[----:B------:R-:W-:Y:S01]  /*5250*/  IMAD.SHL.U32 R0, R0, 0x200000, RZ ;  /* 0x0020000000007824 */ /* 0x000fe200078e00ff */
[----:B------:R-:W-:-:S04]  /*5260*/  LEA R2, R2, 0x37800000, 0x17 ;  /* 0x3780000002027811 */ /* 0x000fc800078eb8ff */
[----:B------:R-:W-:-:S07]  /*5270*/  LOP3.LUT R0, R2, R0, R7, 0xfe, !PT ;  /* 0x0000000002007212 */ /* 0x000fce00078efe07 */
.L_x_1591:
[----:B------:R-:W-:Y:S05]  /*5280*/  BSYNC.RECONVERGENT B0 ;  /* 0x0000000000007941 */ /* 0x000fea0003800200 */
.L_x_1590:
[----:B------:R-:W-:Y:S01]  /*5290*/  F2FP.F16.F32.PACK_AB R0, RZ, R0 ;  /* 0x00000000ff00723e */ /* 0x000fe200000000ff */
[----:B------:R-:W-:Y:S06]  /*52a0*/  BRA `(.L_x_1571) ;  /* 0x0000000000a87947 */ /* 0x000fec0003800000 */
.L_x_1583:
        /* <DEDUP_REMOVED lines=14> */
.L_x_1597:
[----:B------:R-:W-:Y:S05]  /*5390*/  BSYNC.RECONVERGENT B0 ;  /* 0x0000000000007941 */ /* 0x000fea0003800200 */
.L_x_1596:
[----:B------:R-:W-:Y:S01]  /*53a0*/  F2FP.F16.F32.PACK_AB R0, RZ, R0 ;  /* 0x00000000ff00723e */ /* 0x000fe200000000ff */
[----:B------:R-:W-:Y:S06]  /*53b0*/  BRA `(.L_x_1571) ;  /* 0x0000000000647947 */ /* 0x000fec0003800000 */
.L_x_1570:
        /* <DEDUP_REMOVED lines=16> */
.L_x_1598:
[----:B------:R-:W-:Y:S01]  /*54c0*/  PRMT R0, RZ, 0x7610, R0 ;  /* 0x00007610ff007816 */ /* 0x000fe20000000000 */
[----:B------:R-:W-:Y:S06]  /*54d0*/  BRA `(.L_x_1571) ;  /* 0x00000000001c7947 */ /* 0x000fec0003800000 */
.L_x_1595:
[----:B------:R-:W2:Y:S02]  /*54e0*/  LDG.E.64 R2, desc[UR36][R2.64] ;  /* 0x0000002402027981 */ /* 0x000ea4000c1e1b00 */
[----:B--2---:R-:W0:Y:S02]  /*54f0*/  I2F.U64 R0, R2 ;  /* 0x0000000200007312 */ /* 0x004e240000301000 */
[----:B0-----:R-:W-:Y:S01]  /*5500*/  F2FP.F16.F32.PACK_AB R0, RZ, R0 ;  /* 0x00000000ff00723e */ /* 0x001fe200000000ff */
[----:B------:R-:W-:Y:S06]  /*5510*/  BRA `(.L_x_1571) ;  /* 0x00000000000c7947 */ /* 0x000fec0003800000 */
.L_x_1594:
[----:B------:R-:W2:Y:S02]  /*5520*/  LDG.E R2, desc[UR36][R2.64] ;  /* 0x0000002402027981 */ /* 0x000ea4000c1e1900 */
[----:B--2---:R-:W-:-:S04]  /*5530*/  I2FP.F32.U32 R0, R2 ;  /* 0x0000000200007245 */ /* 0x004fc80000201000 */
[----:B------:R-:W-:-:S07]  /*5540*/  F2FP.F16.F32.PACK_AB R0, RZ, R0 ;  /* 0x00000000ff00723e */ /* 0x000fce00000000ff */
.L_x_1571:
        /* <DEDUP_REMOVED lines=23> */
.L_x_1602:
[----:B------:R-:W-:-:S06]  /*56c0*/  HADD2.F32 R5, -RZ, R0.H0_H0 ;  /* 0x20000000ff057230 */ /* 0x000fcc0000004100 */
[----:B------:R-:W0:Y:S02]  /*56d0*/  F2I.S64.TRUNC R4, R5 ;  /* 0x0000000500047311 */ /* 0x000e24000020d900 */
[----:B0-----:R0:W-:Y:S01]  /*56e0*/  STG.E.U8 desc[UR36][R2.64], R4 ;  /* 0x0000000402007986 */ /* 0x0011e2000c101124 */
[----:B------:R-:W-:Y:S05]  /*56f0*/  BRA `(.L_x_1604) ;  /* 0x0000000c006c7947 */ /* 0x000fea0003800000 */
.L_x_1601:
        /* <DEDUP_REMOVED lines=10> */
.L_x_1606:
[----:B------:R-:W-:-:S04]  /*57a0*/  HADD2.F32 R0, -RZ, R0.H0_H0 ;  /* 0x20000000ff007230 */ /* 0x000fc80000004100 */
[----:B------:R-:W0:Y:S02]  /*57b0*/  F2I.FTZ.TRUNC.NTZ R5, R0 ;  /* 0x0000000000057305 */ /* 0x000e24000021f100 */
[----:B0-----:R0:W-:Y:S01]  /*57c0*/  STG.E desc[UR36][R2.64], R5 ;  /* 0x0000000502007986 */ /* 0x0011e2000c101924 */
[----:B------:R-:W-:Y:S05]  /*57d0*/  BRA `(.L_x_1604) ;  /* 0x0000000c00347947 */ /* 0x000fea0003800000 */
.L_x_1605:
[----:B------:R-:W-:-:S04]  /*57e0*/  HADD2.F32 R0, -RZ, R0.H0_H0 ;  /* 0x20000000ff007230 */ /* 0x000fc80000004100 */
[----:B------:R-:W0:Y:S02]  /*57f0*/  F2I.FTZ.TRUNC.NTZ R5, R0 ;  /* 0x0000000000057305 */ /* 0x000e24000021f100 */
[----:B0-----:R0:W-:Y:S01]  /*5800*/  STG.E.U16 desc[UR36][R2.64], R5 ;  /* 0x0000000502007986 */ /* 0x0011e2000c101524 */
[----:B------:R-:W-:Y:S05]  /*5810*/  BRA `(.L_x_1604) ;  /* 0x0000000c00247947 */ /* 0x000fea0003800000 */
.L_x_1600:
        /* <DEDUP_REMOVED lines=9> */
.L_x_1608:
[----:B------:R0:W-:Y:S01]  /*58b0*/  STG.E.U16 desc[UR36][R2.64], R0 ;  /* 0x0000000002007986 */ /* 0x0001e2000c101524 */
[----:B------:R-:W-:Y:S05]  /*58c0*/  BRA `(.L_x_1604) ;  /* 0x0000000800f87947 */ /* 0x000fea0003800000 */
.L_x_1607:
        /* <DEDUP_REMOVED lines=10> */
.L_x_1610:
[----:B------:R-:W-:-:S05]  /*5970*/  HADD2.F32 R0, -RZ, R0.H0_H0 ;  /* 0x20000000ff007230 */ /* 0x000fca0000004100 */
[----:B------:R-:W-:-:S04]  /*5980*/  F2FP.F16.F32.PACK_AB R0, RZ, R0 ;  /* 0x00000000ff00723e */ /* 0x000fc800000000ff */
[----:B------:R-:W-:-:S05]  /*5990*/  PRMT R0, R0, 0x5410, RZ ;  /* 0x0000541000007816 */ /* 0x000fca00000000ff */
[----:B------:R0:W-:Y:S01]  /*59a0*/  STG.E desc[UR36][R2.64], R0 ;  /* 0x0000000002007986 */ /* 0x0001e2000c101924 */
[----:B------:R-:W-:Y:S05]  /*59b0*/  BRA `(.L_x_1604) ;  /* 0x0000000800bc7947 */ /* 0x000fea0003800000 */
.L_x_1609:
[----:B------:R-:W-:-:S05]  /*59c0*/  HADD2.F32 R4, -RZ, R0.H0_H0 ;  /* 0x20000000ff047230 */ /* 0x000fca0000004100 */
[----:B------:R-:W-:-:S06]  /*59d0*/  FMUL.FTZ R4, R4, 1 ;  /* 0x3f80000004047820 */ /* 0x000fcc0000410000 */
[----:B------:R-:W0:Y:S02]  /*59e0*/  F2F.F64.F32 R4, R4 ;  /* 0x0000000400047310 */ /* 0x000e240000201800 */
[----:B0-----:R0:W-:Y:S01]  /*59f0*/  STG.E.64 desc[UR36][R2.64], R4 ;  /* 0x0000000402007986 */ /* 0x0011e2000c101b24 */
[----:B------:R-:W-:Y:S05]  /*5a00*/  BRA `(.L_x_1604) ;  /* 0x0000000800a87947 */ /* 0x000fea0003800000 */
.L_x_1599:
        /* <DEDUP_REMOVED lines=14> */
.L_x_1614:
        /* <DEDUP_REMOVED lines=18> */
.L_x_1617:
[----:B------:R-:W-:-:S04]  /*5c10*/  SHF.R.U32.HI R5, RZ, 0x18, R5 ;  /* 0x00000018ff057819 */ /* 0x000fc80000011605 */
[----:B------:R-:W-:-:S07]  /*5c20*/  LOP3.LUT R0, R0, 0x80, R5, 0xf8, !PT ;  /* 0x0000008000007812 */ /* 0x000fce00078ef805 */
.L_x_1616:
[----:B------:R-:W-:Y:S05]  /*5c30*/  BSYNC.RECONVERGENT B0 ;  /* 0x0000000000007941 */ /* 0x000fea0003800200 */
.L_x_1615:
[----:B------:R0:W-:Y:S01]  /*5c40*/  STG.E.U8 desc[UR36][R2.64], R0 ;  /* 0x0000000002007986 */ /* 0x0001e2000c101124 */
[----:B------:R-:W-:Y:S05]  /*5c50*/  BRA `(.L_x_1604) ;  /* 0x0000000800147947 */ /* 0x000fea0003800000 */
.L_x_1613:
        /* <DEDUP_REMOVED lines=18> */
.L_x_1620:
[----:B------:R-:W-:-:S04]  /*5d80*/  SHF.R.U32.HI R5, RZ, 0x18, R5 ;  /* 0x00000018ff057819 */ /* 0x000fc80000011605 */
[----:B------:R-:W-:-:S07]  /*5d90*/  LOP3.LUT R0, R0, 0x80, R5, 0xf8, !PT ;  /* 0x0000008000007812 */ /* 0x000fce00078ef805 */
.L_x_1619:
[----:B------:R-:W-:Y:S05]  /*5da0*/  BSYNC.RECONVERGENT B0 ;  /* 0x0000000000007941 */ /* 0x000fea0003800200 */
.L_x_1618:
[----:B------:R0:W-:Y:S01]  /*5db0*/  STG.E.U8 desc[UR36][R2.64], R0 ;  /* 0x0000000002007986 */ /* 0x0001e2000c101124 */
[----:B------:R-:W-:Y:S05]  /*5dc0*/  BRA `(.L_x_1604) ;  /* 0x0000000400b87947 */ /* 0x000fea0003800000 */
.L_x_1612:
        /* <DEDUP_REMOVED lines=22> */
.L_x_1622:
[----:B------:R-:W-:-:S06]  /*5f30*/  HADD2.F32 R4, -RZ, R0.H0_H0 ;  /* 0x20000000ff047230 */ /* 0x000fcc0000004100 */
[----:B------:R-:W0:Y:S02]  /*5f40*/  F2I.U64.TRUNC R4, R4 ;  /* 0x0000000400047311 */ /* 0x000e24000020d800 */
[----:B0-----:R0:W-:Y:S01]  /*5f50*/  STG.E.64 desc[UR36][R2.64], R4 ;  /* 0x0000000402007986 */ /* 0x0011e2000c101b24 */
[----:B------:R-:W-:Y:S05]  /*5f60*/  BRA `(.L_x_1604) ;  /* 0x0000000400507947 */ /* 0x000fea0003800000 */
.L_x_1621:
[----:B------:R-:W-:-:S04]  /*5f70*/  HADD2.F32 R0, -RZ, R0.H0_H0 ;  /* 0x20000000ff007230 */ /* 0x000fc80000004100 */
[----:B------:R-:W0:Y:S02]  /*5f80*/  F2I.FTZ.U32.TRUNC.NTZ R5, R0 ;  /* 0x0000000000057305 */ /* 0x000e24000021f000 */
[----:B0-----:R0:W-:Y:S01]  /*5f90*/  STG.E desc[UR36][R2.64], R5 ;  /* 0x0000000502007986 */ /* 0x0011e2000c101924 */
[----:B------:R-:W-:Y:S05]  /*5fa0*/  BRA `(.L_x_1604) ;  /* 0x0000000400407947 */ /* 0x000fea0003800000 */
.L_x_1611:
        /* <DEDUP_REMOVED lines=11> */
.L_x_1624:
[----:B------:R-:W-:Y:S01]  /*6060*/  HADD2.F32 R0, -RZ, R0.H0_H0 ;  /* 0x20000000ff007230 */ /* 0x000fe20000004100 */
[----:B------:R-:W-:-:S04]  /*6070*/  CS2R R6, SRZ ;  /* 0x0000000000067805 */ /* 0x000fc8000001ff00 */
[----:B------:R-:W-:-:S04]  /*6080*/  FMUL.FTZ R0, R0, 1 ;  /* 0x3f80000000007820 */ /* 0x000fc80000410000 */
[----:B------:R-:W0:Y:S02]  /*6090*/  F2F.F64.F32 R4, R0 ;  /* 0x0000000000047310 */ /* 0x000e240000201800 */
[----:B0-----:R4:W-:Y:S01]  /*60a0*/  STG.E.128 desc[UR36][R2.64], R4 ;  /* 0x0000000402007986 */ /* 0x0019e2000c101d24 */
[----:B------:R-:W-:Y:S05]  /*60b0*/  BRA `(.L_x_1604) ;  /* 0x0000000000fc7947 */ /* 0x000fea0003800000 */
.L_x_1623:
[----:B------:R-:W-:-:S09]  /*60c0*/  UISETP.NE.AND UP0, UPT, UR4, 0xf, UPT ;  /* 0x0000000f0400788c */ /* 0x000fd2000bf05270 */
[----:B------:R-:W-:Y:S05]  /*60d0*/  BRA.U !UP0, `(.L_x_1625) ;  /* 0x0000000108e87547 */ /* 0x000fea000b800000 */
[----:B------:R-:W-:-:S09]  /*60e0*/  UISETP.NE.AND UP0, UPT, UR4, 0x17, UPT ;  /* 0x000000170400788c */ /* 0x000fd2000bf05270 */
[----:B------:R-:W-:Y:S05]  /*60f0*/  BRA.U !UP0, `(.L_x_1626) ;  /* 0x0000000108907547 */ /* 0x000fea000b800000 */
[----:B------:R-:W-:-:S09]  /*6100*/  UISETP.NE.AND UP0, UPT, UR4, 0x18, UPT ;  /* 0x000000180400788c */ /* 0x000fd2000bf05270 */
[----:B------:R-:W-:Y:S05]  /*6110*/  BRA.U !UP0, `(.L_x_1627) ;  /* 0x0000000108447547 */ /* 0x000fea000b800000 */
.L_x_1603:
        /* <DEDUP_REMOVED lines=16> */
.L_x_1628:
[----:B------:R-:W-:Y:S05]  /*6220*/  BRA `(.L_x_1604) ;  /* 0x0000000000a07947 */ /* 0x000fea0003800000 */
.L_x_1627:
        /* <DEDUP_REMOVED lines=13> */
.L_x_1630:
[----:B------:R-:W-:Y:S05]  /*6300*/  BSYNC.RECONVERGENT B0 ;  /* 0x0000000000007941 */ /* 0x000fea0003800200 */
.L_x_1629:
[----:B------:R-:W-:-:S05]  /*6310*/  LOP3.LUT R5, R0, 0x80, R5, 0xf8, !PT ;  /* 0x0000008000057812 */ /* 0x000fca00078ef805 */
[----:B------:R2:W-:Y:S01]  /*6320*/  STG.E.U8 desc[UR36][R2.64], R5 ;  /* 0x0000000502007986 */ /* 0x0005e2000c101124 */
[----:B------:R-:W-:Y:S05]  /*6330*/  BRA `(.L_x_1604) ;  /* 0x00000000005c7947 */ /* 0x000fea0003800000 */
.L_x_1626:
        /* <DEDUP_REMOVED lines=12> */
.L_x_1632:
[----:B------:R-:W-:Y:S01]  /*6400*/  IMAD.MOV.U32 R0, RZ, RZ, 0x7f ;  /* 0x0000007fff007424 */ /* 0x000fe200078e00ff */
[----:B------:R-:W-:-:S04]  /*6410*/  ISETP.GT.U32.AND P0, PT, R4, 0x7f800000, PT ;  /* 0x7f8000000400780c */ /* 0x000fc80003f04070 */
[----:B------:R-:W-:-:S09]  /*6420*/  SEL R0, R0, 0x7c, P0 ;  /* 0x0000007c00007807 */ /* 0x000fd20000000000 */
.L_x_1633:
[----:B------:R-:W-:Y:S05]  /*6430*/  BSYNC.RECONVERGENT B0 ;  /* 0x0000000000007941 */ /* 0x000fea0003800200 */
.L_x_1631:
[----:B------:R-:W-:-:S04]  /*6440*/  SHF.R.U32.HI R5, RZ, 0x18, R5 ;  /* 0x00000018ff057819 */ /* 0x000fc80000011605 */
[----:B------:R-:W-:-:S05]  /*6450*/  LOP3.LUT R5, R0, 0x80, R5, 0xf8, !PT ;  /* 0x0000008000057812 */ /* 0x000fca00078ef805 */
[----:B------:R1:W-:Y:S01]  /*6460*/  STG.E.U8 desc[UR36][R2.64], R5 ;  /* 0x0000000502007986 */ /* 0x0003e2000c101124 */
[----:B------:R-:W-:Y:S05]  /*6470*/  BRA `(.L_x_1604) ;  /* 0x00000000000c7947 */ /* 0x000fea0003800000 */
.L_x_1625:
[----:B------:R-:W-:-:S05]  /*6480*/  HADD2.F32 R0, -RZ, R0.H0_H0 ;  /* 0x20000000ff007230 */ /* 0x000fca0000004100 */
[----:B------:R-:W-:-:S05]  /*6490*/  F2FP.BF16.F32.PACK_AB R0, RZ, R0 ;  /* 0x00000000ff00723e */ /* 0x000fca00000010ff */
[----:B------:R0:W-:Y:S02]  /*64a0*/  STG.E.U16 desc[UR36][R2.64], R0 ;  /* 0x0000000002007986 */ /* 0x0001e4000c101524 */
.L_x_1604:
[----:B------:R-:W-:-:S07]  /*64b0*/  VIADD R17, R17, 0x80 ;  /* 0x0000008011117836 */ /* 0x000fce0000000000 */
.L_x_1564:
[----:B------:R-:W-:Y:S05]  /*64c0*/  BSYNC.RECONVERGENT B6 ;  /* 0x0000000000067941 */ /* 0x000fea0003800200 */
.L_x_1563:
        /* <DEDUP_REMOVED lines=307> */
.L_x_1636:
        /* <DEDUP_REMOVED lines=18> */
.L_x_1640:
[----:B------:R-:W2:Y:S02]  /*7920*/  LDG.E.U8 R2, desc[UR36][R2.64] ;  /* 0x0000002402027981 */ /* 0x000ea4000c1e1100 */
[----:B--2---:R-:W-:-:S04]  /*7930*/  I2FP.F32.U32 R0, R2 ;  /* 0x0000000200007245 */ /* 0x004fc80000201000 */
[----:B------:R-:W-:Y:S01]  /*7940*/  F2FP.F16.F32.PACK_AB R0, RZ, R0 ;  /* 0x00000000ff00723e */ /* 0x000fe200000000ff */
[----:B------:R-:W-:Y:S06]  /*7950*/  BRA `(.L_x_1642) ;  /* 0x0000000c007c7947 */ /* 0x000fec0003800000 */
.L_x_1639:
        /* <DEDUP_REMOVED lines=10> */
.L_x_1644:
[----:B------:R-:W2:Y:S02]  /*7a00*/  LDG.E R2, desc[UR36][R2.64] ;  /* 0x0000002402027981 */ /* 0x000ea4000c1e1900 */
[----:B--2---:R-:W-:-:S04]  /*7a10*/  I2FP.F32.S32 R0, R2 ;  /* 0x0000000200007245 */ /* 0x004fc80000201400 */
[----:B------:R-:W-:Y:S01]  /*7a20*/  F2FP.F16.F32.PACK_AB R0, RZ, R0 ;  /* 0x00000000ff00723e */ /* 0x000fe200000000ff */
[----:B------:R-:W-:Y:S06]  /*7a30*/  BRA `(.L_x_1642) ;  /* 0x0000000c00447947 */ /* 0x000fec0003800000 */
.L_x_1643:
[----:B------:R-:W2:Y:S02]  /*7a40*/  LDG.E.U16 R2, desc[UR36][R2.64] ;  /* 0x0000002402027981 */ /* 0x000ea4000c1e1500 */
[----:B--2---:R-:W0:Y:S02]  /*7a50*/  I2F.S16 R0, R2 ;  /* 0x0000000200007306 */ /* 0x004e240000101400 */
[----:B0-----:R-:W-:Y:S01]  /*7a60*/  F2FP.F16.F32.PACK_AB R0, RZ, R0 ;  /* 0x00000000ff00723e */ /* 0x001fe200000000ff */
[----:B------:R-:W-:Y:S06]  /*7a70*/  BRA `(.L_x_1642) ;  /* 0x0000000c00347947 */ /* 0x000fec0003800000 */
.L_x_1638:
        /* <DEDUP_REMOVED lines=9> */
.L_x_1646:
[----:B------:R1:W5:Y:S01]  /*7b10*/  LDG.E.U16 R0, desc[UR36][R2.64] ;  /* 0x0000002402007981 */ /* 0x000362000c1e1500 */
[----:B------:R-:W-:Y:S05]  /*7b20*/  BRA `(.L_x_1642) ;  /* 0x0000000c00087947 */ /* 0x000fea0003800000 */
.L_x_1645:
        /* <DEDUP_REMOVED lines=9> */
.L_x_1648:
[----:B------:R0:W5:Y:S01]  /*7bc0*/  LDG.E.U16 R0, desc[UR36][R2.64] ;  /* 0x0000002402007981 */ /* 0x000162000c1e1500 */
[----:B------:R-:W-:Y:S05]  /*7bd0*/  BRA `(.L_x_1642) ;  /* 0x0000000800dc7947 */ /* 0x000fea0003800000 */
.L_x_1647:
        /* <DEDUP_REMOVED lines=8> */
.L_x_1637:
        /* <DEDUP_REMOVED lines=13> */
.L_x_1651:
        /* <DEDUP_REMOVED lines=8> */
.L_x_1650:
        /* <DEDUP_REMOVED lines=27> */
.L_x_1653:
        /* <DEDUP_REMOVED lines=13> */
.L_x_1652:
[----:B------:R-:W2:Y:S02]  /*8030*/  LDG.E.U16 R0, desc[UR36][R2.64] ;  /* 0x0000002402007981 */ /* 0x000ea4000c1e1500 */
[----:B--2---:R-:W-:-:S05]  /*8040*/  IMAD.U32 R0, R0, 0x10000, RZ ;  /* 0x0001000000007824 */ /* 0x004fca00078e00ff */
[----:B------:R-:W-:Y:S01]  /*8050*/  F2FP.F16.F32.PACK_AB R0, RZ, R0 ;  /* 0x00000000ff00723e */ /* 0x000fe200000000ff */
[----:B------:R-:W-:Y:S06]  /*8060*/  BRA `(.L_x_1642) ;  /* 0x0000000400b87947 */ /* 0x000fec0003800000 */
.L_x_1649:
        /* <DEDUP_REMOVED lines=12> */
.L_x_1656:
        /* <DEDUP_REMOVED lines=21> */
.L_x_1660:
[----:B------:R-:W-:Y:S05]  /*8280*/  BSYNC.RECONVERGENT B1 ;  /* 0x0000000000017941 */ /* 0x000fea0003800200 */
.L_x_1659:
[----:B------:R-:W-:Y:S01]  /*8290*/  IMAD.SHL.U32 R0, R0, 0x100000, RZ ;  /* 0x0010000000007824 */ /* 0x000fe200078e00ff */
[----:B------:R-:W-:-:S04]  /*82a0*/  LEA R2, R2, 0x3b800000, 0x17 ;  /* 0x3b80000002027811 */ /* 0x000fc800078eb8ff */
[----:B------:R-:W-:-:S07]  /*82b0*/  LOP3.LUT R0, R2, R0, R7, 0xfe, !PT ;  /* 0x0000000002007212 */ /* 0x000fce00078efe07 */
.L_x_1658:
[----:B------:R-:W-:Y:S05]  /*82c0*/  BSYNC.RECONVERGENT B0 ;  /* 0x0000000000007941 */ /* 0x000fea0003800200 */
.L_x_1657:
[----:B------:R-:W-:Y:S01]  /*82d0*/  F2FP.F16.F32.PACK_AB R0, RZ, R0 ;  /* 0x00000000ff00723e */ /* 0x000fe200000000ff */
[----:B------:R-:W-:Y:S06]  /*82e0*/  BRA `(.L_x_1642) ;  /* 0x0000000400187947 */ /* 0x000fec0003800000 */
.L_x_1655:
        /* <DEDUP_REMOVED lines=21> */
.L_x_1664:
[----:B------:R-:W-:Y:S05]  /*8440*/  BSYNC.RECONVERGENT B1 ;  /* 0x0000000000017941 */ /* 0x000fea0003800200 */
.L_x_1663:
[----:B------:R-:W-:Y:S02]  /*8450*/  SHF.L.U32 R0, R0, 0x15, RZ ;  /* 0x0000001500007819 */ /* 0x000fe400000006ff */
[----:B------:R-:W-:-:S04]  /*8460*/  LEA R2, R2, 0x37800000, 0x17 ;  /* 0x3780000002027811 */ /* 0x000fc800078eb8ff */
[----:B------:R-:W-:-:S07]  /*8470*/  LOP3.LUT R0, R2, R0, R7, 0xfe, !PT ;  /* 0x0000000002007212 */ /* 0x000fce00078efe07 */
.L_x_1662:
[----:B------:R-:W-:Y:S05]  /*8480*/  BSYNC.RECONVERGENT B0 ;  /* 0x0000000000007941 */ /* 0x000fea0003800200 */
.L_x_1661:
[----:B------:R-:W-:Y:S01]  /*8490*/  F2FP.F16.F32.PACK_AB R0, RZ, R0 ;  /* 0x00000000ff00723e */ /* 0x000fe200000000ff */
[----:B------:R-:W-:Y:S06]  /*84a0*/  BRA `(.L_x_1642) ;  /* 0x0000000000a87947 */ /* 0x000fec0003800000 */
.L_x_1654:
        /* <DEDUP_REMOVED lines=14> */
.L_x_1668:
[----:B------:R-:W-:Y:S05]  /*8590*/  BSYNC.RECONVERGENT B0 ;  /* 0x0000000000007941 */ /* 0x000fea0003800200 */
.L_x_1667:
[----:B------:R-:W-:Y:S01]  /*85a0*/  F2FP.F16.F32.PACK_AB R0, RZ, R0 ;  /* 0x00000000ff00723e */ /* 0x000fe200000000ff */
[----:B------:R-:W-:Y:S06]  /*85b0*/  BRA `(.L_x_1642) ;  /* 0x0000000000647947 */ /* 0x000fec0003800000 */
.L_x_1641:
        /* <DEDUP_REMOVED lines=16> */
.L_x_1669:
[----:B------:R-:W-:Y:S01]  /*86c0*/  PRMT R0, RZ, 0x7610, R0 ;  /* 0x00007610ff007816 */ /* 0x000fe20000000000 */
[----:B------:R-:W-:Y:S06]  /*86d0*/  BRA `(.L_x_1642) ;  /* 0x00000000001c7947 */ /* 0x000fec0003800000 */
.L_x_1666:
[----:B------:R-:W2:Y:S02]  /*86e0*/  LDG.E.64 R2, desc[UR36][R2.64] ;  /* 0x0000002402027981 */ /* 0x000ea4000c1e1b00 */
[----:B--2---:R-:W0:Y:S02]  /*86f0*/  I2F.U64 R0, R2 ;  /* 0x0000000200007312 */ /* 0x004e240000301000 */
[----:B0-----:R-:W-:Y:S01]  /*8700*/  F2FP.F16.F32.PACK_AB R0, RZ, R0 ;  /* 0x00000000ff00723e */ /* 0x001fe200000000ff */
[----:B------:R-:W-:Y:S06]  /*8710*/  BRA `(.L_x_1642) ;  /* 0x00000000000c7947 */ /* 0x000fec0003800000 */
.L_x_1665:
[----:B------:R-:W2:Y:S02]  /*8720*/  LDG.E R2, desc[UR36][R2.64] ;  /* 0x0000002402027981 */ /* 0x000ea4000c1e1900 */
[----:B--2---:R-:W-:-:S04]  /*8730*/  I2FP.F32.U32 R0, R2 ;  /* 0x0000000200007245 */ /* 0x004fc80000201000 */
[----:B------:R-:W-:-:S07]  /*8740*/  F2FP.F16.F32.PACK_AB R0, RZ, R0 ;  /* 0x00000000ff00723e */ /* 0x000fce00000000ff */
.L_x_1642:
        /* <DEDUP_REMOVED lines=23> */
.L_x_1673:
[----:B------:R-:W-:-:S06]  /*88c0*/  HADD2.F32 R5, -RZ, R0.H0_H0 ;  /* 0x20000000ff057230 */ /* 0x000fcc0000004100 */
[----:B------:R-:W0:Y:S02]  /*88d0*/  F2I.S64.TRUNC R4, R5 ;  /* 0x0000000500047311 */ /* 0x000e24000020d900 */
[----:B0-----:R4:W-:Y:S01]  /*88e0*/  STG.E.U8 desc[UR36][R2.64], R4 ;  /* 0x0000000402007986 */ /* 0x0019e2000c101124 */
[----:B------:R-:W-:Y:S05]  /*88f0*/  BRA `(.L_x_1675) ;  /* 0x0000000c006c7947 */ /* 0x000fea0003800000 */
.L_x_1672:
        /* <DEDUP_REMOVED lines=10> */
.L_x_1677:
[----:B------:R-:W-:-:S04]  /*89a0*/  HADD2.F32 R0, -RZ, R0.H0_H0 ;  /* 0x20000000ff007230 */ /* 0x000fc80000004100 */
[----:B------:R-:W0:Y:S02]  /*89b0*/  F2I.FTZ.TRUNC.NTZ R5, R0 ;  /* 0x0000000000057305 */ /* 0x000e24000021f100 */
[----:B0-----:R2:W-:Y:S01]  /*89c0*/  STG.E desc[UR36][R2.64], R5 ;  /* 0x0000000502007986 */ /* 0x0015e2000c101924 */
[----:B------:R-:W-:Y:S05]  /*89d0*/  BRA `(.L_x_1675) ;  /* 0x0000000c00347947 */ /* 0x000fea0003800000 */
.L_x_1676:
[----:B------:R-:W-:-:S04]  /*89e0*/  HADD2.F32 R0, -RZ, R0.H0_H0 ;  /* 0x20000000ff007230 */ /* 0x000fc80000004100 */
[----:B------:R-:W0:Y:S02]  /*89f0*/  F2I.FTZ.TRUNC.NTZ R5, R0 ;  /* 0x0000000000057305 */ /* 0x000e24000021f100 */
[----:B0-----:R0:W-:Y:S01]  /*8a00*/  STG.E.U16 desc[UR36][R2.64], R5 ;  /* 0x0000000502007986 */ /* 0x0011e2000c101524 */
[----:B------:R-:W-:Y:S05]  /*8a10*/  BRA `(.L_x_1675) ;  /* 0x0000000c00247947 */ /* 0x000fea0003800000 */
.L_x_1671:
        /* <DEDUP_REMOVED lines=9> */
.L_x_1679:
[----:B------:R0:W-:Y:S01]  /*8ab0*/  STG.E.U16 desc[UR36][R2.64], R0 ;  /* 0x0000000002007986 */ /* 0x0001e2000c101524 */
[----:B------:R-:W-:Y:S05]  /*8ac0*/  BRA `(.L_x_1675) ;  /* 0x0000000800f87947 */ /* 0x000fea0003800000 */
.L_x_1678:
        /* <DEDUP_REMOVED lines=10> */
.L_x_1681:
[----:B------:R-:W-:-:S05]  /*8b70*/  HADD2.F32 R0, -RZ, R0.H0_H0 ;  /* 0x20000000ff007230 */ /* 0x000fca0000004100 */
[----:B------:R-:W-:-:S04]  /*8b80*/  F2FP.F16.F32.PACK_AB R0, RZ, R0 ;  /* 0x00000000ff00723e */ /* 0x000fc800000000ff */
[----:B------:R-:W-:-:S05]  /*8b90*/  PRMT R0, R0, 0x5410, RZ ;  /* 0x0000541000007816 */ /* 0x000fca00000000ff */
[----:B------:R0:W-:Y:S01]  /*8ba0*/  STG.E desc[UR36][R2.64], R0 ;  /* 0x0000000002007986 */ /* 0x0001e2000c101924 */
[----:B------:R-:W-:Y:S05]  /*8bb0*/  BRA `(.L_x_1675) ;  /* 0x0000000800bc7947 */ /* 0x000fea0003800000 */
.L_x_1680:
[----:B------:R-:W-:-:S05]  /*8bc0*/  HADD2.F32 R4, -RZ, R0.H0_H0 ;  /* 0x20000000ff047230 */ /* 0x000fca0000004100 */
[----:B------:R-:W-:-:S06]  /*8bd0*/  FMUL.FTZ R4, R4, 1 ;  /* 0x3f80000004047820 */ /* 0x000fcc0000410000 */
[----:B------:R-:W0:Y:S02]  /*8be0*/  F2F.F64.F32 R4, R4 ;  /* 0x0000000400047310 */ /* 0x000e240000201800 */
[----:B0-----:R0:W-:Y:S01]  /*8bf0*/  STG.E.64 desc[UR36][R2.64], R4 ;  /* 0x0000000402007986 */ /* 0x0011e2000c101b24 */
[----:B------:R-:W-:Y:S05]  /*8c00*/  BRA `(.L_x_1675) ;  /* 0x0000000800a87947 */ /* 0x000fea0003800000 */
.L_x_1670:
        /* <DEDUP_REMOVED lines=14> */
.L_x_1685:
        /* <DEDUP_REMOVED lines=18> */
.L_x_1688:
[----:B------:R-:W-:-:S04]  /*8e10*/  SHF.R.U32.HI R5, RZ, 0x18, R5 ;  /* 0x00000018ff057819 */ /* 0x000fc80000011605 */
[----:B------:R-:W-:-:S07]  /*8e20*/  LOP3.LUT R0, R0, 0x80, R5, 0xf8, !PT ;  /* 0x0000008000007812 */ /* 0x000fce00078ef805 */
.L_x_1687:
[----:B------:R-:W-:Y:S05]  /*8e30*/  BSYNC.RECONVERGENT B0 ;  /* 0x0000000000007941 */ /* 0x000fea0003800200 */
.L_x_1686:
[----:B------:R0:W-:Y:S01]  /*8e40*/  STG.E.U8 desc[UR36][R2.64], R0 ;  /* 0x0000000002007986 */ /* 0x0001e2000c101124 */
[----:B------:R-:W-:Y:S05]  /*8e50*/  BRA `(.L_x_1675) ;  /* 0x0000000800147947 */ /* 0x000fea0003800000 */
.L_x_1684:
        /* <DEDUP_REMOVED lines=18> */
.L_x_1691:
[----:B------:R-:W-:-:S04]  /*8f80*/  SHF.R.U32.HI R5, RZ, 0x18, R5 ;  /* 0x00000018ff057819 */ /* 0x000fc80000011605 */
[----:B------:R-:W-:-:S07]  /*8f90*/  LOP3.LUT R0, R0, 0x80, R5, 0xf8, !PT ;  /* 0x0000008000007812 */ /* 0x000fce00078ef805 */
.L_x_1690:
[----:B------:R-:W-:Y:S05]  /*8fa0*/  BSYNC.RECONVERGENT B0 ;  /* 0x0000000000007941 */ /* 0x000fea0003800200 */
.L_x_1689:
[----:B------:R0:W-:Y:S01]  /*8fb0*/  STG.E.U8 desc[UR36][R2.64], R0 ;  /* 0x0000000002007986 */ /* 0x0001e2000c101124 */
[----:B------:R-:W-:Y:S05]  /*8fc0*/  BRA `(.L_x_1675) ;  /* 0x0000000400b87947 */ /* 0x000fea0003800000 */
.L_x_1683:
        /* <DEDUP_REMOVED lines=22> */
.L_x_1693:
[----:B------:R-:W-:-:S06]  /*9130*/  HADD2.F32 R4, -RZ, R0.H0_H0 ;  /* 0x20000000ff047230 */ /* 0x000fcc0000004100 */
[----:B------:R-:W0:Y:S02]  /*9140*/  F2I.U64.TRUNC R4, R4 ;  /* 0x0000000400047311 */ /* 0x000e24000020d800 */
[----:B0-----:R0:W-:Y:S01]  /*9150*/  STG.E.64 desc[UR36][R2.64], R4 ;  /* 0x0000000402007986 */ /* 0x0011e2000c101b24 */
[----:B------:R-:W-:Y:S05]  /*9160*/  BRA `(.L_x_1675) ;  /* 0x0000000400507947 */ /* 0x000fea0003800000 */
.L_x_1692:
[----:B------:R-:W-:-:S04]  /*9170*/  HADD2.F32 R0, -RZ, R0.H0_H0 ;  /* 0x20000000ff007230 */ /* 0x000fc80000004100 */
[----:B------:R-:W0:Y:S02]  /*9180*/  F2I.FTZ.U32.TRUNC.NTZ R5, R0 ;  /* 0x0000000000057305 */ /* 0x000e24000021f000 */
[----:B0-----:R0:W-:Y:S01]  /*9190*/  STG.E desc[UR36][R2.64], R5 ;  /* 0x0000000502007986 */ /* 0x0011e2000c101924 */
[----:B------:R-:W-:Y:S05]  /*91a0*/  BRA `(.L_x_1675) ;  /* 0x0000000400407947 */ /* 0x000fea0003800000 */
.L_x_1682:
        /* <DEDUP_REMOVED lines=11> */
.L_x_1695:
[----:B------:R-:W-:Y:S01]  /*9260*/  HADD2.F32 R0, -RZ, R0.H0_H0 ;  /* 0x20000000ff007230 */ /* 0x000fe20000004100 */
[----:B------:R-:W-:-:S04]  /*9270*/  CS2R R6, SRZ ;  /* 0x0000000000067805 */ /* 0x000fc8000001ff00 */
[----:B------:R-:W-:-:S04]  /*9280*/  FMUL.FTZ R0, R0, 1 ;  /* 0x3f80000000007820 */ /* 0x000fc80000410000 */
[----:B------:R-:W0:Y:S02]  /*9290*/  F2F.F64.F32 R4, R0 ;  /* 0x0000000000047310 */ /* 0x000e240000201800 */
[----:B0-----:R0:W-:Y:S01]  /*92a0*/  STG.E.128 desc[UR36][R2.64], R4 ;  /* 0x0000000402007986 */ /* 0x0011e2000c101d24 */
[----:B------:R-:W-:Y:S05]  /*92b0*/  BRA `(.L_x_1675) ;  /* 0x0000000000fc7947 */ /* 0x000fea0003800000 */
.L_x_1694:
[----:B------:R-:W-:-:S09]  /*92c0*/  UISETP.NE.AND UP0, UPT, UR4, 0xf, UPT ;  /* 0x0000000f0400788c */ /* 0x000fd2000bf05270 */
[----:B------:R-:W-:Y:S05]  /*92d0*/  BRA.U !UP0, `(.L_x_1696) ;  /* 0x0000000108e87547 */ /* 0x000fea000b800000 */
[----:B------:R-:W-:-:S09]  /*92e0*/  UISETP.NE.AND UP0, UPT, UR4, 0x17, UPT ;  /* 0x000000170400788c */ /* 0x000fd2000bf05270 */
[----:B------:R-:W-:Y:S05]  /*92f0*/  BRA.U !UP0, `(.L_x_1697) ;  /* 0x0000000108907547 */ /* 0x000fea000b800000 */
[----:B------:R-:W-:-:S09]  /*9300*/  UISETP.NE.AND UP0, UPT, UR4, 0x18, UPT ;  /* 0x000000180400788c */ /* 0x000fd2000bf05270 */
[----:B------:R-:W-:Y:S05]  /*9310*/  BRA.U !UP0, `(.L_x_1698) ;  /* 0x0000000108447547 */ /* 0x000fea000b800000 */
.L_x_1674:
        /* <DEDUP_REMOVED lines=16> */
.L_x_1699:
[----:B------:R-:W-:Y:S05]  /*9420*/  BRA `(.L_x_1675) ;  /* 0x0000000000a07947 */ /* 0x000fea0003800000 */
.L_x_1698:
        /* <DEDUP_REMOVED lines=13> */
.L_x_1701:
[----:B------:R-:W-:Y:S05]  /*9500*/  BSYNC.RECONVERGENT B0 ;  /* 0x0000000000007941 */ /* 0x000fea0003800200 */
.L_x_1700:
[----:B------:R-:W-:-:S05]  /*9510*/  LOP3.LUT R5, R0, 0x80, R5, 0xf8, !PT ;  /* 0x0000008000057812 */ /* 0x000fca00078ef805 */
[----:B------:R0:W-:Y:S01]  /*9520*/  STG.E.U8 desc[UR36][R2.64], R5 ;  /* 0x0000000502007986 */ /* 0x0001e2000c101124 */
[----:B------:R-:W-:Y:S05]  /*9530*/  BRA `(.L_x_1675) ;  /* 0x00000000005c7947 */ /* 0x000fea0003800000 */
.L_x_1697:
        /* <DEDUP_REMOVED lines=12> */
.L_x_1703:
[----:B------:R-:W-:Y:S02]  /*9600*/  ISETP.GT.U32.AND P0, PT, R4, 0x7f800000, PT ;  /* 0x7f8000000400780c */ /* 0x000fe40003f04070 */
[----:B------:R-:W-:-:S04]  /*9610*/  MOV R0, 0x7f ;  /* 0x0000007f00007802 */ /* 0x000fc80000000f00 */
[----:B------:R-:W-:-:S07]  /*9620*/  SEL R0, R0, 0x7c, P0 ;  /* 0x0000007c00007807 */ /* 0x000fce0000000000 */
.L_x_1704:
[----:B------:R-:W-:Y:S05]  /*9630*/  BSYNC.RECONVERGENT B0 ;  /* 0x0000000000007941 */ /* 0x000fea0003800200 */
.L_x_1702:
[----:B------:R-:W-:-:S04]  /*9640*/  SHF.R.U32.HI R5, RZ, 0x18, R5 ;  /* 0x00000018ff057819 */ /* 0x000fc80000011605 */
[----:B------:R-:W-:-:S05]  /*9650*/  LOP3.LUT R5, R0, 0x80, R5, 0xf8, !PT ;  /* 0x0000008000057812 */ /* 0x000fca00078ef805 */
[----:B------:R0:W-:Y:S01]  /*9660*/  STG.E.U8 desc[UR36][R2.64], R5 ;  /* 0x0000000502007986 */ /* 0x0001e2000c101124 */
[----:B------:R-:W-:Y:S05]  /*9670*/  BRA `(.L_x_1675) ;  /* 0x00000000000c7947 */ /* 0x000fea0003800000 */
.L_x_1696:
[----:B------:R-:W-:-:S05]  /*9680*/  HADD2.F32 R0, -RZ, R0.H0_H0 ;  /* 0x20000000ff007230 */ /* 0x000fca0000004100 */
[----:B------:R-:W-:-:S05]  /*9690*/  F2FP.BF16.F32.PACK_AB R0, RZ, R0 ;  /* 0x00000000ff00723e */ /* 0x000fca00000010ff */
[----:B------:R0:W-:Y:S02]  /*96a0*/  STG.E.U16 desc[UR36][R2.64], R0 ;  /* 0x0000000002007986 */ /* 0x0001e4000c101524 */
.L_x_1675:
[----:B------:R-:W-:-:S07]  /*96b0*/  VIADD R17, R17, 0x80 ;  /* 0x0000008011117836 */ /* 0x000fce0000000000 */
.L_x_1635:
[----:B------:R-:W-:Y:S05]  /*96c0*/  BSYNC.RECONVERGENT B6 ;  /* 0x0000000000067941 */ /* 0x000fea0003800200 */
.L_x_1634:
        /* <DEDUP_REMOVED lines=306> */
.L_x_1705:
        /* <DEDUP_REMOVED lines=20> */
.L_x_1709:
[----:B------:R-:W2:Y:S02]  /*ab30*/  LDG.E.U8 R2, desc[UR36][R2.64] ;  /* 0x0000002402027981 */ /* 0x000ea4000c1e1100 */
[----:B--2---:R-:W-:-:S04]  /*ab40*/  I2FP.F32.U32 R0, R2 ;  /* 0x0000000200007245 */ /* 0x004fc80000201000 */
[----:B------:R-:W-:Y:S01]  /*ab50*/  F2FP.F16.F32.PACK_AB R0, RZ, R0 ;  /* 0x00000000ff00723e */ /* 0x000fe200000000ff */
[----:B------:R-:W-:Y:S06]  /*ab60*/  BRA `(.L_x_1711) ;  /* 0x0000000c007c7947 */ /* 0x000fec0003800000 */
.L_x_1708:
        /* <DEDUP_REMOVED lines=10> */
.L_x_1713:
[----:B------:R-:W2:Y:S02]  /*ac10*/  LDG.E R2, desc[UR36][R2.64] ;  /* 0x0000002402027981 */ /* 0x000ea4000c1e1900 */
[----:B--2---:R-:W-:-:S04]  /*ac20*/  I2FP.F32.S32 R0, R2 ;  /* 0x0000000200007245 */ /* 0x004fc80000201400 */
[----:B------:R-:W-:Y:S01]  /*ac30*/  F2FP.F16.F32.PACK_AB R0, RZ, R0 ;  /* 0x00000000ff00723e */ /* 0x000fe200000000ff */
[----:B------:R-:W-:Y:S06]  /*ac40*/  BRA `(.L_x_1711) ;  /* 0x0000000c00447947 */ /* 0x000fec0003800000 */
.L_x_1712:
[----:B------:R-:W2:Y:S02]  /*ac50*/  LDG.E.U16 R2, desc[UR36][R2.64] ;  /* 0x0000002402027981 */ /* 0x000ea4000c1e1500 */
[----:B--2---:R-:W0:Y:S02]  /*ac60*/  I2F.S16 R0, R2 ;  /* 0x0000000200007306 */ /* 0x004e240000101400 */
[----:B0-----:R-:W-:Y:S01]  /*ac70*/  F2FP.F16.F32.PACK_AB R0, RZ, R0 ;  /* 0x00000000ff00723e */ /* 0x001fe200000000ff */
[----:B------:R-:W-:Y:S06]  /*ac80*/  BRA `(.L_x_1711) ;  /* 0x0000000c00347947 */ /* 0x000fec0003800000 */
.L_x_1707:
        /* <DEDUP_REMOVED lines=9> */
.L_x_1715:
[----:B------:R1:W5:Y:S01]  /*ad20*/  LDG.E.U16 R0, desc[UR36][R2.64] ;  /* 0x0000002402007981 */ /* 0x000362000c1e1500 */
[----:B------:R-:W-:Y:S05]  /*ad30*/  BRA `(.L_x_1711) ;  /* 0x0000000c00087947 */ /* 0x000fea0003800000 */
.L_x_1714:
        /* <DEDUP_REMOVED lines=9> */
.L_x_1717:
[----:B------:R0:W5:Y:S01]  /*add0*/  LDG.E.U16 R0, desc[UR36][R2.64] ;  /* 0x0000002402007981 */ /* 0x000162000c1e1500 */
[----:B------:R-:W-:Y:S05]  /*ade0*/  BRA `(.L_x_1711) ;  /* 0x0000000800dc7947 */ /* 0x000fea0003800000 */
.L_x_1716:
        /* <DEDUP_REMOVED lines=8> */
.L_x_1706:
        /* <DEDUP_REMOVED lines=13> */
.L_x_1720:
        /* <DEDUP_REMOVED lines=8> */
.L_x_1719:
        /* <DEDUP_REMOVED lines=27> */
.L_x_1722:
        /* <DEDUP_REMOVED lines=13> */
.L_x_1721:
[----:B------:R-:W2:Y:S02]  /*b240*/  LDG.E.U16 R0, desc[UR36][R2.64] ;  /* 0x0000002402007981 */ /* 0x000ea4000c1e1500 */
[----:B--2---:R-:W-:-:S04]  /*b250*/  SHF.L.U32 R0, R0, 0x10, RZ ;  /* 0x0000001000007819 */ /* 0x004fc800000006ff */
[----:B------:R-:W-:Y:S01]  /*b260*/  F2FP.F16.F32.PACK_AB R0, RZ, R0 ;  /* 0x00000000ff00723e */ /* 0x000fe200000000ff */
[----:B------:R-:W-:Y:S06]  /*b270*/  BRA `(.L_x_1711) ;  /* 0x0000000400b87947 */ /* 0x000fec0003800000 */
.L_x_1718:
        /* <DEDUP_REMOVED lines=12> */
.L_x_1725:
        /* <DEDUP_REMOVED lines=21> */
.L_x_1729:
[----:B------:R-:W-:Y:S05]  /*b490*/  BSYNC.RECONVERGENT B1 ;  /* 0x0000000000017941 */ /* 0x000fea0003800200 */
.L_x_1728:
[----:B------:R-:W-:Y:S01]  /*b4a0*/  IMAD.SHL.U32 R0, R0, 0x100000, RZ ;  /* 0x0010000000007824 */ /* 0x000fe200078e00ff */
[----:B------:R-:W-:-:S04]  /*b4b0*/  LEA R2, R2, 0x3b800000, 0x17 ;  /* 0x3b80000002027811 */ /* 0x000fc800078eb8ff */
[----:B------:R-:W-:-:S07]  /*b4c0*/  LOP3.LUT R0, R2, R0, R7, 0xfe, !PT ;  /* 0x0000000002007212 */ /* 0x000fce00078efe07 */
.L_x_1727:
[----:B------:R-:W-:Y:S05]  /*b4d0*/  BSYNC.RECONVERGENT B0 ;  /* 0x0000000000007941 */ /* 0x000fea0003800200 */
.L_x_1726:
[----:B------:R-:W-:Y:S01]  /*b4e0*/  F2FP.F16.F32.PACK_AB R0, RZ, R0 ;  /* 0x00000000ff00723e */ /* 0x000fe200000000ff */
[----:B------:R-:W-:Y:S06]  /*b4f0*/  BRA `(.L_x_1711) ;  /* 0x0000000400187947 */ /* 0x000fec0003800000 */
.L_x_1724:
        /* <DEDUP_REMOVED lines=21> */
.L_x_1733:
[----:B------:R-:W-:Y:S05]  /*b650*/  BSYNC.RECONVERGENT B1 ;  /* 0x0000000000017941 */ /* 0x000fea0003800200 */
.L_x_1732:
[----:B------:R-:W-:Y:S02]  /*b660*/  SHF.L.U32 R0, R0, 0x15, RZ ;  /* 0x0000001500007819 */ /* 0x000fe400000006ff */
[----:B------:R-:W-:-:S04]  /*b670*/  LEA R2, R2, 0x37800000, 0x17 ;  /* 0x3780000002027811 */ /* 0x000fc800078eb8ff */
[----:B------:R-:W-:-:S07]  /*b680*/  LOP3.LUT R0, R2, R0, R7, 0xfe, !PT ;  /* 0x0000000002007212 */ /* 0x000fce00078efe07 */
.L_x_1731:
[----:B------:R-:W-:Y:S05]  /*b690*/  BSYNC.RECONVERGENT B0 ;  /* 0x0000000000007941 */ /* 0x000fea0003800200 */
.L_x_1730:
[----:B------:R-:W-:Y:S01]  /*b6a0*/  F2FP.F16.F32.PACK_AB R0, RZ, R0 ;  /* 0x00000000ff00723e */ /* 0x000fe200000000ff */
[----:B------:R-:W-:Y:S06]  /*b6b0*/  BRA `(.L_x_1711) ;  /* 0x0000000000a87947 */ /* 0x000fec0003800000 */
.L_x_1723:
        /* <DEDUP_REMOVED lines=14> */
.L_x_1737:
[----:B------:R-:W-:Y:S05]  /*b7a0*/  BSYNC.RECONVERGENT B0 ;  /* 0x0000000000007941 */ /* 0x000fea0003800200 */
.L_x_1736:
[----:B------:R-:W-:Y:S01]  /*b7b0*/  F2FP.F16.F32.PACK_AB R0, RZ, R0 ;  /* 0x00000000ff00723e */ /* 0x000fe200000000ff */
[----:B------:R-:W-:Y:S06]  /*b7c0*/  BRA `(.L_x_1711) ;  /* 0x0000000000647947 */ /* 0x000fec0003800000 */
.L_x_1710:
        /* <DEDUP_REMOVED lines=16> */
.L_x_1738:
[----:B------:R-:W-:Y:S01]  /*b8d0*/  PRMT R0, RZ, 0x7610, R0 ;  /* 0x00007610ff007816 */ /* 0x000fe20000000000 */
[----:B------:R-:W-:Y:S06]  /*b8e0*/  BRA `(.L_x_1711) ;  /* 0x00000000001c7947 */ /* 0x000fec0003800000 */
.L_x_1735:
[----:B------:R-:W2:Y:S02]  /*b8f0*/  LDG.E.64 R2, desc[UR36][R2.64] ;  /* 0x0000002402027981 */ /* 0x000ea4000c1e1b00 */
[----:B--2---:R-:W0:Y:S02]  /*b900*/  I2F.U64 R0, R2 ;  /* 0x0000000200007312 */ /* 0x004e240000301000 */
[----:B0-----:R-:W-:Y:S01]  /*b910*/  F2FP.F16.F32.PACK_AB R0, RZ, R0 ;  /* 0x00000000ff00723e */ /* 0x001fe200000000ff */
[----:B------:R-:W-:Y:S06]  /*b920*/  BRA `(.L_x_1711) ;  /* 0x00000000000c7947 */ /* 0x000fec0003800000 */
.L_x_1734:
[----:B------:R-:W2:Y:S02]  /*b930*/  LDG.E R2, desc[UR36][R2.64] ;  /* 0x0000002402027981 */ /* 0x000ea4000c1e1900 */
[----:B--2---:R-:W-:-:S04]  /*b940*/  I2FP.F32.U32 R0, R2 ;  /* 0x0000000200007245 */ /* 0x004fc80000201000 */
[----:B------:R-:W-:-:S07]  /*b950*/  F2FP.F16.F32.PACK_AB R0, RZ, R0 ;  /* 0x00000000ff00723e */ /* 0x000fce00000000ff */
.L_x_1711:
        /* <DEDUP_REMOVED lines=20> */
.L_x_1742:
[----:B------:R-:W-:-:S06]  /*baa0*/  HADD2.F32 R3, -RZ, R0.H0_H0 ;  /* 0x20000000ff037230 */ /* 0x000fcc0000004100 */
[----:B------:R-:W0:Y:S02]  /*bab0*/  F2I.S64.TRUNC R2, R3 ;  /* 0x0000000300027311 */ /* 0x000e24000020d900 */
[----:B0-----:R-:W-:Y:S01]  /*bac0*/  STG.E.U8 desc[UR36][R16.64], R2 ;  /* 0x0000000210007986 */ /* 0x001fe2000c101124 */
[----:B------:R-:W-:Y:S05]  /*bad0*/  EXIT ;  /* 0x000000000000794d */ /* 0x000fea0003800000 */
.L_x_1741:
        /* <DEDUP_REMOVED lines=10> */
.L_x_1745:
[----:B------:R-:W-:-:S04]  /*bb80*/  HADD2.F32 R0, -RZ, R0.H0_H0 ;  /* 0x20000000ff007230 */ /* 0x000fc80000004100 */
[----:B------:R-:W0:Y:S02]  /*bb90*/  F2I.FTZ.TRUNC.NTZ R3, R0 ;  /* 0x0000000000037305 */ /* 0x000e24000021f100 */
[----:B0-----:R-:W-:Y:S01]  /*bba0*/  STG.E desc[UR36][R16.64], R3 ;  /* 0x0000000310007986 */ /* 0x001fe2000c101924 */
[----:B------:R-:W-:Y:S05]  /*bbb0*/  EXIT ;  /* 0x000000000000794d */ /* 0x000fea0003800000 */
.L_x_1744:
[----:B------:R-:W-:-:S04]  /*bbc0*/  HADD2.F32 R0, -RZ, R0.H0_H0 ;  /* 0x20000000ff007230 */ /* 0x000fc80000004100 */
[----:B------:R-:W0:Y:S02]  /*bbd0*/  F2I.FTZ.TRUNC.NTZ R3, R0 ;  /* 0x0000000000037305 */ /* 0x000e24000021f100 */
[----:B0-----:R-:W-:Y:S01]  /*bbe0*/  STG.E.U16 desc[UR36][R16.64], R3 ;  /* 0x0000000310007986 */ /* 0x001fe2000c101524 */
[----:B------:R-:W-:Y:S05]  /*bbf0*/  EXIT ;  /* 0x000000000000794d */ /* 0x000fea0003800000 */
.L_x_1740:
        /* <DEDUP_REMOVED lines=9> */
.L_x_1747:
[----:B------:R-:W-:Y:S01]  /*bc90*/  STG.E.U16 desc[UR36][R16.64], R0 ;  /* 0x0000000010007986 */ /* 0x000fe2000c101524 */
[----:B------:R-:W-:Y:S05]  /*bca0*/  EXIT ;  /* 0x000000000000794d */ /* 0x000fea0003800000 */
.L_x_1746:
        /* <DEDUP_REMOVED lines=10> */
.L_x_1749:
[----:B------:R-:W-:-:S05]  /*bd50*/  HADD2.F32 R0, -RZ, R0.H0_H0 ;  /* 0x20000000ff007230 */ /* 0x000fca0000004100 */
[----:B------:R-:W-:-:S04]  /*bd60*/  F2FP.F16.F32.PACK_AB R0, RZ, R0 ;  /* 0x00000000ff00723e */ /* 0x000fc800000000ff */
[----:B------:R-:W-:-:S05]  /*bd70*/  PRMT R0, R0, 0x5410, RZ ;  /* 0x0000541000007816 */ /* 0x000fca00000000ff */
[----:B------:R-:W-:Y:S01]  /*bd80*/  STG.E desc[UR36][R16.64], R0 ;  /* 0x0000000010007986 */ /* 0x000fe2000c101924 */
[----:B------:R-:W-:Y:S05]  /*bd90*/  EXIT ;  /* 0x000000000000794d */ /* 0x000fea0003800000 */
.L_x_1748:
[----:B------:R-:W-:-:S05]  /*bda0*/  HADD2.F32 R2, -RZ, R0.H0_H0 ;  /* 0x20000000ff027230 */ /* 0x000fca0000004100 */
[----:B------:R-:W-:-:S06]  /*bdb0*/  FMUL.FTZ R2, R2, 1 ;  /* 0x3f80000002027820 */ /* 0x000fcc0000410000 */
[----:B------:R-:W0:Y:S02]  /*bdc0*/  F2F.F64.F32 R2, R2 ;  /* 0x0000000200027310 */ /* 0x000e240000201800 */
[----:B0-----:R-:W-:Y:S01]  /*bdd0*/  STG.E.64 desc[UR36][R16.64], R2 ;  /* 0x0000000210007986 */ /* 0x001fe2000c101b24 */
[----:B------:R-:W-:Y:S05]  /*bde0*/  EXIT ;  /* 0x000000000000794d */ /* 0x000fea0003800000 */
.L_x_1739:
        /* <DEDUP_REMOVED lines=14> */
.L_x_1753:
        /* <DEDUP_REMOVED lines=17> */
.L_x_1756:
[----:B------:R-:W-:-:S04]  /*bfe0*/  SHF.R.U32.HI R3, RZ, 0x18, R3 ;  /* 0x00000018ff037819 */ /* 0x000fc80000011603 */
[----:B------:R-:W-:-:S04]  /*bff0*/  LOP3.LUT R0, R0, 0x80, R3, 0xf8, !PT ;  /* 0x0000008000007812 */ /* 0x000fc800078ef803 */
[----:B------:R-:W-:-:S07]  /*c000*/  PRMT R8, R0, 0x7610, R8 ;  /* 0x0000761000087816 */ /* 0x000fce0000000008 */
.L_x_1755:
[----:B------:R-:W-:Y:S05]  /*c010*/  BSYNC.RECONVERGENT B0 ;  /* 0x0000000000007941 */ /* 0x000fea0003800200 */
.L_x_1754:
[----:B------:R-:W-:Y:S01]  /*c020*/  STG.E.U8 desc[UR36][R16.64], R8 ;  /* 0x0000000810007986 */ /* 0x000fe2000c101124 */
[----:B------:R-:W-:Y:S05]  /*c030*/  EXIT ;  /* 0x000000000000794d */ /* 0x000fea0003800000 */
.L_x_1752:
        /* <DEDUP_REMOVED lines=17> */
.L_x_1759:
[----:B------:R-:W-:-:S04]  /*c150*/  SHF.R.U32.HI R3, RZ, 0x18, R3 ;  /* 0x00000018ff037819 */ /* 0x000fc80000011603 */
[----:B------:R-:W-:-:S04]  /*c160*/  LOP3.LUT R0, R0, 0x80, R3, 0xf8, !PT ;  /* 0x0000008000007812 */ /* 0x000fc800078ef803 */
[----:B------:R-:W-:-:S07]  /*c170*/  PRMT R8, R0, 0x7610, R8 ;  /* 0x0000761000087816 */ /* 0x000fce0000000008 */
.L_x_1758:
[----:B------:R-:W-:Y:S05]  /*c180*/  BSYNC.RECONVERGENT B0 ;  /* 0x0000000000007941 */ /* 0x000fea0003800200 */
.L_x_1757:
[----:B------:R-:W-:Y:S01]  /*c190*/  STG.E.U8 desc[UR36][R16.64], R8 ;  /* 0x0000000810007986 */ /* 0x000fe2000c101124 */
[----:B------:R-:W-:Y:S05]  /*c1a0*/  EXIT ;  /* 0x000000000000794d */ /* 0x000fea0003800000 */
.L_x_1751:
        /* <DEDUP_REMOVED lines=22> */
.L_x_1761:
[----:B------:R-:W-:-:S06]  /*c310*/  HADD2.F32 R2, -RZ, R0.H0_H0 ;  /* 0x20000000ff027230 */ /* 0x000fcc0000004100 */
[----:B------:R-:W0:Y:S02]  /*c320*/  F2I.U64.TRUNC R2, R2 ;  /* 0x0000000200027311 */ /* 0x000e24000020d800 */
[----:B0-----:R-:W-:Y:S01]  /*c330*/  STG.E.64 desc[UR36][R16.64], R2 ;  /* 0x0000000210007986 */ /* 0x001fe2000c101b24 */
[----:B------:R-:W-:Y:S05]  /*c340*/  EXIT ;  /* 0x000000000000794d */ /* 0x000fea0003800000 */
.L_x_1760:
[----:B------:R-:W-:-:S04]  /*c350*/  HADD2.F32 R0, -RZ, R0.H0_H0 ;  /* 0x20000000ff007230 */ /* 0x000fc80000004100 */
[----:B------:R-:W0:Y:S02]  /*c360*/  F2I.FTZ.U32.TRUNC.NTZ R3, R0 ;  /* 0x0000000000037305 */ /* 0x000e24000021f000 */
[----:B0-----:R-:W-:Y:S01]  /*c370*/  STG.E desc[UR36][R16.64], R3 ;  /* 0x0000000310007986 */ /* 0x001fe2000c101924 */
[----:B------:R-:W-:Y:S05]  /*c380*/  EXIT ;  /* 0x000000000000794d */ /* 0x000fea0003800000 */
.L_x_1750:
        /* <DEDUP_REMOVED lines=11> */
.L_x_1763:
[----:B------:R-:W-:Y:S01]  /*c440*/  HADD2.F32 R0, -RZ, R0.H0_H0 ;  /* 0x20000000ff007230 */ /* 0x000fe20000004100 */
[----:B------:R-:W-:-:S04]  /*c450*/  CS2R R6, SRZ ;  /* 0x0000000000067805 */ /* 0x000fc8000001ff00 */
[----:B------:R-:W-:-:S04]  /*c460*/  FMUL.FTZ R0, R0, 1 ;  /* 0x3f80000000007820 */ /* 0x000fc80000410000 */
[----:B------:R-:W0:Y:S02]  /*c470*/  F2F.F64.F32 R4, R0 ;  /* 0x0000000000047310 */ /* 0x000e240000201800 */
[----:B0-----:R-:W-:Y:S01]  /*c480*/  STG.E.128 desc[UR36][R16.64], R4 ;  /* 0x0000000410007986 */ /* 0x001fe2000c101d24 */
[----:B------:R-:W-:Y:S05]  /*c490*/  EXIT ;  /* 0x000000000000794d */ /* 0x000fea0003800000 */
.L_x_1762:
[----:B------:R-:W-:-:S09]  /*c4a0*/  UISETP.NE.AND UP0, UPT, UR4, 0xf, UPT ;  /* 0x0000000f0400788c */ /* 0x000fd2000bf05270 */
[----:B------:R-:W-:Y:S05]  /*c4b0*/  BRA.U !UP0, `(.L_x_1764) ;  /* 0x0000000108e87547 */ /* 0x000fea000b800000 */
[----:B------:R-:W-:-:S09]  /*c4c0*/  UISETP.NE.AND UP0, UPT, UR4, 0x17, UPT ;  /* 0x000000170400788c */ /* 0x000fd2000bf05270 */
[----:B------:R-:W-:Y:S05]  /*c4d0*/  BRA.U !UP0, `(.L_x_1765) ;  /* 0x0000000108907547 */ /* 0x000fea000b800000 */
[----:B------:R-:W-:-:S09]  /*c4e0*/  UISETP.NE.AND UP0, UPT, UR4, 0x18, UPT ;  /* 0x000000180400788c */ /* 0x000fd2000bf05270 */
[----:B------:R-:W-:Y:S05]  /*c4f0*/  BRA.U !UP0, `(.L_x_1766) ;  /* 0x0000000108447547 */ /* 0x000fea000b800000 */
.L_x_1743:
        /* <DEDUP_REMOVED lines=16> */
.L_x_1767:
[----:B------:R-:W-:Y:S05]  /*c600*/  EXIT ;  /* 0x000000000000794d */ /* 0x000fea0003800000 */
.L_x_1766:
        /* <DEDUP_REMOVED lines=13> */
.L_x_1769:
[----:B------:R-:W-:Y:S05]  /*c6e0*/  BSYNC.RECONVERGENT B0 ;  /* 0x0000000000007941 */ /* 0x000fea0003800200 */
.L_x_1768:
[----:B------:R-:W-:-:S05]  /*c6f0*/  LOP3.LUT R3, R0, 0x80, R3, 0xf8, !PT ;  /* 0x0000008000037812 */ /* 0x000fca00078ef803 */
[----:B------:R-:W-:Y:S01]  /*c700*/  STG.E.U8 desc[UR36][R16.64], R3 ;  /* 0x0000000310007986 */ /* 0x000fe2000c101124 */
[----:B------:R-:W-:Y:S05]  /*c710*/  EXIT ;  /* 0x000000000000794d */ /* 0x000fea0003800000 */
.L_x_1765:
        /* <DEDUP_REMOVED lines=12> */
.L_x_1771:
[----:B------:R-:W-:Y:S01]  /*c7e0*/  HFMA2 R0, -RZ, RZ, 0, 7.569789886474609375e-06 ;  /* 0x0000007fff007431 */ /* 0x000fe200000001ff */
[----:B------:R-:W-:-:S04]  /*c7f0*/  ISETP.GT.U32.AND P0, PT, R2, 0x7f800000, PT ;  /* 0x7f8000000200780c */ /* 0x000fc80003f04070 */
[----:B------:R-:W-:-:S09]  /*c800*/  SEL R0, R0, 0x7c, P0 ;  /* 0x0000007c00007807 */ /* 0x000fd20000000000 */
.L_x_1772:
[----:B------:R-:W-:Y:S05]  /*c810*/  BSYNC.RECONVERGENT B0 ;  /* 0x0000000000007941 */ /* 0x000fea0003800200 */
.L_x_1770:
[----:B------:R-:W-:-:S04]  /*c820*/  SHF.R.U32.HI R3, RZ, 0x18, R3 ;  /* 0x00000018ff037819 */ /* 0x000fc80000011603 */
[----:B------:R-:W-:-:S05]  /*c830*/  LOP3.LUT R3, R0, 0x80, R3, 0xf8, !PT ;  /* 0x0000008000037812 */ /* 0x000fca00078ef803 */
[----:B------:R-:W-:Y:S01]  /*c840*/  STG.E.U8 desc[UR36][R16.64], R3 ;  /* 0x0000000310007986 */ /* 0x000fe2000c101124 */
[----:B------:R-:W-:Y:S05]  /*c850*/  EXIT ;  /* 0x000000000000794d */ /* 0x000fea0003800000 */
.L_x_1764:
[----:B------:R-:W-:-:S05]  /*c860*/  HADD2.F32 R0, -RZ, R0.H0_H0 ;  /* 0x20000000ff007230 */ /* 0x000fca0000004100 */
[----:B------:R-:W-:-:S05]  /*c870*/  F2FP.BF16.F32.PACK_AB R0, RZ, R0 ;  /* 0x00000000ff00723e */ /* 0x000fca00000010ff */
[----:B------:R-:W-:Y:S01]  /*c880*/  STG.E.U16 desc[UR36][R16.64], R0 ;  /* 0x0000000010007986 */ /* 0x000fe2000c101524 */
[----:B------:R-:W-:Y:S05]  /*c890*/  EXIT ;  /* 0x000000000000794d */ /* 0x000fea0003800000 */
.L_x_1773:
        /* <DEDUP_REMOVED lines=14> */
.L_x_8093:


//--------------------- .text._ZN2at6native27unrolled_elementwise_kernelINS0_13AUnaryFunctorIN3c104HalfES4_S4_ZZZNS0_20copysign_kernel_cudaERNS_18TensorIteratorBaseEENKUlvE_clEvENKUlvE2_clEvEUlS4_S4_E_EESt5arrayIPcLm2EELi4E23TrivialOffsetCalculatorILi1EjESF_NS0_6memory12LoadWithCastILi1EEENSG_13StoreWithCastILi1EEEEEviT_T0_T2_T3_T4_T5_ --------------------------
	.section	.text._ZN2at6native27unrolled_elementwise_kernelINS0_13AUnaryFunctorIN3c104HalfES4_S4_ZZZNS0_20copysign_kernel_cudaERNS_18TensorIteratorBaseEENKUlvE_clEvENKUlvE2_clEvEUlS4_S4_E_EESt5arrayIPcLm2EELi4E23TrivialOffsetCalculatorILi1EjESF_NS0_6memory12LoadWithCastILi1EEENSG_13StoreWithCastILi1EEEEEviT_T0_T2_T3_T4_T5_,"ax",@progbits
	.align	128
        .global         _ZN2at6native27unrolled_elementwise_kernelINS0_13AUnaryFunctorIN3c104HalfES4_S4_ZZZNS0_20copysign_kernel_cudaERNS_18TensorIteratorBaseEENKUlvE_clEvENKUlvE2_clEvEUlS4_S4_E_EESt5arrayIPcLm2EELi4E23TrivialOffsetCalculatorILi1EjESF_NS0_6memory12LoadWithCastILi1EEENSG_13StoreWithCastILi1EEEEEviT_T0_T2_T3_T4_T5_
        .type           _ZN2at6native27unrolled_elementwise_kernelINS0_13AUnaryFunctorIN3c104HalfES4_S4_ZZZNS0_20copysign_kernel_cudaERNS_18TensorIteratorBaseEENKUlvE_clEvENKUlvE2_clEvEUlS4_S4_E_EESt5arrayIPcLm2EELi4E23TrivialOffsetCalculatorILi1EjESF_NS0_6memory12LoadWithCastILi1EEENSG_13StoreWithCastILi1EEEEEviT_T0_T2_T3_T4_T5_,@function
        .size           _ZN2at6native27unrolled_elementwise_kernelINS0_13AUnaryFunctorIN3c104HalfES4_S4_ZZZNS0_20copysign_kernel_cudaERNS_18TensorIteratorBaseEENKUlvE_clEvENKUlvE2_clEvEUlS4_S4_E_EESt5arrayIPcLm2EELi4E23TrivialOffsetCalculatorILi1EjESF_NS0_6memory12LoadWithCastILi1EEENSG_13StoreWithCastILi1EEEEEviT_T0_T2_T3_T4_T5_,(.L_x_8094 - _ZN2at6native27unrolled_elementwise_kernelINS0_13AUnaryFunctorIN3c104HalfES4_S4_ZZZNS0_20copysign_kernel_cudaERNS_18TensorIteratorBaseEENKUlvE_clEvENKUlvE2_clEvEUlS4_S4_E_EESt5arrayIPcLm2EELi4E23TrivialOffsetCalculatorILi1EjESF_NS0_6memory12LoadWithCastILi1EEENSG_13StoreWithCastILi1EEEEEviT_T0_T2_T3_T4_T5_)
        .other          _ZN2at6native27unrolled_elementwise_kernelINS0_13AUnaryFunctorIN3c104HalfES4_S4_ZZZNS0_20copysign_kernel_cudaERNS_18TensorIteratorBaseEENKUlvE_clEvENKUlvE2_clEvEUlS4_S4_E_EESt5arrayIPcLm2EELi4E23TrivialOffsetCalculatorILi1EjESF_NS0_6memory12LoadWithCastILi1EEENSG_13StoreWithCastILi1EEEEEviT_T0_T2_T3_T4_T5_,@"STO_CUDA_ENTRY STV_DEFAULT"
_ZN2at6native27unrolled_elementwise_kernelINS0_13AUnaryFunctorIN3c104HalfES4_S4_ZZZNS0_20copysign_kernel_cudaERNS_18TensorIteratorBaseEENKUlvE_clEvENKUlvE2_clEvEUlS4_S4_E_EESt5arrayIPcLm2EELi4E23TrivialOffsetCalculatorILi1EjESF_NS0_6memory12LoadWithCastILi1EEENSG_13StoreWithCastILi1EEEEEviT_T0_T2_T3_T4_T5_:
.text._ZN2at6native27unrolled_elementwise_kernelINS0_13AUnaryFunctorIN3c104HalfES4_S4_ZZZNS0_20copysign_kernel_cudaERNS_18TensorIteratorBaseEENKUlvE_clEvENKUlvE2_clEvEUlS4_S4_E_EESt5arrayIPcLm2EELi4E23TrivialOffsetCalculatorILi1EjESF_NS0_6memory12LoadWithCastILi1EEENSG_13StoreWithCastILi1EEEEEviT_T0_T2_T3_T4_T5_:
        /* <DEDUP_REMOVED lines=34> */
.L_x_1779:
[----:B------:R-:W2:Y:S02]  /*0220*/  LDG.E.U8 R2, desc[UR36][R2.64] ;  /* 0x0000002402027981 */ /* 0x000ea4000c1e1100 */
[----:B--2---:R-:W-:-:S04]  /*0230*/  I2FP.F32.U32 R0, R2 ;  /* 0x0000000200007245 */ /* 0x004fc80000201000 */
[----:B------:R-:W-:-:S04]  /*0240*/  F2FP.F16.F32.PACK_AB R0, RZ, R0 ;  /* 0x00000000ff00723e */ /* 0x000fc800000000ff */
[----:B------:R-:W-:Y:S01]  /*0250*/  PRMT R24, R0, 0x7610, R24 ;  /* 0x0000761000187816 */ /* 0x000fe20000000018 */
[----:B------:R-:W-:Y:S06]  /*0260*/  BRA `(.L_x_1781) ;  /* 0x0000000c00b47947 */ /* 0x000fec0003800000 */
.L_x_1778:
        /* <DEDUP_REMOVED lines=11> */
.L_x_1783:
[----:B------:R-:W2:Y:S02]  /*0320*/  LDG.E R2, desc[UR36][R2.64] ;  /* 0x0000002402027981 */ /* 0x000ea4000c1e1900 */
[----:B--2---:R-:W-:-:S04]  /*0330*/  I2FP.F32.S32 R0, R2 ;  /* 0x0000000200007245 */ /* 0x004fc80000201400 */
[----:B------:R-:W-:-:S04]  /*0340*/  F2FP.F16.F32.PACK_AB R0, RZ, R0 ;  /* 0x00000000ff00723e */ /* 0x000fc800000000ff */
[----:B------:R-:W-:Y:S01]  /*0350*/  PRMT R24, R0, 0x7610, R24 ;  /* 0x0000761000187816 */ /* 0x000fe20000000018 */
[----:B------:R-:W-:Y:S06]  /*0360*/  BRA `(.L_x_1781) ;  /* 0x0000000c00747947 */ /* 0x000fec0003800000 */
.L_x_1782:
[----:B------:R-:W2:Y:S02]  /*0370*/  LDG.E.U16 R2, desc[UR36][R2.64] ;  /* 0x0000002402027981 */ /* 0x000ea4000c1e1500 */
[----:B--2---:R-:W0:Y:S02]  /*0380*/  I2F.S16 R0, R2 ;  /* 0x0000000200007306 */ /* 0x004e240000101400 */
[----:B0-----:R-:W-:-:S04]  /*0390*/  F2FP.F16.F32.PACK_AB R0, RZ, R0 ;  /* 0x00000000ff00723e */ /* 0x001fc800000000ff */
[----:B------:R-:W-:Y:S01]  /*03a0*/  PRMT R24, R0, 0x7610, R24 ;  /* 0x0000761000187816 */ /* 0x000fe20000000018 */
[----:B------:R-:W-:Y:S06]  /*03b0*/  BRA `(.L_x_1781) ;  /* 0x0000000c00607947 */ /* 0x000fec0003800000 */
.L_x_1777:
        /* <DEDUP_REMOVED lines=9> */
.L_x_1785:
[----:B------:R1:W5:Y:S01]  /*0450*/  LDG.E.U16 R24, desc[UR36][R2.64] ;  /* 0x0000002402187981 */ /* 0x000362000c1e1500 */
[----:B------:R-:W-:Y:S05]  /*0460*/  BRA `(.L_x_1781) ;  /* 0x0000000c00347947 */ /* 0x000fea0003800000 */
.L_x_1784:
        /* <DEDUP_REMOVED lines=9> */
.L_x_1787:
[----:B------:R0:W5:Y:S01]  /*0500*/  LDG.E.U16 R24, desc[UR36][R2.64] ;  /* 0x0000002402187981 */ /* 0x000162000c1e1500 */
[----:B------:R-:W-:Y:S05]  /*0510*/  BRA `(.L_x_1781) ;  /* 0x0000000c00087947 */ /* 0x000fea0003800000 */
.L_x_1786:
        /* <DEDUP_REMOVED lines=9> */
.L_x_1776:
        /* <DEDUP_REMOVED lines=14> */
.L_x_1790:
        /* <DEDUP_REMOVED lines=9> */
.L_x_1789:
        /* <DEDUP_REMOVED lines=27> */
.L_x_1792:
        /* <DEDUP_REMOVED lines=14> */
.L_x_1791:
[----:B------:R-:W2:Y:S02]  /*09b0*/  LDG.E.U16 R0, desc[UR36][R2.64] ;  /* 0x0000002402007981 */ /* 0x000ea4000c1e1500 */
[----:B--2---:R-:W-:-:S05]  /*09c0*/  IMAD.U32 R0, R0, 0x10000, RZ ;  /* 0x0001000000007824 */ /* 0x004fca00078e00ff */
[----:B------:R-:W-:-:S04]  /*09d0*/  F2FP.F16.F32.PACK_AB R0, RZ, R0 ;  /* 0x00000000ff00723e */ /* 0x000fc800000000ff */
[----:B------:R-:W-:Y:S01]  /*09e0*/  PRMT R24, R0, 0x7610, R24 ;  /* 0x0000761000187816 */ /* 0x000fe20000000018 */
[----:B------:R-:W-:Y:S06]  /*09f0*/  BRA `(.L_x_1781) ;  /* 0x0000000400d07947 */ /* 0x000fec0003800000 */
.L_x_1788:
        /* <DEDUP_REMOVED lines=13> */
.L_x_1795:
        /* <DEDUP_REMOVED lines=21> */
.L_x_1799:
[----:B------:R-:W-:Y:S05]  /*0c20*/  BSYNC.RECONVERGENT B1 ;  /* 0x0000000000017941 */ /* 0x000fea0003800200 */
.L_x_1798:
[----:B------:R-:W-:Y:S01]  /*0c30*/  IMAD.SHL.U32 R0, R0, 0x100000, RZ ;  /* 0x0010000000007824 */ /* 0x000fe200078e00ff */
[----:B------:R-:W-:-:S04]  /*0c40*/  LEA R2, R2, 0x3b800000, 0x17 ;  /* 0x3b80000002027811 */ /* 0x000fc800078eb8ff */
[----:B------:R-:W-:-:S07]  /*0c50*/  LOP3.LUT R0, R2, R0, R7, 0xfe, !PT ;  /* 0x0000000002007212 */ /* 0x000fce00078efe07 */
.L_x_1797:
[----:B------:R-:W-:Y:S05]  /*0c60*/  BSYNC.RECONVERGENT B0 ;  /* 0x0000000000007941 */ /* 0x000fea0003800200 */
.L_x_1796:
[----:B------:R-:W-:-:S04]  /*0c70*/  F2FP.F16.F32.PACK_AB R0, RZ, R0 ;  /* 0x00000000ff00723e */ /* 0x000fc800000000ff */
[----:B------:R-:W-:Y:S01]  /*0c80*/  PRMT R24, R0, 0x7610, R24 ;  /* 0x0000761000187816 */ /* 0x000fe20000000018 */
[----:B------:R-:W-:Y:S06]  /*0c90*/  BRA `(.L_x_1781) ;  /* 0x0000000400287947 */ /* 0x000fec0003800000 */
.L_x_1794:
        /* <DEDUP_REMOVED lines=21> */
.L_x_1803:
[----:B------:R-:W-:Y:S05]  /*0df0*/  BSYNC.RECONVERGENT B1 ;  /* 0x0000000000017941 */ /* 0x000fea0003800200 */
.L_x_1802:
[----:B------:R-:W-:Y:S01]  /*0e00*/  IMAD.SHL.U32 R0, R0, 0x200000, RZ ;  /* 0x0020000000007824 */ /* 0x000fe200078e00ff */
[----:B------:R-:W-:-:S04]  /*0e10*/  LEA R2, R2, 0x37800000, 0x17 ;  /* 0x3780000002027811 */ /* 0x000fc800078eb8ff */
[----:B------:R-:W-:-:S07]  /*0e20*/  LOP3.LUT R0, R2, R0, R7, 0xfe, !PT ;  /* 0x0000000002007212 */ /* 0x000fce00078efe07 */
.L_x_1801:
[----:B------:R-:W-:Y:S05]  /*0e30*/  BSYNC.RECONVERGENT B0 ;  /* 0x0000000000007941 */ /* 0x000fea0003800200 */
.L_x_1800:
[----:B------:R-:W-:-:S04]  /*0e40*/  F2FP.F16.F32.PACK_AB R0, RZ, R0 ;  /* 0x00000000ff00723e */ /* 0x000fc800000000ff */
[----:B------:R-:W-:Y:S01]  /*0e50*/  PRMT R24, R0, 0x7610, R24 ;  /* 0x0000761000187816 */ /* 0x000fe20000000018 */
[----:B------:R-:W-:Y:S06]  /*0e60*/  BRA `(.L_x_1781) ;  /* 0x0000000000b47947 */ /* 0x000fec0003800000 */
.L_x_1793:
[----:B------:R-:W-:-:S09]  /*0e70*/  UISETP.NE.AND UP0, UPT, UR4, 0x1c, UPT ;  /* 0x0000001c0400788c */ /* 0x000fd2000bf05270 */
[----:B------:R-:W-:Y:S05]  /*0e80*/  BRA.U !UP0, `(.L_x_1804) ;  /* 0x00000001089c7547 */ /* 0x000fea000b800000 */
[----:B------:R-:W-:-:S09]  /*0e90*/  UISETP.NE.AND UP0, UPT, UR4, 0x1d, UPT ;  /* 0x0000001d0400788c */ /* 0x000fd2000bf05270 */
[----:B------:R-:W-:Y:S05]  /*0ea0*/  BRA.U !UP0, `(.L_x_1805) ;  /* 0x0000000108807547 */ /* 0x000fea000b800000 */
[----:B------:R-:W-:-:S09]  /*0eb0*/  UISETP.NE.AND UP0, UPT, UR4, 0x2c, UPT ;  /* 0x0000002c0400788c */ /* 0x000fd2000bf05270 */
[----:B------:R-:W-:Y:S05]  /*0ec0*/  BRA.U !UP0, `(.L_x_1806) ;  /* 0x0000000108487547 */ /* 0x000fea000b800000 */
.L_x_1780:
        /* <DEDUP_REMOVED lines=16> */
.L_x_1807:
[----:B------:R-:W-:Y:S01]  /*0fd0*/  PRMT R24, RZ, 0x7610, R24 ;  /* 0x00007610ff187816 */ /* 0x000fe20000000018 */
[----:B------:R-:W-:Y:S06]  /*0fe0*/  BRA `(.L_x_1781) ;  /* 0x0000000000547947 */ /* 0x000fec0003800000 */
.L_x_1806:
        /* <DEDUP_REMOVED lines=8> */
.L_x_1809:
[----:B------:R-:W-:Y:S05]  /*1070*/  BSYNC.RECONVERGENT B0 ;  /* 0x0000000000007941 */ /* 0x000fea0003800200 */
.L_x_1808:
[----:B------:R-:W-:-:S04]  /*1080*/  F2FP.F16.F32.PACK_AB R0, RZ, R0 ;  /* 0x00000000ff00723e */ /* 0x000fc800000000ff */
[----:B------:R-:W-:Y:S01]  /*1090*/  PRMT R24, R0, 0x7610, R24 ;  /* 0x0000761000187816 */ /* 0x000fe20000000018 */
[----:B------:R-:W-:Y:S06]  /*10a0*/  BRA `(.L_x_1781) ;  /* 0x0000000000247947 */ /* 0x000fec0003800000 */
.L_x_1805:
[----:B------:R-:W2:Y:S02]  /*10b0*/  LDG.E.64 R2, desc[UR36][R2.64] ;  /* 0x0000002402027981 */ /* 0x000ea4000c1e1b00 */
[----:B--2---:R-:W0:Y:S02]  /*10c0*/  I2F.U64 R0, R2 ;  /* 0x0000000200007312 */ /* 0x004e240000301000 */
[----:B0-----:R-:W-:-:S04]  /*10d0*/  F2FP.F16.F32.PACK_AB R0, RZ, R0 ;  /* 0x00000000ff00723e */ /* 0x001fc800000000ff */
[----:B------:R-:W-:Y:S01]  /*10e0*/  PRMT R24, R0, 0x7610, R24 ;  /* 0x0000761000187816 */ /* 0x000fe20000000018 */
[----:B------:R-:W-:Y:S06]  /*10f0*/  BRA `(.L_x_1781) ;  /* 0x0000000000107947 */ /* 0x000fec0003800000 */
.L_x_1804:
[----:B------:R-:W2:Y:S02]  /*1100*/  LDG.E R2, desc[UR36][R2.64] ;  /* 0x0000002402027981 */ /* 0x000ea4000c1e1900 */
[----:B--2---:R-:W-:-:S04]  /*1110*/  I2FP.F32.U32 R0, R2 ;  /* 0x0000000200007245 */ /* 0x004fc80000201000 */
[----:B------:R-:W-:-:S04]  /*1120*/  F2FP.F16.F32.PACK_AB R0, RZ, R0 ;  /* 0x00000000ff00723e */ /* 0x000fc800000000ff */
[----:B------:R-:W-:-:S07]  /*1130*/  PRMT R24, R0, 0x7610, R24 ;  /* 0x0000761000187816 */ /* 0x000fce0000000018 */
.L_x_1781:
[----:B------:R-:W-:-:S07]  /*1140*/  VIADD R16, R19, 0x80 ;  /* 0x0000008013107836 */ /* 0x000fce0000000000 */
.L_x_1775:
[----:B------:R-:W-:Y:S05]  /*1150*/  BSYNC.RECONVERGENT B6 ;  /* 0x0000000000067941 */ /* 0x000fea0003800200 */
.L_x_1774:
        /* <DEDUP_REMOVED lines=26> */
.L_x_1815:
[----:B------:R-:W2:Y:S02]  /*1300*/  LDG.E.U8 R2, desc[UR36][R2.64] ;  /* 0x0000002402027981 */ /* 0x000ea4000c1e1100 */
[----:B--2---:R-:W-:-:S04]  /*1310*/  I2FP.F32.U32 R0, R2 ;  /* 0x0000000200007245 */ /* 0x004fc80000201000 */
[----:B------:R-:W-:-:S04]  /*1320*/  F2FP.F16.F32.PACK_AB R0, RZ, R0 ;  /* 0x00000000ff00723e */ /* 0x000fc800000000ff */
[----:B------:R-:W-:Y:S01]  /*1330*/  PRMT R23, R0, 0x7610, R23 ;  /* 0x0000761000177816 */ /* 0x000fe20000000017 */
[----:B------:R-:W-:Y:S06]  /*1340*/  BRA `(.L_x_1817) ;  /* 0x0000000c00b47947 */ /* 0x000fec0003800000 */
.L_x_1814:
        /* <DEDUP_REMOVED lines=11> */
.L_x_1819:
[----:B------:R-:W2:Y:S02]  /*1400*/  LDG.E R2, desc[UR36][R2.64] ;  /* 0x0000002402027981 */ /* 0x000ea4000c1e1900 */
[----:B--2---:R-:W-:-:S04]  /*1410*/  I2FP.F32.S32 R0, R2 ;  /* 0x0000000200007245 */ /* 0x004fc80000201400 */
[----:B------:R-:W-:-:S04]  /*1420*/  F2FP.F16.F32.PACK_AB R0, RZ, R0 ;  /* 0x00000000ff00723e */ /* 0x000fc800000000ff */
[----:B------:R-:W-:Y:S01]  /*1430*/  PRMT R23, R0, 0x7610, R23 ;  /* 0x0000761000177816 */ /* 0x000fe20000000017 */
[----:B------:R-:W-:Y:S06]  /*1440*/  BRA `(.L_x_1817) ;  /* 0x0000000c00747947 */ /* 0x000fec0003800000 */
.L_x_1818:
[----:B------:R-:W2:Y:S02]  /*1450*/  LDG.E.U16 R2, desc[UR36][R2.64] ;  /* 0x0000002402027981 */ /* 0x000ea4000c1e1500 */
[----:B--2---:R-:W0:Y:S02]  /*1460*/  I2F.S16 R0, R2 ;  /* 0x0000000200007306 */ /* 0x004e240000101400 */
[----:B0-----:R-:W-:-:S04]  /*1470*/  F2FP.F16.F32.PACK_AB R0, RZ, R0 ;  /* 0x00000000ff00723e */ /* 0x001fc800000000ff */
[----:B------:R-:W-:Y:S01]  /*1480*/  PRMT R23, R0, 0x7610, R23 ;  /* 0x0000761000177816 */ /* 0x000fe20000000017 */
[----:B------:R-:W-:Y:S06]  /*1490*/  BRA `(.L_x_1817) ;  /* 0x0000000c00607947 */ /* 0x000fec0003800000 */
.L_x_1813:
        /* <DEDUP_REMOVED lines=9> */
.L_x_1821:
[----:B------:R0:W5:Y:S01]  /*1530*/  LDG.E.U16 R23, desc[UR36][R2.64] ;  /* 0x0000002402177981 */ /* 0x000162000c1e1500 */
[----:B------:R-:W-:Y:S05]  /*1540*/  BRA `(.L_x_1817) ;  /* 0x0000000c00347947 */ /* 0x000fea0003800000 */
.L_x_1820:
        /* <DEDUP_REMOVED lines=9> */
.L_x_1823:
[----:B------:R1:W5:Y:S01]  /*15e0*/  LDG.E.U16 R23, desc[UR36][R2.64] ;  /* 0x0000002402177981 */ /* 0x000362000c1e1500 */
[----:B------:R-:W-:Y:S05]  /*15f0*/  BRA `(.L_x_1817) ;  /* 0x0000000c00087947 */ /* 0x000fea0003800000 */
.L_x_1822:
        /* <DEDUP_REMOVED lines=9> */
.L_x_1812:
        /* <DEDUP_REMOVED lines=14> */
.L_x_1826:
        /* <DEDUP_REMOVED lines=9> */
.L_x_1825:
        /* <DEDUP_REMOVED lines=27> */
.L_x_1828:
        /* <DEDUP_REMOVED lines=14> */
.L_x_1827:
[----:B------:R-:W2:Y:S02]  /*1a90*/  LDG.E.U16 R0, desc[UR36][R2.64] ;  /* 0x0000002402007981 */ /* 0x000ea4000c1e1500 */
[----:B--2---:R-:W-:-:S05]  /*1aa0*/  IMAD.U32 R0, R0, 0x10000, RZ ;  /* 0x0001000000007824 */ /* 0x004fca00078e00ff */
[----:B------:R-:W-:-:S04]  /*1ab0*/  F2FP.F16.F32.PACK_AB R0, RZ, R0 ;  /* 0x00000000ff00723e */ /* 0x000fc800000000ff */
[----:B------:R-:W-:Y:S01]  /*1ac0*/  PRMT R23, R0, 0x7610, R23 ;  /* 0x0000761000177816 */ /* 0x000fe20000000017 */
[----:B------:R-:W-:Y:S06]  /*1ad0*/  BRA `(.L_x_1817) ;  /* 0x0000000400d07947 */ /* 0x000fec0003800000 */
.L_x_1824:
        /* <DEDUP_REMOVED lines=13> */
.L_x_1831:
        /* <DEDUP_REMOVED lines=21> */
.L_x_1835:
[----:B------:R-:W-:Y:S05]  /*1d00*/  BSYNC.RECONVERGENT B1 ;  /* 0x0000000000017941 */ /* 0x000fea0003800200 */
.L_x_1834:
[----:B------:R-:W-:Y:S01]  /*1d10*/  IMAD.SHL.U32 R0, R0, 0x100000, RZ ;  /* 0x0010000000007824 */ /* 0x000fe200078e00ff */
[----:B------:R-:W-:-:S04]  /*1d20*/  LEA R2, R2, 0x3b800000, 0x17 ;  /* 0x3b80000002027811 */ /* 0x000fc800078eb8ff */
[----:B------:R-:W-:-:S07]  /*1d30*/  LOP3.LUT R0, R2, R0, R7, 0xfe, !PT ;  /* 0x0000000002007212 */ /* 0x000fce00078efe07 */
.L_x_1833:
[----:B------:R-:W-:Y:S05]  /*1d40*/  BSYNC.RECONVERGENT B0 ;  /* 0x0000000000007941 */ /* 0x000fea0003800200 */
.L_x_1832:
[----:B------:R-:W-:-:S04]  /*1d50*/  F2FP.F16.F32.PACK_AB R0, RZ, R0 ;  /* 0x00000000ff00723e */ /* 0x000fc800000000ff */
[----:B------:R-:W-:Y:S01]  /*1d60*/  PRMT R23, R0, 0x7610, R23 ;  /* 0x0000761000177816 */ /* 0x000fe20000000017 */
[----:B------:R-:W-:Y:S06]  /*1d70*/  BRA `(.L_x_1817) ;  /* 0x0000000400287947 */ /* 0x000fec0003800000 */
.L_x_1830:
        /* <DEDUP_REMOVED lines=21> */
.L_x_1839:
[----:B------:R-:W-:Y:S05]  /*1ed0*/  BSYNC.RECONVERGENT B1 ;  /* 0x0000000000017941 */ /* 0x000fea0003800200 */
.L_x_1838:
[----:B------:R-:W-:Y:S01]  /*1ee0*/  IMAD.SHL.U32 R0, R0, 0x200000, RZ ;  /* 0x0020000000007824 */ /* 0x000fe200078e00ff */
[----:B------:R-:W-:-:S04]  /*1ef0*/  LEA R2, R2, 0x37800000, 0x17 ;  /* 0x3780000002027811 */ /* 0x000fc800078eb8ff */
[----:B------:R-:W-:-:S07]  /*1f00*/  LOP3.LUT R0, R2, R0, R7, 0xfe, !PT ;  /* 0x0000000002007212 */ /* 0x000fce00078efe07 */
.L_x_1837:
[----:B------:R-:W-:Y:S05]  /*1f10*/  BSYNC.RECONVERGENT B0 ;  /* 0x0000000000007941 */ /* 0x000fea0003800200 */
.L_x_1836:
[----:B------:R-:W-:-:S04]  /*1f20*/  F2FP.F16.F32.PACK_AB R0, RZ, R0 ;  /* 0x00000000ff00723e */ /* 0x000fc800000000ff */
[----:B------:R-:W-:Y:S01]  /*1f30*/  PRMT R23, R0, 0x7610, R23 ;  /* 0x0000761000177816 */ /* 0x000fe20000000017 */
[----:B------:R-:W-:Y:S06]  /*1f40*/  BRA `(.L_x_1817) ;  /* 0x0000000000b47947 */ /* 0x000fec0003800000 */
.L_x_1829:
        /* <DEDUP_REMOVED lines=14> */
.L_x_1843:
[----:B------:R-:W-:Y:S05]  /*2030*/  BSYNC.RECONVERGENT B0 ;  /* 0x0000000000007941 */ /* 0x000fea0003800200 */
.L_x_1842:
[----:B------:R-:W-:-:S04]  /*2040*/  F2FP.F16.F32.PACK_AB R0, RZ, R0 ;  /* 0x00000000ff00723e */ /* 0x000fc800000000ff */
[----:B------:R-:W-:Y:S01]  /*2050*/  PRMT R23, R0, 0x7610, R23 ;  /* 0x0000761000177816 */ /* 0x000fe20000000017 */
[----:B------:R-:W-:Y:S06]  /*2060*/  BRA `(.L_x_1817) ;  /* 0x00000000006c7947 */ /* 0x000fec0003800000 */
.L_x_1816:
        /* <DEDUP_REMOVED lines=16> */
.L_x_1844:
[----:B------:R-:W-:Y:S01]  /*2170*/  PRMT R23, RZ, 0x7610, R23 ;  /* 0x00007610ff177816 */ /* 0x000fe20000000017 */
[----:B------:R-:W-:Y:S06]  /*2180*/  BRA `(.L_x_1817) ;  /* 0x0000000000247947 */ /* 0x000fec0003800000 */
.L_x_1841:
[----:B------:R-:W2:Y:S02]  /*2190*/  LDG.E.64 R2, desc[UR36][R2.64] ;  /* 0x0000002402027981 */ /* 0x000ea4000c1e1b00 */
[----:B--2---:R-:W0:Y:S02]  /*21a0*/  I2F.U64 R0, R2 ;  /* 0x0000000200007312 */ /* 0x004e240000301000 */
[----:B0-----:R-:W-:-:S04]  /*21b0*/  F2FP.F16.F32.PACK_AB R0, RZ, R0 ;  /* 0x00000000ff00723e */ /* 0x001fc800000000ff */
[----:B------:R-:W-:Y:S01]  /*21c0*/  PRMT R23, R0, 0x7610, R23 ;  /* 0x0000761000177816 */ /* 0x000fe20000000017 */
[----:B------:R-:W-:Y:S06]  /*21d0*/  BRA `(.L_x_1817) ;  /* 0x0000000000107947 */ /* 0x000fec0003800000 */
.L_x_1840:
[----:B------:R-:W2:Y:S02]  /*21e0*/  LDG.E R2, desc[UR36][R2.64] ;  /* 0x0000002402027981 */ /* 0x000ea4000c1e1900 */
[----:B--2---:R-:W-:-:S04]  /*21f0*/  I2FP.F32.U32 R0, R2 ;  /* 0x0000000200007245 */ /* 0x004fc80000201000 */
[----:B------:R-:W-:-:S04]  /*2200*/  F2FP.F16.F32.PACK_AB R0, RZ, R0 ;  /* 0x00000000ff00723e */ /* 0x000fc800000000ff */
[----:B------:R-:W-:-:S07]  /*2210*/  PRMT R23, R0, 0x7610, R23 ;  /* 0x0000761000177816 */ /* 0x000fce0000000017 */
.L_x_1817:
[----:B------:R-:W-:-:S07]  /*2220*/  VIADD R16, R16, 0x80 ;  /* 0x0000008010107836 */ /* 0x000fce0000000000 */
.L_x_1811:
[----:B------:R-:W-:Y:S05]  /*2230*/  BSYNC.RECONVERGENT B6 ;  /* 0x0000000000067941 */ /* 0x000fea0003800200 */
.L_x_1810:
        /* <DEDUP_REMOVED lines=26> */
.L_x_1850:
[----:B------:R-:W2:Y:S02]  /*23e0*/  LDG.E.U8 R2, desc[UR36][R2.64] ;  /* 0x0000002402027981 */ /* 0x000ea4000c1e1100 */
[----:B--2---:R-:W-:-:S04]  /*23f0*/  I2FP.F32.U32 R0, R2 ;  /* 0x0000000200007245 */ /* 0x004fc80000201000 */
[----:B------:R-:W-:-:S04]  /*2400*/  F2FP.F16.F32.PACK_AB R0, RZ, R0 ;  /* 0x00000000ff00723e */ /* 0x000fc800000000ff */
[----:B------:R-:W-:Y:S01]  /*2410*/  PRMT R25, R0, 0x7610, R25 ;  /* 0x0000761000197816 */ /* 0x000fe20000000019 */
[----:B------:R-:W-:Y:S06]  /*2420*/  BRA `(.L_x_1852) ;  /* 0x0000000c00b47947 */ /* 0x000fec0003800000 */
.L_x_1849:
        /* <DEDUP_REMOVED lines=11> */
.L_x_1854:
[----:B------:R-:W2:Y:S02]  /*24e0*/  LDG.E R2, desc[UR36][R2.64] ;  /* 0x0000002402027981 */ /* 0x000ea4000c1e1900 */
[----:B--2---:R-:W-:-:S04]  /*24f0*/  I2FP.F32.S32 R0, R2 ;  /* 0x0000000200007245 */ /* 0x004fc80000201400 */
[----:B------:R-:W-:-:S04]  /*2500*/  F2FP.F16.F32.PACK_AB R0, RZ, R0 ;  /* 0x00000000ff00723e */ /* 0x000fc800000000ff */
[----:B------:R-:W-:Y:S01]  /*2510*/  PRMT R25, R0, 0x7610, R25 ;  /* 0x0000761000197816 */ /* 0x000fe20000000019 */
[----:B------:R-:W-:Y:S06]  /*2520*/  BRA `(.L_x_1852) ;  /* 0x0000000c00747947 */ /* 0x000fec0003800000 */
.L_x_1853:
[----:B------:R-:W2:Y:S02]  /*2530*/  LDG.E.U16 R2, desc[UR36][R2.64] ;  /* 0x0000002402027981 */ /* 0x000ea4000c1e1500 */
[----:B--2---:R-:W0:Y:S02]  /*2540*/  I2F.S16 R0, R2 ;  /* 0x0000000200007306 */ /* 0x004e240000101400 */
[----:B0-----:R-:W-:-:S04]  /*2550*/  F2FP.F16.F32.PACK_AB R0, RZ, R0 ;  /* 0x00000000ff00723e */ /* 0x001fc800000000ff */
[----:B------:R-:W-:Y:S01]  /*2560*/  PRMT R25, R0, 0x7610, R25 ;  /* 0x0000761000197816 */ /* 0x000fe20000000019 */
[----:B------:R-:W-:Y:S06]  /*2570*/  BRA `(.L_x_1852) ;  /* 0x0000000c00607947 */ /* 0x000fec0003800000 */
.L_x_1848:
        /* <DEDUP_REMOVED lines=9> */
.L_x_1856:
[----:B------:R0:W5:Y:S01]  /*2610*/  LDG.E.U16 R25, desc[UR36][R2.64] ;  /* 0x0000002402197981 */ /* 0x000162000c1e1500 */
[----:B------:R-:W-:Y:S05]  /*2620*/  BRA `(.L_x_1852) ;  /* 0x0000000c00347947 */ /* 0x000fea0003800000 */
.L_x_1855:
        /* <DEDUP_REMOVED lines=9> */
.L_x_1858:
[----:B------:R1:W5:Y:S01]  /*26c0*/  LDG.E.U16 R25, desc[UR36][R2.64] ;  /* 0x0000002402197981 */ /* 0x000362000c1e1500 */
[----:B------:R-:W-:Y:S05]  /*26d0*/  BRA `(.L_x_1852) ;  /* 0x0000000c00087947 */ /* 0x000fea0003800000 */
.L_x_1857:
        /* <DEDUP_REMOVED lines=9> */
.L_x_1847:
        /* <DEDUP_REMOVED lines=14> */
.L_x_1861:
        /* <DEDUP_REMOVED lines=9> */
.L_x_1860:
        /* <DEDUP_REMOVED lines=27> */
.L_x_1863:
        /* <DEDUP_REMOVED lines=14> */
.L_x_1862:
[----:B------:R-:W2:Y:S02]  /*2b70*/  LDG.E.U16 R0, desc[UR36][R2.64] ;  /* 0x0000002402007981 */ /* 0x000ea4000c1e1500 */
[----:B--2---:R-:W-:-:S05]  /*2b80*/  IMAD.U32 R0, R0, 0x10000, RZ ;  /* 0x0001000000007824 */ /* 0x004fca00078e00ff */
[----:B------:R-:W-:-:S04]  /*2b90*/  F2FP.F16.F32.PACK_AB R0, RZ, R0 ;  /* 0x00000000ff00723e */ /* 0x000fc800000000ff */
[----:B------:R-:W-:Y:S01]  /*2ba0*/  PRMT R25, R0, 0x7610, R25 ;  /* 0x0000761000197816 */ /* 0x000fe20000000019 */
[----:B------:R-:W-:Y:S06]  /*2bb0*/  BRA `(.L_x_1852) ;  /* 0x0000000400d07947 */ /* 0x000fec0003800000 */
.L_x_1859:
        /* <DEDUP_REMOVED lines=13> */
.L_x_1866:
        /* <DEDUP_REMOVED lines=21> */
.L_x_1870:
[----:B------:R-:W-:Y:S05]  /*2de0*/  BSYNC.RECONVERGENT B1 ;  /* 0x0000000000017941 */ /* 0x000fea0003800200 */
.L_x_1869:
[----:B------:R-:W-:Y:S01]  /*2df0*/  IMAD.SHL.U32 R0, R0, 0x100000, RZ ;  /* 0x0010000000007824 */ /* 0x000fe200078e00ff */
[----:B------:R-:W-:-:S04]  /*2e00*/  LEA R2, R2, 0x3b800000, 0x17 ;  /* 0x3b80000002027811 */ /* 0x000fc800078eb8ff */
[----:B------:R-:W-:-:S07]  /*2e10*/  LOP3.LUT R0, R2, R0, R7, 0xfe, !PT ;  /* 0x0000000002007212 */ /* 0x000fce00078efe07 */
.L_x_1868:
[----:B------:R-:W-:Y:S05]  /*2e20*/  BSYNC.RECONVERGENT B0 ;  /* 0x0000000000007941 */ /* 0x000fea0003800200 */
.L_x_1867:
[----:B------:R-:W-:-:S04]  /*2e30*/  F2FP.F16.F32.PACK_AB R0, RZ, R0 ;  /* 0x00000000ff00723e */ /* 0x000fc800000000ff */
[----:B------:R-:W-:Y:S01]  /*2e40*/  PRMT R25, R0, 0x7610, R25 ;  /* 0x0000761000197816 */ /* 0x000fe20000000019 */
[----:B------:R-:W-:Y:S06]  /*2e50*/  BRA `(.L_x_1852) ;  /* 0x0000000400287947 */ /* 0x000fec0003800000 */
.L_x_1865:
        /* <DEDUP_REMOVED lines=21> */
.L_x_1874:
[----:B------:R-:W-:Y:S05]  /*2fb0*/  BSYNC.RECONVERGENT B1 ;  /* 0x0000000000017941 */ /* 0x000fea0003800200 */
.L_x_1873:
[----:B------:R-:W-:Y:S01]  /*2fc0*/  IMAD.SHL.U32 R0, R0, 0x200000, RZ ;  /* 0x0020000000007824 */ /* 0x000fe200078e00ff */
[----:B------:R-:W-:-:S04]  /*2fd0*/  LEA R2, R2, 0x37800000, 0x17 ;  /* 0x3780000002027811 */ /* 0x000fc800078eb8ff */
[----:B------:R-:W-:-:S07]  /*2fe0*/  LOP3.LUT R0, R2, R0, R7, 0xfe, !PT ;  /* 0x0000000002007212 */ /* 0x000fce00078efe07 */
.L_x_1872:
[----:B------:R-:W-:Y:S05]  /*2ff0*/  BSYNC.RECONVERGENT B0 ;  /* 0x0000000000007941 */ /* 0x000fea0003800200 */
.L_x_1871:
[----:B------:R-:W-:-:S04]  /*3000*/  F2FP.F16.F32.PACK_AB R0, RZ, R0 ;  /* 0x00000000ff00723e */ /* 0x000fc800000000ff */
[----:B------:R-:W-:Y:S01]  /*3010*/  PRMT R25, R0, 0x7610, R25 ;  /* 0x0000761000197816 */ /* 0x000fe20000000019 */
[----:B------:R-:W-:Y:S06]  /*3020*/  BRA `(.L_x_1852) ;  /* 0x0000000000b47947 */ /* 0x000fec0003800000 */
.L_x_1864:
        /* <DEDUP_REMOVED lines=14> */
.L_x_1878:
[----:B------:R-:W-:Y:S05]  /*3110*/  BSYNC.RECONVERGENT B0 ;  /* 0x0000000000007941 */ /* 0x000fea0003800200 */
.L_x_1877:
[----:B------:R-:W-:-:S04]  /*3120*/  F2FP.F16.F32.PACK_AB R0, RZ, R0 ;  /* 0x00000000ff00723e */ /* 0x000fc800000000ff */
[----:B------:R-:W-:Y:S01]  /*3130*/  PRMT R25, R0, 0x7610, R25 ;  /* 0x0000761000197816 */ /* 0x000fe20000000019 */
[----:B------:R-:W-:Y:S06]  /*3140*/  BRA `(.L_x_1852) ;  /* 0x00000000006c7947 */ /* 0x000fec0003800000 */
.L_x_1851:
        /* <DEDUP_REMOVED lines=16> */
.L_x_1879:
[----:B------:R-:W-:Y:S01]  /*3250*/  PRMT R25, RZ, 0x7610, R25 ;  /* 0x00007610ff197816 */ /* 0x000fe20000000019 */
[----:B------:R-:W-:Y:S06]  /*3260*/  BRA `(.L_x_1852) ;  /* 0x0000000000247947 */ /* 0x000fec0003800000 */
.L_x_1876:
[----:B------:R-:W2:Y:S02]  /*3270*/  LDG.E.64 R2, desc[UR36][R2.64] ;  /* 0x0000002402027981 */ /* 0x000ea4000c1e1b00 */
[----:B--2---:R-:W0:Y:S02]  /*3280*/  I2F.U64 R0, R2 ;  /* 0x0000000200007312 */ /* 0x004e240000301000 */
[----:B0-----:R-:W-:-:S04]  /*3290*/  F2FP.F16.F32.PACK_AB R0, RZ, R0 ;  /* 0x00000000ff00723e */ /* 0x001fc800000000ff */
[----:B------:R-:W-:Y:S01]  /*32a0*/  PRMT R25, R0, 0x7610, R25 ;  /* 0x0000761000197816 */ /* 0x000fe20000000019 */
[----:B------:R-:W-:Y:S06]  /*32b0*/  BRA `(.L_x_1852) ;  /* 0x0000000000107947 */ /* 0x000fec0003800000 */
.L_x_1875:
[----:B------:R-:W2:Y:S02]  /*32c0*/  LDG.E R2, desc[UR36][R2.64] ;  /* 0x0000002402027981 */ /* 0x000ea4000c1e1900 */
[----:B--2---:R-:W-:-:S04]  /*32d0*/  I2FP.F32.U32 R0, R2 ;  /* 0x0000000200007245 */ /* 0x004fc80000201000 */
[----:B------:R-:W-:-:S04]  /*32e0*/  F2FP.F16.F32.PACK_AB R0, RZ, R0 ;  /* 0x00000000ff00723e */ /* 0x000fc800000000ff */
[----:B------:R-:W-:-:S07]  /*32f0*/  PRMT R25, R0, 0x7610, R25 ;  /* 0x0000761000197816 */ /* 0x000fce0000000019 */
.L_x_1852:
[----:B------:R-:W-:-:S07]  /*3300*/  VIADD R16, R16, 0x80 ;  /* 0x0000008010107836 */ /* 0x000fce0000000000 */
.L_x_1846:
[----:B------:R-:W-:Y:S05]  /*3310*/  BSYNC.RECONVERGENT B6 ;  /* 0x0000000000067941 */ /* 0x000fea0003800200 */
.L_x_1845:
        /* <DEDUP_REMOVED lines=25> */
.L_x_1885:
[----:B------:R-:W2:Y:S02]  /*34b0*/  LDG.E.U8 R2, desc[UR36][R2.64] ;  /* 0x0000002402027981 */ /* 0x000ea4000c1e1100 */
[----:B--2---:R-:W-:-:S04]  /*34c0*/  I2FP.F32.U32 R0, R2 ;  /* 0x0000000200007245 */ /* 0x004fc80000201000 */
[----:B------:R-:W-:Y:S01]  /*34d0*/  F2FP.F16.F32.PACK_AB R0, RZ, R0 ;  /* 0x00000000ff00723e */ /* 0x000fe200000000ff */
[----:B------:R-:W-:Y:S06]  /*34e0*/  BRA `(.L_x_1881) ;  /* 0x0000000c007c7947 */ /* 0x000fec0003800000 */
.L_x_1884:
        /* <DEDUP_REMOVED lines=10> */
.L_x_1888:
[----:B------:R-:W2:Y:S02]  /*3590*/  LDG.E R2, desc[UR36][R2.64] ;  /* 0x0000002402027981 */ /* 0x000ea4000c1e1900 */
[----:B--2---:R-:W-:-:S04]  /*35a0*/  I2FP.F32.S32 R0, R2 ;  /* 0x0000000200007245 */ /* 0x004fc80000201400 */
[----:B------:R-:W-:Y:S01]  /*35b0*/  F2FP.F16.F32.PACK_AB R0, RZ, R0 ;  /* 0x00000000ff00723e */ /* 0x000fe200000000ff */
[----:B------:R-:W-:Y:S06]  /*35c0*/  BRA `(.L_x_1881) ;  /* 0x0000000c00447947 */ /* 0x000fec0003800000 */
.L_x_1887:
[----:B------:R-:W2:Y:S02]  /*35d0*/  LDG.E.U16 R2, desc[UR36][R2.64] ;  /* 0x0000002402027981 */ /* 0x000ea4000c1e1500 */
[----:B--2---:R-:W0:Y:S02]  /*35e0*/  I2F.S16 R0, R2 ;  /* 0x0000000200007306 */ /* 0x004e240000101400 */
[----:B0-----:R-:W-:Y:S01]  /*35f0*/  F2FP.F16.F32.PACK_AB R0, RZ, R0 ;  /* 0x00000000ff00723e */ /* 0x001fe200000000ff */
[----:B------:R-:W-:Y:S06]  /*3600*/  BRA `(.L_x_1881) ;  /* 0x0000000c00347947 */ /* 0x000fec0003800000 */
.L_x_1883:
        /* <DEDUP_REMOVED lines=9> */
.L_x_1890:
[----:B------:R2:W5:Y:S01]  /*36a0*/  LDG.E.U16 R0, desc[UR36][R2.64] ;  /* 0x0000002402007981 */ /* 0x000562000c1e1500 */
[----:B------:R-:W-:Y:S05]  /*36b0*/  BRA `(.L_x_1881) ;  /* 0x0000000c00087947 */ /* 0x000fea0003800000 */
.L_x_1889:
        /* <DEDUP_REMOVED lines=9> */
.L_x_1892:
[----:B------:R3:W5:Y:S01]  /*3750*/  LDG.E.U16 R0, desc[UR36][R2.64] ;  /* 0x0000002402007981 */ /* 0x000762000c1e1500 */
[----:B------:R-:W-:Y:S05]  /*3760*/  BRA `(.L_x_1881) ;  /* 0x0000000800dc7947 */ /* 0x000fea0003800000 */
.L_x_1891:
        /* <DEDUP_REMOVED lines=8> */
.L_x_1882:
        /* <DEDUP_REMOVED lines=13> */
.L_x_1895:
        /* <DEDUP_REMOVED lines=8> */
.L_x_1894:
        /* <DEDUP_REMOVED lines=27> */
.L_x_1897:
        /* <DEDUP_REMOVED lines=13> */
.L_x_1896:
[----:B------:R-:W2:Y:S02]  /*3bc0*/  LDG.E.U16 R0, desc[UR36][R2.64] ;  /* 0x0000002402007981 */ /* 0x000ea4000c1e1500 */
[----:B--2---:R-:W-:-:S05]  /*3bd0*/  IMAD.U32 R0, R0, 0x10000, RZ ;  /* 0x0001000000007824 */ /* 0x004fca00078e00ff */
[----:B------:R-:W-:Y:S01]  /*3be0*/  F2FP.F16.F32.PACK_AB R0, RZ, R0 ;  /* 0x00000000ff00723e */ /* 0x000fe200000000ff */
[----:B------:R-:W-:Y:S06]  /*3bf0*/  BRA `(.L_x_1881) ;  /* 0x0000000400b87947 */ /* 0x000fec0003800000 */
.L_x_1893:
        /* <DEDUP_REMOVED lines=12> */
.L_x_1900:
        /* <DEDUP_REMOVED lines=21> */
.L_x_1904:
[----:B------:R-:W-:Y:S05]  /*3e10*/  BSYNC.RECONVERGENT B1 ;  /* 0x0000000000017941 */ /* 0x000fea0003800200 */
.L_x_1903:
[----:B------:R-:W-:Y:S01]  /*3e20*/  IMAD.SHL.U32 R0, R0, 0x100000, RZ ;  /* 0x0010000000007824 */ /* 0x000fe200078e00ff */
[----:B------:R-:W-:-:S04]  /*3e30*/  LEA R2, R2, 0x3b800000, 0x17 ;  /* 0x3b80000002027811 */ /* 0x000fc800078eb8ff */
[----:B------:R-:W-:-:S07]  /*3e40*/  LOP3.LUT R0, R2, R0, R7, 0xfe, !PT ;  /* 0x0000000002007212 */ /* 0x000fce00078efe07 */
.L_x_1902:
[----:B------:R-:W-:Y:S05]  /*3e50*/  BSYNC.RECONVERGENT B0 ;  /* 0x0000000000007941 */ /* 0x000fea0003800200 */
.L_x_1901:
[----:B------:R-:W-:Y:S01]  /*3e60*/  F2FP.F16.F32.PACK_AB R0, RZ, R0 ;  /* 0x00000000ff00723e */ /* 0x000fe200000000ff */
[----:B------:R-:W-:Y:S06]  /*3e70*/  BRA `(.L_x_1881) ;  /* 0x0000000400187947 */ /* 0x000fec0003800000 */
.L_x_1899:
        /* <DEDUP_REMOVED lines=21> */
.L_x_1908:
[----:B------:R-:W-:Y:S05]  /*3fd0*/  BSYNC.RECONVERGENT B1 ;  /* 0x0000000000017941 */ /* 0x000fea0003800200 */
.L_x_1907:
[----:B------:R-:W-:Y:S01]  /*3fe0*/  IMAD.SHL.U32 R0, R0, 0x200000, RZ ;  /* 0x0020000000007824 */ /* 0x000fe200078e00ff */
[----:B------:R-:W-:-:S04]  /*3ff0*/  LEA R2, R2, 0x37800000, 0x17 ;  /* 0x3780000002027811 */ /* 0x000fc800078eb8ff */
[----:B------:R-:W-:-:S07]  /*4000*/  LOP3.LUT R0, R2, R0, R7, 0xfe, !PT ;  /* 0x0000000002007212 */ /* 0x000fce00078efe07 */
.L_x_1906:
[----:B------:R-:W-:Y:S05]  /*4010*/  BSYNC.RECONVERGENT B0 ;  /* 0x0000000000007941 */ /* 0x000fea0003800200 */
.L_x_1905:
[----:B------:R-:W-:Y:S01]  /*4020*/  F2FP.F16.F32.PACK_AB R0, RZ, R0 ;  /* 0x00000000ff00723e */ /* 0x000fe200000000ff */
[----:B------:R-:W-:Y:S06]  /*4030*/  BRA `(.L_x_1881) ;  /* 0x0000000000a87947 */ /* 0x000fec0003800000 */
.L_x_1898:
        /* <DEDUP_REMOVED lines=14> */
.L_x_1912:
[----:B------:R-:W-:Y:S05]  /*4120*/  BSYNC.RECONVERGENT B0 ;  /* 0x0000000000007941 */ /* 0x000fea0003800200 */
.L_x_1911:
[----:B------:R-:W-:Y:S01]  /*4130*/  F2FP.F16.F32.PACK_AB R0, RZ, R0 ;  /* 0x00000000ff00723e */ /* 0x000fe200000000ff */
[----:B------:R-:W-:Y:S06]  /*4140*/  BRA `(.L_x_1881) ;  /* 0x0000000000647947 */ /* 0x000fec0003800000 */
.L_x_1886:
        /* <DEDUP_REMOVED lines=16> */
.L_x_1913:
[----:B------:R-:W-:Y:S01]  /*4250*/  PRMT R0, RZ, 0x7610, R0 ;  /* 0x00007610ff007816 */ /* 0x000fe20000000000 */
[----:B------:R-:W-:Y:S06]  /*4260*/  BRA `(.L_x_1881) ;  /* 0x00000000001c7947 */ /* 0x000fec0003800000 */
.L_x_1910:
[----:B------:R-:W2:Y:S02]  /*4270*/  LDG.E.64 R2, desc[UR36][R2.64] ;  /* 0x0000002402027981 */ /* 0x000ea4000c1e1b00 */
[----:B--2---:R-:W0:Y:S02]  /*4280*/  I2F.U64 R0, R2 ;  /* 0x0000000200007312 */ /* 0x004e240000301000 */
[----:B0-----:R-:W-:Y:S01]  /*4290*/  F2FP.F16.F32.PACK_AB R0, RZ, R0 ;  /* 0x00000000ff00723e */ /* 0x001fe200000000ff */
[----:B------:R-:W-:Y:S06]  /*42a0*/  BRA `(.L_x_1881) ;  /* 0x00000000000c7947 */ /* 0x000fec0003800000 */
.L_x_1909:
[----:B------:R-:W2:Y:S02]  /*42b0*/  LDG.E R2, desc[UR36][R2.64] ;  /* 0x0000002402027981 */ /* 0x000ea4000c1e1900 */
[----:B--2---:R-:W-:-:S04]  /*42c0*/  I2FP.F32.U32 R0, R2 ;  /* 0x0000000200007245 */ /* 0x004fc80000201000 */
[----:B------:R-:W-:-:S07]  /*42d0*/  F2FP.F16.F32.PACK_AB R0, RZ, R0 ;  /* 0x00000000ff00723e */ /* 0x000fce00000000ff */
.L_x_1881:
[----:B------:R-:W-:Y:S05]  /*42e0*/  BSYNC.RECONVERGENT B6 ;  /* 0x0000000000067941 */ /* 0x000fea0003800200 */
.L_x_1880:
        /* <DEDUP_REMOVED lines=53> */
.L_x_1919:
[----:B------:R-:W-:Y:S02]  /*4640*/  HADD2.F32 R5, -RZ, R0.H0_H0 ;  /* 0x20000000ff057230 */ /* 0x000fe40000004100 */
[----:B------:R-:W-:-:S04]  /*4650*/  IMAD.MOV.U32 R19, RZ, RZ, R22 ;  /* 0x000000ffff137224 */ /* 0x000fc800078e0016 */
[----:B------:R-:W0:Y:S02]  /*4660*/  F2I.S64.TRUNC R4, R5 ;  /* 0x0000000500047311 */ /* 0x000e24000020d900 */
[----:B0-----:R0:W-:Y:S01]  /*4670*/  STG.E.U8 desc[UR36][R2.64], R4 ;  /* 0x0000000402007986 */ /* 0x0011e2000c101124 */
[----:B------:R-:W-:Y:S05]  /*4680*/  BRA `(.L_x_1915) ;  /* 0x0000000c00c07947 */ /* 0x000fea0003800000 */
.L_x_1918:
        /* <DEDUP_REMOVED lines=11> */
.L_x_1922:
[----:B------:R-:W-:Y:S02]  /*4740*/  HADD2.F32 R0, -RZ, R0.H0_H0 ;  /* 0x20000000ff007230 */ /* 0x000fe40000004100 */
[----:B------:R-:W-:Y:S02]  /*4750*/  IMAD.MOV.U32 R19, RZ, RZ, R22 ;  /* 0x000000ffff137224 */ /* 0x000fe400078e0016 */
[----:B------:R-:W0:Y:S02]  /*4760*/  F2I.FTZ.TRUNC.NTZ R5, R0 ;  /* 0x0000000000057305 */ /* 0x000e24000021f100 */
[----:B0-----:R0:W-:Y:S01]  /*4770*/  STG.E desc[UR36][R2.64], R5 ;  /* 0x0000000502007986 */ /* 0x0011e2000c101924 */
[----:B------:R-:W-:Y:S05]  /*4780*/  BRA `(.L_x_1915) ;  /* 0x0000000c00807947 */ /* 0x000fea0003800000 */
.L_x_1921:
[----:B------:R-:W-:Y:S02]  /*4790*/  HADD2.F32 R0, -RZ, R0.H0_H0 ;  /* 0x20000000ff007230 */ /* 0x000fe40000004100 */
[----:B------:R-:W-:Y:S02]  /*47a0*/  IMAD.MOV.U32 R19, RZ, RZ, R22 ;  /* 0x000000ffff137224 */ /* 0x000fe400078e0016 */
[----:B------:R-:W0:Y:S02]  /*47b0*/  F2I.FTZ.TRUNC.NTZ R5, R0 ;  /* 0x0000000000057305 */ /* 0x000e24000021f100 */
[----:B0-----:R0:W-:Y:S01]  /*47c0*/  STG.E.U16 desc[UR36][R2.64], R5 ;  /* 0x0000000502007986 */ /* 0x0011e2000c101524 */
[----:B------:R-:W-:Y:S05]  /*47d0*/  BRA `(.L_x_1915) ;  /* 0x0000000c006c7947 */ /* 0x000fea0003800000 */
.L_x_1917:
        /* <DEDUP_REMOVED lines=10> */
.L_x_1924:
[----:B------:R0:W-:Y:S01]  /*4880*/  STG.E.U16 desc[UR36][R2.64], R0 ;  /* 0x0000000002007986 */ /* 0x0001e2000c101524 */
[----:B------:R-:W-:Y:S01]  /*4890*/  IMAD.MOV.U32 R19, RZ, RZ, R22 ;  /* 0x000000ffff137224 */ /* 0x000fe200078e0016 */
[----:B------:R-:W-:Y:S06]  /*48a0*/  BRA `(.L_x_1915) ;  /* 0x0000000c00387947 */ /* 0x000fec0003800000 */
.L_x_1923:
        /* <DEDUP_REMOVED lines=11> */
.L_x_1926:
[----:B------:R-:W-:Y:S02]  /*4960*/  HADD2.F32 R0, -RZ, R0.H0_H0 ;  /* 0x20000000ff007230 */ /* 0x000fe40000004100 */
[----:B------:R-:W-:-:S03]  /*4970*/  IMAD.MOV.U32 R19, RZ, RZ, R22 ;  /* 0x000000ffff137224 */ /* 0x000fc600078e0016 */
[----:B------:R-:W-:-:S04]  /*4980*/  F2FP.F16.F32.PACK_AB R0, RZ, R0 ;  /* 0x00000000ff00723e */ /* 0x000fc800000000ff */
[----:B------:R-:W-:-:S05]  /*4990*/  PRMT R0, R0, 0x5410, RZ ;  /* 0x0000541000007816 */ /* 0x000fca00000000ff */
[----:B------:R0:W-:Y:S01]  /*49a0*/  STG.E desc[UR36][R2.64], R0 ;  /* 0x0000000002007986 */ /* 0x0001e2000c101924 */
[----:B------:R-:W-:Y:S05]  /*49b0*/  BRA `(.L_x_1915) ;  /* 0x0000000800f47947 */ /* 0x000fea0003800000 */
.L_x_1925:
[----:B------:R-:W-:Y:S02]  /*49c0*/  HADD2.F32 R4, -RZ, R0.H0_H0 ;  /* 0x20000000ff047230 */ /* 0x000fe40000004100 */
[----:B------:R-:W-:-:S03]  /*49d0*/  IMAD.MOV.U32 R19, RZ, RZ, R22 ;  /* 0x000000ffff137224 */ /* 0x000fc600078e0016 */
[----:B------:R-:W-:-:S06]  /*49e0*/  FMUL.FTZ R4, R4, 1 ;  /* 0x3f80000004047820 */ /* 0x000fcc0000410000 */
[----:B------:R-:W0:Y:S02]  /*49f0*/  F2F.F64.F32 R4, R4 ;  /* 0x0000000400047310 */ /* 0x000e240000201800 */
[----:B0-----:R0:W-:Y:S01]  /*4a00*/  STG.E.64 desc[UR36][R2.64], R4 ;  /* 0x0000000402007986 */ /* 0x0011e2000c101b24 */
[----:B------:R-:W-:Y:S05]  /*4a10*/  BRA `(.L_x_1915) ;  /* 0x0000000800dc7947 */ /* 0x000fea0003800000 */
.L_x_1916:
        /* <DEDUP_REMOVED lines=14> */
.L_x_1929:
[----:B------:R-:W-:Y:S01]  /*4b00*/  HADD2.F32 R0, -RZ, R0.H0_H0 ;  /* 0x20000000ff007230 */ /* 0x000fe20000004100 */
[----:B------:R-:W-:Y:S01]  /*4b10*/  CS2R R6, SRZ ;  /* 0x0000000000067805 */ /* 0x000fe2000001ff00 */
[----:B------:R-:W-:-:S03]  /*4b20*/  IMAD.MOV.U32 R19, RZ, RZ, R22 ;  /* 0x000000ffff137224 */ /* 0x000fc600078e0016 */
[----:B------:R-:W-:-:S04]  /*4b30*/  FMUL.FTZ R0, R0, 1 ;  /* 0x3f80000000007820 */ /* 0x000fc80000410000 */
[----:B------:R-:W0:Y:S02]  /*4b40*/  F2F.F64.F32 R4, R0 ;  /* 0x0000000000047310 */ /* 0x000e240000201800 */
[----:B0-----:R3:W-:Y:S01]  /*4b50*/  STG.E.128 desc[UR36][R2.64], R4 ;  /* 0x0000000402007986 */ /* 0x0017e2000c101d24 */
[----:B------:R-:W-:Y:S05]  /*4b60*/  BRA `(.L_x_1915) ;  /* 0x0000000800887947 */ /* 0x000fea0003800000 */
.L_x_1928:
        /* <DEDUP_REMOVED lines=19> */
.L_x_1933:
[----:B------:R-:W-:Y:S05]  /*4ca0*/  BSYNC.RECONVERGENT B0 ;  /* 0x0000000000007941 */ /* 0x000fea0003800200 */
.L_x_1932:
[----:B------:R-:W-:Y:S01]  /*4cb0*/  LOP3.LUT R5, R0, 0x80, R5, 0xf8, !PT ;  /* 0x0000008000057812 */ /* 0x000fe200078ef805 */
[----:B------:R-:W-:-:S04]  /*4cc0*/  IMAD.MOV.U32 R19, RZ, RZ, R22 ;  /* 0x000000ffff137224 */ /* 0x000fc800078e0016 */
[----:B------:R2:W-:Y:S01]  /*4cd0*/  STG.E.U8 desc[UR36][R2.64], R5 ;  /* 0x0000000502007986 */ /* 0x0005e2000c101124 */
[----:B------:R-:W-:Y:S05]  /*4ce0*/  BRA `(.L_x_1915) ;  /* 0x0000000800287947 */ /* 0x000fea0003800000 */
.L_x_1931:
        /* <DEDUP_REMOVED lines=15> */
.L_x_1935:
[----:B------:R-:W-:Y:S05]  /*4de0*/  BSYNC.RECONVERGENT B0 ;  /* 0x0000000000007941 */ /* 0x000fea0003800200 */
.L_x_1934:
[----:B------:R-:W-:Y:S01]  /*4df0*/  LOP3.LUT R5, R0, 0x80, R5, 0xf8, !PT ;  /* 0x0000008000057812 */ /* 0x000fe200078ef805 */
[----:B------:R-:W-:-:S04]  /*4e00*/  IMAD.MOV.U32 R19, RZ, RZ, R22 ;  /* 0x000000ffff137224 */ /* 0x000fc800078e0016 */
[----:B------:R1:W-:Y:S01]  /*4e10*/  STG.E.U8 desc[UR36][R2.64], R5 ;  /* 0x0000000502007986 */ /* 0x0003e2000c101124 */
[----:B------:R-:W-:Y:S05]  /*4e20*/  BRA `(.L_x_1915) ;  /* 0x0000000400d87947 */ /* 0x000fea0003800000 */
.L_x_1930:
[----:B------:R-:W-:Y:S02]  /*4e30*/  HADD2.F32 R0, -RZ, R0.H0_H0 ;  /* 0x20000000ff007230 */ /* 0x000fe40000004100 */
[----:B------:R-:W-:-:S03]  /*4e40*/  IMAD.MOV.U32 R19, RZ, RZ, R22 ;  /* 0x000000ffff137224 */ /* 0x000fc600078e0016 */
[----:B------:R-:W-:-:S05]  /*4e50*/  F2FP.BF16.F32.PACK_AB R0, RZ, R0 ;  /* 0x00000000ff00723e */ /* 0x000fca00000010ff */
[----:B------:R0:W-:Y:S01]  /*4e60*/  STG.E.U16 desc[UR36][R2.64], R0 ;  /* 0x0000000002007986 */ /* 0x0001e2000c101524 */
[----:B------:R-:W-:Y:S05]  /*4e70*/  BRA `(.L_x_1915) ;  /* 0x0000000400c47947 */ /* 0x000fea0003800000 */
.L_x_1927:
        /* <DEDUP_REMOVED lines=13> */
.L_x_1938:
        /* <DEDUP_REMOVED lines=13> */
.L_x_1941:
[----:B------:R-:W-:-:S04]  /*5020*/  SHF.R.U32.HI R0, RZ, 0x14, R5 ;  /* 0x00000014ff007819 */ /* 0x000fc80000011605 */
[----:B------:R-:W-:-:S04]  /*5030*/  LOP3.LUT R0, R0, 0x1, RZ, 0xc0, !PT ;  /* 0x0000000100007812 */ /* 0x000fc800078ec0ff */
[----:B------:R-:W-:-:S04]  /*5040*/  IADD3 R0, PT, PT, R5, 0x487ffff, R0 ;  /* 0x0487ffff05007810 */ /* 0x000fc80007ffe000 */
[----:B------:R-:W-:-:S04]  /*5050*/  SHF.R.U32.HI R0, RZ, 0x14, R0 ;  /* 0x00000014ff007819 */ /* 0x000fc80000011600 */
[----:B------:R-:W-:-:S07]  /*5060*/  LOP3.LUT R4, R0, 0xff, RZ, 0xc0, !PT ;  /* 0x000000ff00047812 */ /* 0x000fce00078ec0ff */
.L_x_1942:
[----:B------:R-:W-:-:S04]  /*5070*/  SHF.R.U32.HI R5, RZ, 0x18, R5 ;  /* 0x00000018ff057819 */ /* 0x000fc80000011605 */
[----:B------:R-:W-:-:S04]  /*5080*/  LOP3.LUT R4, R4, 0x80, R5, 0xf8, !PT ;  /* 0x0000008004047812 */ /* 0x000fc800078ef805 */
[----:B------:R-:W-:-:S07]  /*5090*/  PRMT R0, R4, 0x7610, R0 ;  /* 0x0000761004007816 */ /* 0x000fce0000000000 */
.L_x_1940:
[----:B------:R-:W-:Y:S05]  /*50a0*/  BSYNC.RECONVERGENT B0 ;  /* 0x0000000000007941 */ /* 0x000fea0003800200 */
.L_x_1939:
[----:B------:R0:W-:Y:S01]  /*50b0*/  STG.E.U8 desc[UR36][R2.64], R0 ;  /* 0x0000000002007986 */ /* 0x0001e2000c101124 */
[----:B------:R-:W-:Y:S01]  /*50c0*/  IMAD.MOV.U32 R19, RZ, RZ, R22 ;  /* 0x000000ffff137224 */ /* 0x000fe200078e0016 */
[----:B------:R-:W-:Y:S06]  /*50d0*/  BRA `(.L_x_1915) ;  /* 0x00000004002c7947 */ /* 0x000fec0003800000 */
.L_x_1937:
        /* <DEDUP_REMOVED lines=13> */
.L_x_1945:
[----:B------:R-:W-:-:S04]  /*51b0*/  SHF.R.U32.HI R0, RZ, 0x15, R5 ;  /* 0x00000015ff007819 */ /* 0x000fc80000011605 */
[----:B------:R-:W-:-:S04]  /*51c0*/  LOP3.LUT R0, R0, 0x1, RZ, 0xc0, !PT ;  /* 0x0000000100007812 */ /* 0x000fc800078ec0ff */
[----:B------:R-:W-:-:S04]  /*51d0*/  IADD3 R0, PT, PT, R5, 0x88fffff, R0 ;  /* 0x088fffff05007810 */ /* 0x000fc80007ffe000 */
[----:B------:R-:W-:-:S04]  /*51e0*/  SHF.R.U32.HI R0, RZ, 0x15, R0 ;  /* 0x00000015ff007819 */ /* 0x000fc80000011600 */
[----:B------:R-:W-:-:S07]  /*51f0*/  LOP3.LUT R4, R0, 0xff, RZ, 0xc0, !PT ;  /* 0x000000ff00047812 */ /* 0x000fce00078ec0ff */
.L_x_1946:
[----:B------:R-:W-:-:S04]  /*5200*/  SHF.R.U32.HI R5, RZ, 0x18, R5 ;  /* 0x00000018ff057819 */ /* 0x000fc80000011605 */
[----:B------:R-:W-:-:S04]  /*5210*/  LOP3.LUT R4, R4, 0x80, R5, 0xf8, !PT ;  /* 0x0000008004047812 */ /* 0x000fc800078ef805 */
[----:B------:R-:W-:-:S07]  /*5220*/  PRMT R0, R4, 0x7610, R0 ;  /* 0x0000761004007816 */ /* 0x000fce0000000000 */
.L_x_1944:
[----:B------:R-:W-:Y:S05]  /*5230*/  BSYNC.RECONVERGENT B0 ;  /* 0x0000000000007941 */ /* 0x000fea0003800200 */
.L_x_1943:
[----:B------:R0:W-:Y:S01]  /*5240*/  STG.E.U8 desc[UR36][R2.64], R0 ;  /* 0x0000000002007986 */ /* 0x0001e2000c101124 */
[----:B------:R-:W-:Y:S01]  /*5250*/  IMAD.MOV.U32 R19, RZ, RZ, R22 ;  /* 0x000000ffff137224 */ /* 0x000fe200078e0016 */
[----:B------:R-:W-:Y:S06]  /*5260*/  BRA `(.L_x_1915) ;  /* 0x0000000000c87947 */ /* 0x000fec0003800000 */
.L_x_1936:
[----:B------:R-:W-:-:S13]  /*5270*/  ISETP.NE.AND P0, PT, R4, 0x1c, PT ;  /* 0x0000001c0400780c */ /* 0x000fda0003f05270 */
[----:B------:R-:W-:Y:S05]  /*5280*/  @!P0 BRA `(.L_x_1947) ;  /* 0x0000000000b08947 */ /* 0x000fea0003800000 */
[----:B------:R-:W-:-:S13]  /*5290*/  ISETP.NE.AND P0, PT, R4, 0x1d, PT ;  /* 0x0000001d0400780c */ /* 0x000fda0003f05270 */
[----:B------:R-:W-:Y:S05]  /*52a0*/  @!P0 BRA `(.L_x_1948) ;  /* 0x0000000000948947 */ /* 0x000fea0003800000 */
[----:B------:R-:W-:-:S13]  /*52b0*/  ISETP.NE.AND P0, PT, R4, 0x2c, PT ;  /* 0x0000002c0400780c */ /* 0x000fda0003f05270 */
[----:B------:R-:W-:Y:S05]  /*52c0*/  @!P0 BRA `(.L_x_1949) ;  /* 0x0000000000488947 */ /* 0x000fea0003800000 */
.L_x_1920:
        /* <DEDUP_REMOVED lines=16> */
.L_x_1950:
[----:B------:R-:W-:Y:S01]  /*53d0*/  IMAD.MOV.U32 R19, RZ, RZ, R22 ;  /* 0x000000ffff137224 */ /* 0x000fe200078e0016 */
[----:B------:R-:W-:Y:S06]  /*53e0*/  BRA `(.L_x_1915) ;  /* 0x0000000000687947 */ /* 0x000fec0003800000 */
.L_x_1949:
        /* <DEDUP_REMOVED lines=17> */
.L_x_1948:
[----:B------:R-:W-:Y:S02]  /*5500*/  HADD2.F32 R4, -RZ, R0.H0_H0 ;  /* 0x20000000ff047230 */ /* 0x000fe40000004100 */
[----:B------:R-:W-:-:S04]  /*5510*/  IMAD.MOV.U32 R19, RZ, RZ, R22 ;  /* 0x000000ffff137224 */ /* 0x000fc800078e0016 */
[----:B------:R-:W0:Y:S02]  /*5520*/  F2I.U64.TRUNC R4, R4 ;  /* 0x0000000400047311 */ /* 0x000e24000020d800 */
[----:B0-----:R0:W-:Y:S01]  /*5530*/  STG.E.64 desc[UR36][R2.64], R4 ;  /* 0x0000000402007986 */ /* 0x0011e2000c101b24 */
[----:B------:R-:W-:Y:S05]  /*5540*/  BRA `(.L_x_1915) ;  /* 0x0000000000107947 */ /* 0x000fea0003800000 */
.L_x_1947:
[----:B------:R-:W-:Y:S02]  /*5550*/  HADD2.F32 R0, -RZ, R0.H0_H0 ;  /* 0x20000000ff007230 */ /* 0x000fe40000004100 */
[----:B------:R-:W-:Y:S02]  /*5560*/  IMAD.MOV.U32 R19, RZ, RZ, R22 ;  /* 0x000000ffff137224 */ /* 0x000fe400078e0016 */
[----:B------:R-:W0:Y:S02]  /*5570*/  F2I.FTZ.U32.TRUNC.NTZ R5, R0 ;  /* 0x0000000000057305 */ /* 0x000e24000021f000 */
[----:B0-----:R0:W-:Y:S03]  /*5580*/  STG.E desc[UR36][R2.64], R5 ;  /* 0x0000000502007986 */ /* 0x0011e6000c101924 */
.L_x_1915:
[----:B------:R-:W-:Y:S05]  /*5590*/  BSYNC.RECONVERGENT B6 ;  /* 0x0000000000067941 */ /* 0x000fea0003800200 */
.L_x_1914:
        /* <DEDUP_REMOVED lines=25> */
.L_x_1956:
[----:B------:R-:W-:-:S06]  /*5730*/  HADD2.F32 R5, -RZ, R25.H0_H0 ;  /* 0x20000019ff057230 */ /* 0x000fcc0000004100 */
[----:B------:R-:W0:Y:S02]  /*5740*/  F2I.S64.TRUNC R4, R5 ;  /* 0x0000000500047311 */ /* 0x000e24000020d900 */
[----:B0-----:R0:W-:Y:S01]  /*5750*/  STG.E.U8 desc[UR36][R2.64], R4 ;  /* 0x0000000402007986 */ /* 0x0011e2000c101124 */
[----:B------:R-:W-:Y:S05]  /*5760*/  BRA `(.L_x_1958) ;  /* 0x0000000c006c7947 */ /* 0x000fea0003800000 */
.L_x_1955:
        /* <DEDUP_REMOVED lines=10> */
.L_x_1960:
[----:B------:R-:W-:-:S06]  /*5810*/  HADD2.F32 R25, -RZ, R25.H0_H0 ;  /* 0x20000019ff197230 */ /* 0x000fcc0000004100 */
[----:B------:R-:W0:Y:S02]  /*5820*/  F2I.FTZ.TRUNC.NTZ R25, R25 ;  /* 0x0000001900197305 */ /* 0x000e24000021f100 */
[----:B0-----:R0:W-:Y:S01]  /*5830*/  STG.E desc[UR36][R2.64], R25 ;  /* 0x0000001902007986 */ /* 0x0011e2000c101924 */
[----:B------:R-:W-:Y:S05]  /*5840*/  BRA `(.L_x_1958) ;  /* 0x0000000c00347947 */ /* 0x000fea0003800000 */
.L_x_1959:
[----:B------:R-:W-:-:S06]  /*5850*/  HADD2.F32 R25, -RZ, R25.H0_H0 ;  /* 0x20000019ff197230 */ /* 0x000fcc0000004100 */
[----:B------:R-:W0:Y:S02]  /*5860*/  F2I.FTZ.TRUNC.NTZ R25, R25 ;  /* 0x0000001900197305 */ /* 0x000e24000021f100 */
[----:B0-----:R0:W-:Y:S01]  /*5870*/  STG.E.U16 desc[UR36][R2.64], R25 ;  /* 0x0000001902007986 */ /* 0x0011e2000c101524 */
[----:B------:R-:W-:Y:S05]  /*5880*/  BRA `(.L_x_1958) ;  /* 0x0000000c00247947 */ /* 0x000fea0003800000 */
.L_x_1954:
        /* <DEDUP_REMOVED lines=9> */
.L_x_1962:
[----:B------:R0:W-:Y:S01]  /*5920*/  STG.E.U16 desc[UR36][R2.64], R25 ;  /* 0x0000001902007986 */ /* 0x0001e2000c101524 */
[----:B------:R-:W-:Y:S05]  /*5930*/  BRA `(.L_x_1958) ;  /* 0x0000000800f87947 */ /* 0x000fea0003800000 */
.L_x_1961:
        /* <DEDUP_REMOVED lines=10> */
.L_x_1964:
[----:B------:R-:W-:-:S05]  /*59e0*/  HADD2.F32 R0, -RZ, R25.H0_H0 ;  /* 0x20000019ff007230 */ /* 0x000fca0000004100 */
[----:B------:R-:W-:-:S04]  /*59f0*/  F2FP.F16.F32.PACK_AB R0, RZ, R0 ;  /* 0x00000000ff00723e */ /* 0x000fc800000000ff */
[----:B------:R-:W-:-:S05]  /*5a00*/  PRMT R0, R0, 0x5410, RZ ;  /* 0x0000541000007816 */ /* 0x000fca00000000ff */
[----:B------:R0:W-:Y:S01]  /*5a10*/  STG.E desc[UR36][R2.64], R0 ;  /* 0x0000000002007986 */ /* 0x0001e2000c101924 */
[----:B------:R-:W-:Y:S05]  /*5a20*/  BRA `(.L_x_1958) ;  /* 0x0000000800bc7947 */ /* 0x000fea0003800000 */
.L_x_1963:
[----:B------:R-:W-:-:S05]  /*5a30*/  HADD2.F32 R4, -RZ, R25.H0_H0 ;  /* 0x20000019ff047230 */ /* 0x000fca0000004100 */
[----:B------:R-:W-:-:S06]  /*5a40*/  FMUL.FTZ R4, R4, 1 ;  /* 0x3f80000004047820 */ /* 0x000fcc0000410000 */
[----:B------:R-:W0:Y:S02]  /*5a50*/  F2F.F64.F32 R4, R4 ;  /* 0x0000000400047310 */ /* 0x000e240000201800 */
[----:B0-----:R0:W-:Y:S01]  /*5a60*/  STG.E.64 desc[UR36][R2.64], R4 ;  /* 0x0000000402007986 */ /* 0x0011e2000c101b24 */
[----:B------:R-:W-:Y:S05]  /*5a70*/  BRA `(.L_x_1958) ;  /* 0x0000000800a87947 */ /* 0x000fea0003800000 */
.L_x_1953:
        /* <DEDUP_REMOVED lines=14> */
.L_x_1968:
        /* <DEDUP_REMOVED lines=18> */
.L_x_1971:
[----:B------:R-:W-:-:S04]  /*5c80*/  SHF.R.U32.HI R5, RZ, 0x18, R5 ;  /* 0x00000018ff057819 */ /* 0x000fc80000011605 */
[----:B------:R-:W-:-:S07]  /*5c90*/  LOP3.LUT R0, R0, 0x80, R5, 0xf8, !PT ;  /* 0x0000008000007812 */ /* 0x000fce00078ef805 */
.L_x_1970:
[----:B------:R-:W-:Y:S05]  /*5ca0*/  BSYNC.RECONVERGENT B0 ;  /* 0x0000000000007941 */ /* 0x000fea0003800200 */
.L_x_1969:
[----:B------:R0:W-:Y:S01]  /*5cb0*/  STG.E.U8 desc[UR36][R2.64], R0 ;  /* 0x0000000002007986 */ /* 0x0001e2000c101124 */
[----:B------:R-:W-:Y:S05]  /*5cc0*/  BRA `(.L_x_1958) ;  /* 0x0000000800147947 */ /* 0x000fea0003800000 */
.L_x_1967:
        /* <DEDUP_REMOVED lines=18> */
.L_x_1974:
[----:B------:R-:W-:-:S04]  /*5df0*/  SHF.R.U32.HI R5, RZ, 0x18, R5 ;  /* 0x00000018ff057819 */ /* 0x000fc80000011605 */
[----:B------:R-:W-:-:S07]  /*5e00*/  LOP3.LUT R0, R0, 0x80, R5, 0xf8, !PT ;  /* 0x0000008000007812 */ /* 0x000fce00078ef805 */
.L_x_1973:
[----:B------:R-:W-:Y:S05]  /*5e10*/  BSYNC.RECONVERGENT B0 ;  /* 0x0000000000007941 */ /* 0x000fea0003800200 */
.L_x_1972:
[----:B------:R0:W-:Y:S01]  /*5e20*/  STG.E.U8 desc[UR36][R2.64], R0 ;  /* 0x0000000002007986 */ /* 0x0001e2000c101124 */
[----:B------:R-:W-:Y:S05]  /*5e30*/  BRA `(.L_x_1958) ;  /* 0x0000000400b87947 */ /* 0x000fea0003800000 */
.L_x_1966:
        /* <DEDUP_REMOVED lines=22> */
.L_x_1976:
[----:B------:R-:W-:-:S06]  /*5fa0*/  HADD2.F32 R4, -RZ, R25.H0_H0 ;  /* 0x20000019ff047230 */ /* 0x000fcc0000004100 */
[----:B------:R-:W0:Y:S02]  /*5fb0*/  F2I.U64.TRUNC R4, R4 ;  /* 0x0000000400047311 */ /* 0x000e24000020d800 */
[----:B0-----:R0:W-:Y:S01]  /*5fc0*/  STG.E.64 desc[UR36][R2.64], R4 ;  /* 0x0000000402007986 */ /* 0x0011e2000c101b24 */
[----:B------:R-:W-:Y:S05]  /*5fd0*/  BRA `(.L_x_1958) ;  /* 0x0000000400507947 */ /* 0x000fea0003800000 */
.L_x_1975:
[----:B------:R-:W-:-:S06]  /*5fe0*/  HADD2.F32 R25, -RZ, R25.H0_H0 ;  /* 0x20000019ff197230 */ /* 0x000fcc0000004100 */
[----:B------:R-:W0:Y:S02]  /*5ff0*/  F2I.FTZ.U32.TRUNC.NTZ R25, R25 ;  /* 0x0000001900197305 */ /* 0x000e24000021f000 */
[----:B0-----:R0:W-:Y:S01]  /*6000*/  STG.E desc[UR36][R2.64], R25 ;  /* 0x0000001902007986 */ /* 0x0011e2000c101924 */
[----:B------:R-:W-:Y:S05]  /*6010*/  BRA `(.L_x_1958) ;  /* 0x0000000400407947 */ /* 0x000fea0003800000 */
.L_x_1965:
        /* <DEDUP_REMOVED lines=11> */
.L_x_1978:
[----:B------:R-:W-:Y:S01]  /*60d0*/  HADD2.F32 R25, -RZ, R25.H0_H0 ;  /* 0x20000019ff197230 */ /* 0x000fe20000004100 */
[----:B------:R-:W-:-:S04]  /*60e0*/  CS2R R6, SRZ ;  /* 0x0000000000067805 */ /* 0x000fc8000001ff00 */
[----:B------:R-:W-:-:S06]  /*60f0*/  FMUL.FTZ R4, R25, 1 ;  /* 0x3f80000019047820 */ /* 0x000fcc0000410000 */
[----:B------:R-:W0:Y:S02]  /*6100*/  F2F.F64.F32 R4, R4 ;  /* 0x0000000400047310 */ /* 0x000e240000201800 */
[----:B0-----:R0:W-:Y:S01]  /*6110*/  STG.E.128 desc[UR36][R2.64], R4 ;  /* 0x0000000402007986 */ /* 0x0011e2000c101d24 */
[----:B------:R-:W-:Y:S05]  /*6120*/  BRA `(.L_x_1958) ;  /* 0x0000000000fc7947 */ /* 0x000fea0003800000 */
.L_x_1977:
[----:B------:R-:W-:-:S13]  /*6130*/  ISETP.NE.AND P0, PT, R0, 0xf, PT ;  /* 0x0000000f0000780c */ /* 0x000fda0003f05270 */
[----:B------:R-:W-:Y:S05]  /*6140*/  @!P0 BRA `(.L_x_1979) ;  /* 0x0000000000e88947 */ /* 0x000fea0003800000 */
[----:B------:R-:W-:-:S13]  /*6150*/  ISETP.NE.AND P0, PT, R0, 0x17, PT ;  /* 0x000000170000780c */ /* 0x000fda0003f05270 */
[----:B------:R-:W-:Y:S05]  /*6160*/  @!P0 BRA `(.L_x_1980) ;  /* 0x0000000000908947 */ /* 0x000fea0003800000 */
[----:B------:R-:W-:-:S13]  /*6170*/  ISETP.NE.AND P0, PT, R0, 0x18, PT ;  /* 0x000000180000780c */ /* 0x000fda0003f05270 */
[----:B------:R-:W-:Y:S05]  /*6180*/  @!P0 BRA `(.L_x_1981) ;  /* 0x0000000000448947 */ /* 0x000fea0003800000 */
.L_x_1957:
        /* <DEDUP_REMOVED lines=16> */
.L_x_1982:
[----:B------:R-:W-:Y:S05]  /*6290*/  BRA `(.L_x_1958) ;  /* 0x0000000000a07947 */ /* 0x000fea0003800000 */
.L_x_1981:
        /* <DEDUP_REMOVED lines=13> */
.L_x_1984:
[----:B------:R-:W-:Y:S05]  /*6370*/  BSYNC.RECONVERGENT B0 ;  /* 0x0000000000007941 */ /* 0x000fea0003800200 */
.L_x_1983:
[----:B------:R-:W-:-:S05]  /*6380*/  LOP3.LUT R5, R0, 0x80, R5, 0xf8, !PT ;  /* 0x0000008000057812 */ /* 0x000fca00078ef805 */
[----:B------:R3:W-:Y:S01]  /*6390*/  STG.E.U8 desc[UR36][R2.64], R5 ;  /* 0x0000000502007986 */ /* 0x0007e2000c101124 */
[----:B------:R-:W-:Y:S05]  /*63a0*/  BRA `(.L_x_1958) ;  /* 0x00000000005c7947 */ /* 0x000fea0003800000 */
.L_x_1980:
        /* <DEDUP_REMOVED lines=12> */
.L_x_1986:
[----:B------:R-:W-:Y:S01]  /*6470*/  IMAD.MOV.U32 R0, RZ, RZ, 0x7f ;  /* 0x0000007fff007424 */ /* 0x000fe200078e00ff */
[----:B------:R-:W-:-:S04]  /*6480*/  ISETP.GT.U32.AND P0, PT, R4, 0x7f800000, PT ;  /* 0x7f8000000400780c */ /* 0x000fc80003f04070 */
[----:B------:R-:W-:-:S09]  /*6490*/  SEL R0, R0, 0x7c, P0 ;  /* 0x0000007c00007807 */ /* 0x000fd20000000000 */
.L_x_1987:
[----:B------:R-:W-:Y:S05]  /*64a0*/  BSYNC.RECONVERGENT B0 ;  /* 0x0000000000007941 */ /* 0x000fea0003800200 */
.L_x_1985:
[----:B------:R-:W-:-:S04]  /*64b0*/  SHF.R.U32.HI R5, RZ, 0x18, R5 ;  /* 0x00000018ff057819 */ /* 0x000fc80000011605 */
[----:B------:R-:W-:-:S05]  /*64c0*/  LOP3.LUT R5, R0, 0x80, R5, 0xf8, !PT ;  /* 0x0000008000057812 */ /* 0x000fca00078ef805 */
[----:B------:R2:W-:Y:S01]  /*64d0*/  STG.E.U8 desc[UR36][R2.64], R5 ;  /* 0x0000000502007986 */ /* 0x0005e2000c101124 */
[----:B------:R-:W-:Y:S05]  /*64e0*/  BRA `(.L_x_1958) ;  /* 0x00000000000c7947 */ /* 0x000fea0003800000 */
.L_x_1979:
[----:B------:R-:W-:-:S05]  /*64f0*/  HADD2.F32 R0, -RZ, R25.H0_H0 ;  /* 0x20000019ff007230 */ /* 0x000fca0000004100 */
[----:B------:R-:W-:-:S05]  /*6500*/  F2FP.BF16.F32.PACK_AB R0, RZ, R0 ;  /* 0x00000000ff00723e */ /* 0x000fca00000010ff */
[----:B------:R4:W-:Y:S02]  /*6510*/  STG.E.U16 desc[UR36][R2.64], R0 ;  /* 0x0000000002007986 */ /* 0x0009e4000c101524 */
.L_x_1958:
        /* <DEDUP_REMOVED lines=25> */
.L_x_1991:
[----:B------:R-:W-:-:S06]  /*66b0*/  HADD2.F32 R5, -RZ, R24.H0_H0 ;  /* 0x20000018ff057230 */ /* 0x000fcc0000004100 */
[----:B------:R-:W0:Y:S02]  /*66c0*/  F2I.S64.TRUNC R4, R5 ;  /* 0x0000000500047311 */ /* 0x000e24000020d900 */
[----:B0-----:R4:W-:Y:S01]  /*66d0*/  STG.E.U8 desc[UR36][R2.64], R4 ;  /* 0x0000000402007986 */ /* 0x0019e2000c101124 */
[----:B------:R-:W-:Y:S05]  /*66e0*/  BRA `(.L_x_1993) ;  /* 0x0000000c006c7947 */ /* 0x000fea0003800000 */
.L_x_1990:
        /* <DEDUP_REMOVED lines=10> */
.L_x_1995:
[----:B------:R-:W-:-:S04]  /*6790*/  HADD2.F32 R24, -RZ, R24.H0_H0 ;  /* 0x20000018ff187230 */ /* 0x000fc80000004100 */
[----:B------:R-:W0:Y:S02]  /*67a0*/  F2I.FTZ.TRUNC.NTZ R5, R24 ;  /* 0x0000001800057305 */ /* 0x000e24000021f100 */
[----:B0-----:R2:W-:Y:S01]  /*67b0*/  STG.E desc[UR36][R2.64], R5 ;  /* 0x0000000502007986 */ /* 0x0015e2000c101924 */
[----:B------:R-:W-:Y:S05]  /*67c0*/  BRA `(.L_x_1993) ;  /* 0x0000000c00347947 */ /* 0x000fea0003800000 */
.L_x_1994:
[----:B------:R-:W-:-:S04]  /*67d0*/  HADD2.F32 R24, -RZ, R24.H0_H0 ;  /* 0x20000018ff187230 */ /* 0x000fc80000004100 */
[----:B------:R-:W0:Y:S02]  /*67e0*/  F2I.FTZ.TRUNC.NTZ R5, R24 ;  /* 0x0000001800057305 */ /* 0x000e24000021f100 */
[----:B0-----:R0:W-:Y:S01]  /*67f0*/  STG.E.U16 desc[UR36][R2.64], R5 ;  /* 0x0000000502007986 */ /* 0x0011e2000c101524 */
[----:B------:R-:W-:Y:S05]  /*6800*/  BRA `(.L_x_1993) ;  /* 0x0000000c00247947 */ /* 0x000fea0003800000 */
.L_x_1989:
        /* <DEDUP_REMOVED lines=9> */
.L_x_1997:
[----:B------:R0:W-:Y:S01]  /*68a0*/  STG.E.U16 desc[UR36][R2.64], R24 ;  /* 0x0000001802007986 */ /* 0x0001e2000c101524 */
[----:B------:R-:W-:Y:S05]  /*68b0*/  BRA `(.L_x_1993) ;  /* 0x0000000800f87947 */ /* 0x000fea0003800000 */
.L_x_1996:
        /* <DEDUP_REMOVED lines=10> */
.L_x_1999:
[----:B------:R-:W-:-:S05]  /*6960*/  HADD2.F32 R0, -RZ, R24.H0_H0 ;  /* 0x20000018ff007230 */ /* 0x000fca0000004100 */
[----:B------:R-:W-:-:S04]  /*6970*/  F2FP.F16.F32.PACK_AB R0, RZ, R0 ;  /* 0x00000000ff00723e */ /* 0x000fc800000000ff */
[----:B------:R-:W-:-:S05]  /*6980*/  PRMT R0, R0, 0x5410, RZ ;  /* 0x0000541000007816 */ /* 0x000fca00000000ff */
[----:B------:R0:W-:Y:S01]  /*6990*/  STG.E desc[UR36][R2.64], R0 ;  /* 0x0000000002007986 */ /* 0x0001e2000c101924 */
[----:B------:R-:W-:Y:S05]  /*69a0*/  BRA `(.L_x_1993) ;  /* 0x0000000800bc7947 */ /* 0x000fea0003800000 */
.L_x_1998:
[----:B------:R-:W-:-:S05]  /*69b0*/  HADD2.F32 R4, -RZ, R24.H0_H0 ;  /* 0x20000018ff047230 */ /* 0x000fca0000004100 */
[----:B------:R-:W-:-:S06]  /*69c0*/  FMUL.FTZ R4, R4, 1 ;  /* 0x3f80000004047820 */ /* 0x000fcc0000410000 */
[----:B------:R-:W0:Y:S02]  /*69d0*/  F2F.F64.F32 R4, R4 ;  /* 0x0000000400047310 */ /* 0x000e240000201800 */
[----:B0-----:R0:W-:Y:S01]  /*69e0*/  STG.E.64 desc[UR36][R2.64], R4 ;  /* 0x0000000402007986 */ /* 0x0011e2000c101b24 */
[----:B------:R-:W-:Y:S05]  /*69f0*/  BRA `(.L_x_1993) ;  /* 0x0000000800a87947 */ /* 0x000fea0003800000 */
.L_x_1988:
        /* <DEDUP_REMOVED lines=14> */
.L_x_2003:
        /* <DEDUP_REMOVED lines=18> */
.L_x_2006:
[----:B------:R-:W-:-:S04]  /*6c00*/  SHF.R.U32.HI R5, RZ, 0x18, R5 ;  /* 0x00000018ff057819 */ /* 0x000fc80000011605 */
[----:B------:R-:W-:-:S07]  /*6c10*/  LOP3.LUT R0, R0, 0x80, R5, 0xf8, !PT ;  /* 0x0000008000007812 */ /* 0x000fce00078ef805 */
.L_x_2005:
[----:B------:R-:W-:Y:S05]  /*6c20*/  BSYNC.RECONVERGENT B0 ;  /* 0x0000000000007941 */ /* 0x000fea0003800200 */
.L_x_2004:
[----:B------:R0:W-:Y:S01]  /*6c30*/  STG.E.U8 desc[UR36][R2.64], R0 ;  /* 0x0000000002007986 */ /* 0x0001e2000c101124 */
[----:B------:R-:W-:Y:S05]  /*6c40*/  BRA `(.L_x_1993) ;  /* 0x0000000800147947 */ /* 0x000fea0003800000 */
.L_x_2002:
        /* <DEDUP_REMOVED lines=18> */
.L_x_2009:
[----:B------:R-:W-:-:S04]  /*6d70*/  SHF.R.U32.HI R5, RZ, 0x18, R5 ;  /* 0x00000018ff057819 */ /* 0x000fc80000011605 */
[----:B------:R-:W-:-:S07]  /*6d80*/  LOP3.LUT R0, R0, 0x80, R5, 0xf8, !PT ;  /* 0x0000008000007812 */ /* 0x000fce00078ef805 */
.L_x_2008:
[----:B------:R-:W-:Y:S05]  /*6d90*/  BSYNC.RECONVERGENT B0 ;  /* 0x0000000000007941 */ /* 0x000fea0003800200 */
.L_x_2007:
[----:B------:R0:W-:Y:S01]  /*6da0*/  STG.E.U8 desc[UR36][R2.64], R0 ;  /* 0x0000000002007986 */ /* 0x0001e2000c101124 */
[----:B------:R-:W-:Y:S05]  /*6db0*/  BRA `(.L_x_1993) ;  /* 0x0000000400b87947 */ /* 0x000fea0003800000 */
.L_x_2001:
        /* <DEDUP_REMOVED lines=22> */
.L_x_2011:
[----:B------:R-:W-:-:S06]  /*6f20*/  HADD2.F32 R4, -RZ, R24.H0_H0 ;  /* 0x20000018ff047230 */ /* 0x000fcc0000004100 */
[----:B------:R-:W0:Y:S02]  /*6f30*/  F2I.U64.TRUNC R4, R4 ;  /* 0x0000000400047311 */ /* 0x000e24000020d800 */
[----:B0-----:R0:W-:Y:S01]  /*6f40*/  STG.E.64 desc[UR36][R2.64], R4 ;  /* 0x0000000402007986 */ /* 0x0011e2000c101b24 */
[----:B------:R-:W-:Y:S05]  /*6f50*/  BRA `(.L_x_1993) ;  /* 0x0000000400507947 */ /* 0x000fea0003800000 */
.L_x_2010:
[----:B------:R-:W-:-:S04]  /*6f60*/  HADD2.F32 R24, -RZ, R24.H0_H0 ;  /* 0x20000018ff187230 */ /* 0x000fc80000004100 */
[----:B------:R-:W0:Y:S02]  /*6f70*/  F2I.FTZ.U32.TRUNC.NTZ R5, R24 ;  /* 0x0000001800057305 */ /* 0x000e24000021f000 */
[----:B0-----:R0:W-:Y:S01]  /*6f80*/  STG.E desc[UR36][R2.64], R5 ;  /* 0x0000000502007986 */ /* 0x0011e2000c101924 */
[----:B------:R-:W-:Y:S05]  /*6f90*/  BRA `(.L_x_1993) ;  /* 0x0000000400407947 */ /* 0x000fea0003800000 */
.L_x_2000:
        /* <DEDUP_REMOVED lines=11> */
.L_x_2013:
[----:B------:R-:W-:Y:S01]  /*7050*/  HADD2.F32 R24, -RZ, R24.H0_H0 ;  /* 0x20000018ff187230 */ /* 0x000fe20000004100 */
[----:B------:R-:W-:-:S04]  /*7060*/  CS2R R6, SRZ ;  /* 0x0000000000067805 */ /* 0x000fc8000001ff00 */
[----:B------:R-:W-:-:S06]  /*7070*/  FMUL.FTZ R4, R24, 1 ;  /* 0x3f80000018047820 */ /* 0x000fcc0000410000 */
[----:B------:R-:W0:Y:S02]  /*7080*/  F2F.F64.F32 R4, R4 ;  /* 0x0000000400047310 */ /* 0x000e240000201800 */
[----:B0-----:R0:W-:Y:S01]  /*7090*/  STG.E.128 desc[UR36][R2.64], R4 ;  /* 0x0000000402007986 */ /* 0x0011e2000c101d24 */
[----:B------:R-:W-:Y:S05]  /*70a0*/  BRA `(.L_x_1993) ;  /* 0x0000000000fc7947 */ /* 0x000fea0003800000 */
.L_x_2012:
[----:B------:R-:W-:-:S13]  /*70b0*/  ISETP.NE.AND P0, PT, R0, 0xf, PT ;  /* 0x0000000f0000780c */ /* 0x000fda0003f05270 */
[----:B------:R-:W-:Y:S05]  /*70c0*/  @!P0 BRA `(.L_x_2014) ;  /* 0x0000000000e88947 */ /* 0x000fea0003800000 */
[----:B------:R-:W-:-:S13]  /*70d0*/  ISETP.NE.AND P0, PT, R0, 0x17, PT ;  /* 0x000000170000780c */ /* 0x000fda0003f05270 */
[----:B------:R-:W-:Y:S05]  /*70e0*/  @!P0 BRA `(.L_x_2015) ;  /* 0x0000000000908947 */ /* 0x000fea0003800000 */
[----:B------:R-:W-:-:S13]  /*70f0*/  ISETP.NE.AND P0, PT, R0, 0x18, PT ;  /* 0x000000180000780c */ /* 0x000fda0003f05270 */
[----:B------:R-:W-:Y:S05]  /*7100*/  @!P0 BRA `(.L_x_2016) ;  /* 0x0000000000448947 */ /* 0x000fea0003800000 */
.L_x_1992:
        /* <DEDUP_REMOVED lines=16> */
.L_x_2017:
[----:B------:R-:W-:Y:S05]  /*7210*/  BRA `(.L_x_1993) ;  /* 0x0000000000a07947 */ /* 0x000fea0003800000 */
.L_x_2016:
        /* <DEDUP_REMOVED lines=13> */
.L_x_2019:
[----:B------:R-:W-:Y:S05]  /*72f0*/  BSYNC.RECONVERGENT B0 ;  /* 0x0000000000007941 */ /* 0x000fea0003800200 */
.L_x_2018:
[----:B------:R-:W-:-:S05]  /*7300*/  LOP3.LUT R5, R0, 0x80, R5, 0xf8, !PT ;  /* 0x0000008000057812 */ /* 0x000fca00078ef805 */
[----:B------:R0:W-:Y:S01]  /*7310*/  STG.E.U8 desc[UR36][R2.64], R5 ;  /* 0x0000000502007986 */ /* 0x0001e2000c101124 */
[----:B------:R-:W-:Y:S05]  /*7320*/  BRA `(.L_x_1993) ;  /* 0x00000000005c7947 */ /* 0x000fea0003800000 */
.L_x_2015:
        /* <DEDUP_REMOVED lines=12> */
.L_x_2021:
[----:B------:R-:W-:Y:S01]  /*73f0*/  IMAD.MOV.U32 R0, RZ, RZ, 0x7f ;  /* 0x0000007fff007424 */ /* 0x000fe200078e00ff */
[----:B------:R-:W-:-:S04]  /*7400*/  ISETP.GT.U32.AND P0, PT, R4, 0x7f800000, PT ;  /* 0x7f8000000400780c */ /* 0x000fc80003f04070 */
[----:B------:R-:W-:-:S09]  /*7410*/  SEL R0, R0, 0x7c, P0 ;  /* 0x0000007c00007807 */ /* 0x000fd20000000000 */
.L_x_2022:
[----:B------:R-:W-:Y:S05]  /*7420*/  BSYNC.RECONVERGENT B0 ;  /* 0x0000000000007941 */ /* 0x000fea0003800200 */
.L_x_2020:
[----:B------:R-:W-:-:S04]  /*7430*/  SHF.R.U32.HI R5, RZ, 0x18, R5 ;  /* 0x00000018ff057819 */ /* 0x000fc80000011605 */
[----:B------:R-:W-:-:S05]  /*7440*/  LOP3.LUT R5, R0, 0x80, R5, 0xf8, !PT ;  /* 0x0000008000057812 */ /* 0x000fca00078ef805 */
[----:B------:R0:W-:Y:S01]  /*7450*/  STG.E.U8 desc[UR36][R2.64], R5 ;  /* 0x0000000502007986 */ /* 0x0001e2000c101124 */
[----:B------:R-:W-:Y:S05]  /*7460*/  BRA `(.L_x_1993) ;  /* 0x00000000000c7947 */ /* 0x000fea0003800000 */
.L_x_2014:
[----:B------:R-:W-:-:S05]  /*7470*/  HADD2.F32 R0, -RZ, R24.H0_H0 ;  /* 0x20000018ff007230 */ /* 0x000fca0000004100 */
[----:B------:R-:W-:-:S05]  /*7480*/  F2FP.BF16.F32.PACK_AB R0, RZ, R0 ;  /* 0x00000000ff00723e */ /* 0x000fca00000010ff */
[----:B------:R0:W-:Y:S02]  /*7490*/  STG.E.U16 desc[UR36][R2.64], R0 ;  /* 0x0000000002007986 */ /* 0x0001e4000c101524 */
.L_x_1993:
[----:B------:R-:W-:-:S07]  /*74a0*/  VIADD R19, R19, 0x80 ;  /* 0x0000008013137836 */ /* 0x000fce0000000000 */
.L_x_1952:
[----:B------:R-:W-:Y:S05]  /*74b0*/  BSYNC.RECONVERGENT B6 ;  /* 0x0000000000067941 */ /* 0x000fea0003800200 */
.L_x_1951:
        /* <DEDUP_REMOVED lines=23> */
.L_x_2026:
[----:B------:R-:W-:-:S06]  /*7630*/  HADD2.F32 R5, -RZ, R23.H0_H0 ;  /* 0x20000017ff057230 */ /* 0x000fcc0000004100 */
[----:B------:R-:W0:Y:S02]  /*7640*/  F2I.S64.TRUNC R4, R5 ;  /* 0x0000000500047311 */ /* 0x000e24000020d900 */
[----:B0-----:R-:W-:Y:S01]  /*7650*/  STG.E.U8 desc[UR36][R2.64], R4 ;  /* 0x0000000402007986 */ /* 0x001fe2000c101124 */
[----:B------:R-:W-:Y:S05]  /*7660*/  EXIT ;  /* 0x000000000000794d */ /* 0x000fea0003800000 */
.L_x_2025:
        /* <DEDUP_REMOVED lines=10> */
.L_x_2029:
[----:B------:R-:W-:-:S06]  /*7710*/  HADD2.F32 R23, -RZ, R23.H0_H0 ;  /* 0x20000017ff177230 */ /* 0x000fcc0000004100 */
[----:B------:R-:W0:Y:S02]  /*7720*/  F2I.FTZ.TRUNC.NTZ R23, R23 ;  /* 0x0000001700177305 */ /* 0x000e24000021f100 */
[----:B0-----:R-:W-:Y:S01]  /*7730*/  STG.E desc[UR36][R2.64], R23 ;  /* 0x0000001702007986 */ /* 0x001fe2000c101924 */
[----:B------:R-:W-:Y:S05]  /*7740*/  EXIT ;  /* 0x000000000000794d */ /* 0x000fea0003800000 */
.L_x_2028:
[----:B------:R-:W-:-:S06]  /*7750*/  HADD2.F32 R23, -RZ, R23.H0_H0 ;  /* 0x20000017ff177230 */ /* 0x000fcc0000004100 */
[----:B------:R-:W0:Y:S02]  /*7760*/  F2I.FTZ.TRUNC.NTZ R23, R23 ;  /* 0x0000001700177305 */ /* 0x000e24000021f100 */
[----:B0-----:R-:W-:Y:S01]  /*7770*/  STG.E.U16 desc[UR36][R2.64], R23 ;  /* 0x0000001702007986 */ /* 0x001fe2000c101524 */
[----:B------:R-:W-:Y:S05]  /*7780*/  EXIT ;  /* 0x000000000000794d */ /* 0x000fea0003800000 */
.L_x_2024:
        /* <DEDUP_REMOVED lines=9> */
.L_x_2031:
[----:B------:R-:W-:Y:S01]  /*7820*/  STG.E.U16 desc[UR36][R2.64], R23 ;  /* 0x0000001702007986 */ /* 0x000fe2000c101524 */
[----:B------:R-:W-:Y:S05]  /*7830*/  EXIT ;  /* 0x000000000000794d */ /* 0x000fea0003800000 */
.L_x_2030:
        /* <DEDUP_REMOVED lines=10> */
.L_x_2033:
[----:B------:R-:W-:-:S05]  /*78e0*/  HADD2.F32 R0, -RZ, R23.H0_H0 ;  /* 0x20000017ff007230 */ /* 0x000fca0000004100 */
[----:B------:R-:W-:-:S04]  /*78f0*/  F2FP.F16.F32.PACK_AB R0, RZ, R0 ;  /* 0x00000000ff00723e */ /* 0x000fc800000000ff */
[----:B------:R-:W-:-:S05]  /*7900*/  PRMT R0, R0, 0x5410, RZ ;  /* 0x0000541000007816 */ /* 0x000fca00000000ff */
[----:B------:R-:W-:Y:S01]  /*7910*/  STG.E desc[UR36][R2.64], R0 ;  /* 0x0000000002007986 */ /* 0x000fe2000c101924 */
[----:B------:R-:W-:Y:S05]  /*7920*/  EXIT ;  /* 0x000000000000794d */ /* 0x000fea0003800000 */
.L_x_2032:
[----:B------:R-:W-:-:S05]  /*7930*/  HADD2.F32 R4, -RZ, R23.H0_H0 ;  /* 0x20000017ff047230 */ /* 0x000fca0000004100 */
[----:B------:R-:W-:-:S06]  /*7940*/  FMUL.FTZ R4, R4, 1 ;  /* 0x3f80000004047820 */ /* 0x000fcc0000410000 */
[----:B------:R-:W0:Y:S02]  /*7950*/  F2F.F64.F32 R4, R4 ;  /* 0x0000000400047310 */ /* 0x000e240000201800 */
[----:B0-----:R-:W-:Y:S01]  /*7960*/  STG.E.64 desc[UR36][R2.64], R4 ;  /* 0x0000000402007986 */ /* 0x001fe2000c101b24 */
[----:B------:R-:W-:Y:S05]  /*7970*/  EXIT ;  /* 0x000000000000794d */ /* 0x000fea0003800000 */
.L_x_2023:
        /* <DEDUP_REMOVED lines=14> */
.L_x_2037:
        /* <DEDUP_REMOVED lines=18> */
.L_x_2040:
[----:B------:R-:W-:-:S04]  /*7b80*/  SHF.R.U32.HI R5, RZ, 0x18, R5 ;  /* 0x00000018ff057819 */ /* 0x000fc80000011605 */
[----:B------:R-:W-:-:S07]  /*7b90*/  LOP3.LUT R0, R0, 0x80, R5, 0xf8, !PT ;  /* 0x0000008000007812 */ /* 0x000fce00078ef805 */
.L_x_2039:
[----:B------:R-:W-:Y:S05]  /*7ba0*/  BSYNC.RECONVERGENT B0 ;  /* 0x0000000000007941 */ /* 0x000fea0003800200 */
.L_x_2038:
[----:B------:R-:W-:Y:S01]  /*7bb0*/  STG.E.U8 desc[UR36][R2.64], R0 ;  /* 0x0000000002007986 */ /* 0x000fe2000c101124 */
[----:B------:R-:W-:Y:S05]  /*7bc0*/  EXIT ;  /* 0x000000000000794d */ /* 0x000fea0003800000 */
.L_x_2036:
        /* <DEDUP_REMOVED lines=18> */
.L_x_2043:
[----:B------:R-:W-:-:S04]  /*7cf0*/  SHF.R.U32.HI R5, RZ, 0x18, R5 ;  /* 0x00000018ff057819 */ /* 0x000fc80000011605 */
[----:B------:R-:W-:-:S07]  /*7d00*/  LOP3.LUT R0, R0, 0x80, R5, 0xf8, !PT ;  /* 0x0000008000007812 */ /* 0x000fce00078ef805 */
.L_x_2042:
[----:B------:R-:W-:Y:S05]  /*7d10*/  BSYNC.RECONVERGENT B0 ;  /* 0x0000000000007941 */ /* 0x000fea0003800200 */
.L_x_2041:
[----:B------:R-:W-:Y:S01]  /*7d20*/  STG.E.U8 desc[UR36][R2.64], R0 ;  /* 0x0000000002007986 */ /* 0x000fe2000c101124 */
[----:B------:R-:W-:Y:S05]  /*7d30*/  EXIT ;  /* 0x000000000000794d */ /* 0x000fea0003800000 */
.L_x_2035:
        /* <DEDUP_REMOVED lines=22> */
.L_x_2045:
[----:B------:R-:W-:-:S06]  /*7ea0*/  HADD2.F32 R4, -RZ, R23.H0_H0 ;  /* 0x20000017ff047230 */ /* 0x000fcc0000004100 */
[----:B------:R-:W0:Y:S02]  /*7eb0*/  F2I.U64.TRUNC R4, R4 ;  /* 0x0000000400047311 */ /* 0x000e24000020d800 */
[----:B0-----:R-:W-:Y:S01]  /*7ec0*/  STG.E.64 desc[UR36][R2.64], R4 ;  /* 0x0000000402007986 */ /* 0x001fe2000c101b24 */
[----:B------:R-:W-:Y:S05]  /*7ed0*/  EXIT ;  /* 0x000000000000794d */ /* 0x000fea0003800000 */
.L_x_2044:
[----:B------:R-:W-:-:S06]  /*7ee0*/  HADD2.F32 R23, -RZ, R23.H0_H0 ;  /* 0x20000017ff177230 */ /* 0x000fcc0000004100 */
[----:B------:R-:W0:Y:S02]  /*7ef0*/  F2I.FTZ.U32.TRUNC.NTZ R23, R23 ;  /* 0x0000001700177305 */ /* 0x000e24000021f000 */
[----:B0-----:R-:W-:Y:S01]  /*7f00*/  STG.E desc[UR36][R2.64], R23 ;  /* 0x0000001702007986 */ /* 0x001fe2000c101924 */
[----:B------:R-:W-:Y:S05]  /*7f10*/  EXIT ;  /* 0x000000000000794d */ /* 0x000fea0003800000 */
.L_x_2034:
        /* <DEDUP_REMOVED lines=11> */
.L_x_2047:
[----:B------:R-:W-:Y:S01]  /*7fd0*/  HADD2.F32 R23, -RZ, R23.H0_H0 ;  /* 0x20000017ff177230 */ /* 0x000fe20000004100 */
[----:B------:R-:W-:-:S04]  /*7fe0*/  CS2R R6, SRZ ;  /* 0x0000000000067805 */ /* 0x000fc8000001ff00 */
[----:B------:R-:W-:-:S06]  /*7ff0*/  FMUL.FTZ R4, R23, 1 ;  /* 0x3f80000017047820 */ /* 0x000fcc0000410000 */
[----:B------:R-:W0:Y:S02]  /*8000*/  F2F.F64.F32 R4, R4 ;  /* 0x0000000400047310 */ /* 0x000e240000201800 */
[----:B0-----:R-:W-:Y:S01]  /*8010*/  STG.E.128 desc[UR36][R2.64], R4 ;  /* 0x0000000402007986 */ /* 0x001fe2000c101d24 */
[----:B------:R-:W-:Y:S05]  /*8020*/  EXIT ;  /* 0x000000000000794d */ /* 0x000fea0003800000 */
.L_x_2046:
[----:B------:R-:W-:-:S13]  /*8030*/  ISETP.NE.AND P0, PT, R0, 0xf, PT ;  /* 0x0000000f0000780c */ /* 0x000fda0003f05270 */
[----:B------:R-:W-:Y:S05]  /*8040*/  @!P0 BRA `(.L_x_2048) ;  /* 0x0000000000e88947 */ /* 0x000fea0003800000 */
[----:B------:R-:W-:-:S13]  /*8050*/  ISETP.NE.AND P0, PT, R0, 0x17, PT ;  /* 0x000000170000780c */ /* 0x000fda0003f05270 */
[----:B------:R-:W-:Y:S05]  /*8060*/  @!P0 BRA `(.L_x_2049) ;  /* 0x0000000000908947 */ /* 0x000fea0003800000 */
[----:B------:R-:W-:-:S13]  /*8070*/  ISETP.NE.AND P0, PT, R0, 0x18, PT ;  /* 0x000000180000780c */ /* 0x000fda0003f05270 */
[----:B------:R-:W-:Y:S05]  /*8080*/  @!P0 BRA `(.L_x_2050) ;  /* 0x0000000000448947 */ /* 0x000fea0003800000 */
.L_x_2027:
        /* <DEDUP_REMOVED lines=16> */
.L_x_2051:
[----:B------:R-:W-:Y:S05]  /*8190*/  EXIT ;  /* 0x000000000000794d */ /* 0x000fea0003800000 */
.L_x_2050:
        /* <DEDUP_REMOVED lines=13> */
.L_x_2053:
[----:B------:R-:W-:Y:S05]  /*8270*/  BSYNC.RECONVERGENT B0 ;  /* 0x0000000000007941 */ /* 0x000fea0003800200 */
.L_x_2052:
[----:B------:R-:W-:-:S05]  /*8280*/  LOP3.LUT R5, R0, 0x80, R5, 0xf8, !PT ;  /* 0x0000008000057812 */ /* 0x000fca00078ef805 */
[----:B------:R-:W-:Y:S01]  /*8290*/  STG.E.U8 desc[UR36][R2.64], R5 ;  /* 0x0000000502007986 */ /* 0x000fe2000c101124 */
[----:B------:R-:W-:Y:S05]  /*82a0*/  EXIT ;  /* 0x000000000000794d */ /* 0x000fea0003800000 */
.L_x_2049:
        /* <DEDUP_REMOVED lines=12> */
.L_x_2055:
[----:B------:R-:W-:Y:S01]  /*8370*/  IMAD.MOV.U32 R0, RZ, RZ, 0x7f ;  /* 0x0000007fff007424 */ /* 0x000fe200078e00ff */
[----:B------:R-:W-:-:S04]  /*8380*/  ISETP.GT.U32.AND P0, PT, R4, 0x7f800000, PT ;  /* 0x7f8000000400780c */ /* 0x000fc80003f04070 */
[----:B------:R-:W-:-:S09]  /*8390*/  SEL R0, R0, 0x7c, P0 ;  /* 0x0000007c00007807 */ /* 0x000fd20000000000 */
.L_x_2056:
[----:B------:R-:W-:Y:S05]  /*83a0*/  BSYNC.RECONVERGENT B0 ;  /* 0x0000000000007941 */ /* 0x000fea0003800200 */
.L_x_2054:
[----:B------:R-:W-:-:S04]  /*83b0*/  SHF.R.U32.HI R5, RZ, 0x18, R5 ;  /* 0x00000018ff057819 */ /* 0x000fc80000011605 */
[----:B------:R-:W-:-:S05]  /*83c0*/  LOP3.LUT R5, R0, 0x80, R5, 0xf8, !PT ;  /* 0x0000008000057812 */ /* 0x000fca00078ef805 */
[----:B------:R-:W-:Y:S01]  /*83d0*/  STG.E.U8 desc[UR36][R2.64], R5 ;  /* 0x0000000502007986 */ /* 0x000fe2000c101124 */
[----:B------:R-:W-:Y:S05]  /*83e0*/  EXIT ;  /* 0x000000000000794d */ /* 0x000fea0003800000 */
.L_x_2048:
[----:B------:R-:W-:-:S05]  /*83f0*/  HADD2.F32 R0, -RZ, R23.H0_H0 ;  /* 0x20000017ff007230 */ /* 0x000fca0000004100 */
[----:B------:R-:W-:-:S05]  /*8400*/  F2FP.BF16.F32.PACK_AB R0, RZ, R0 ;  /* 0x00000000ff00723e */ /* 0x000fca00000010ff */
[----:B------:R-:W-:Y:S01]  /*8410*/  STG.E.U16 desc[UR36][R2.64], R0 ;  /* 0x0000000002007986 */ /* 0x000fe2000c101524 */
[----:B------:R-:W-:Y:S05]  /*8420*/  EXIT ;  /* 0x000000000000794d */ /* 0x000fea0003800000 */
.L_x_2057:
        /* <DEDUP_REMOVED lines=13> */
.L_x_8094:


//--------------------- .text._ZN2at6native18elementwise_kernelILi128ELi4EZNS0_22gpu_kernel_impl_nocastINS0_13AUnaryFunctorIN3c104HalfES5_S5_ZZZNS0_20copysign_kernel_cudaERNS_18TensorIteratorBaseEENKUlvE_clEvENKUlvE2_clEvEUlS5_S5_E_EEEEvS7_RKT_EUliE_EEviT1_ --------------------------
	.section	.text._ZN2at6native18elementwise_kernelILi128ELi4EZNS0_22gpu_kernel_impl_nocastINS0_13AUnaryFunctorIN3c104HalfES5_S5_ZZZNS0_20copysign_kernel_cudaERNS_18TensorIteratorBaseEENKUlvE_clEvENKUlvE2_clEvEUlS5_S5_E_EEEEvS7_RKT_EUliE_EEviT1_,"ax",@progbits
	.align	128
        .global         _ZN2at6native18elementwise_kernelILi128ELi4EZNS0_22gpu_kernel_impl_nocastINS0_13AUnaryFunctorIN3c104HalfES5_S5_ZZZNS0_20copysign_kernel_cudaERNS_18TensorIteratorBaseEENKUlvE_clEvENKUlvE2_clEvEUlS5_S5_E_EEEEvS7_RKT_EUliE_EEviT1_
        .type           _ZN2at6native18elementwise_kernelILi128ELi4EZNS0_22gpu_kernel_impl_nocastINS0_13AUnaryFunctorIN3c104HalfES5_S5_ZZZNS0_20copysign_kernel_cudaERNS_18TensorIteratorBaseEENKUlvE_clEvENKUlvE2_clEvEUlS5_S5_E_EEEEvS7_RKT_EUliE_EEviT1_,@function
        .size           _ZN2at6native18elementwise_kernelILi128ELi4EZNS0_22gpu_kernel_impl_nocastINS0_13AUnaryFunctorIN3c104HalfES5_S5_ZZZNS0_20copysign_kernel_cudaERNS_18TensorIteratorBaseEENKUlvE_clEvENKUlvE2_clEvEUlS5_S5_E_EEEEvS7_RKT_EUliE_EEviT1_,(.L_x_8095 - _ZN2at6native18elementwise_kernelILi128ELi4EZNS0_22gpu_kernel_impl_nocastINS0_13AUnaryFunctorIN3c104HalfES5_S5_ZZZNS0_20copysign_kernel_cudaERNS_18TensorIteratorBaseEENKUlvE_clEvENKUlvE2_clEvEUlS5_S5_E_EEEEvS7_RKT_EUliE_EEviT1_)
        .other          _ZN2at6native18elementwise_kernelILi128ELi4EZNS0_22gpu_kernel_impl_nocastINS0_13AUnaryFunctorIN3c104HalfES5_S5_ZZZNS0_20copysign_kernel_cudaERNS_18TensorIteratorBaseEENKUlvE_clEvENKUlvE2_clEvEUlS5_S5_E_EEEEvS7_RKT_EUliE_EEviT1_,@"STO_CUDA_ENTRY STV_DEFAULT"
_ZN2at6native18elementwise_kernelILi128ELi4EZNS0_22gpu_kernel_impl_nocastINS0_13AUnaryFunctorIN3c104HalfES5_S5_ZZZNS0_20copysign_kernel_cudaERNS_18TensorIteratorBaseEENKUlvE_clEvENKUlvE2_clEvEUlS5_S5_E_EEEEvS7_RKT_EUliE_EEviT1_:
.text._ZN2at6native18elementwise_kernelILi128ELi4EZNS0_22gpu_kernel_impl_nocastINS0_13AUnaryFunctorIN3c104HalfES5_S5_ZZZNS0_20copysign_kernel_cudaERNS_18TensorIteratorBaseEENKUlvE_clEvENKUlvE2_clEvEUlS5_S5_E_EEEEvS7_RKT_EUliE_EEviT1_:
        /* <DEDUP_REMOVED lines=37> */
.L_x_2061:
[----:B------:R-:W-:-:S13]  /*0250*/  ISETP.GE.AND P0, PT, R3, UR4, PT ;  /* 0x0000000403007c0c */ /* 0x000fda000bf06270 */
[----:B------:R-:W-:Y:S05]  /*0260*/  @P0 BREAK.RELIABLE B1 ;  /* 0x0000000000010942 */ /* 0x000fea0003800100 */
[----:B------:R-:W-:Y:S05]  /*0270*/  @P0 BRA `(.L_x_2062) ;  /* 0x00000000002c0947 */ /* 0x000fea0003800000 */
[----:B------:R-:W-:Y:S05]  /*0280*/  BSYNC.RELIABLE B1 ;  /* 0x0000000000017941 */ /* 0x000fea0003800100 */
.L_x_2060:
        /* <DEDUP_REMOVED lines=10> */
.L_x_2062:
[----:B------:R-:W-:Y:S05]  /*0330*/  BSYNC.RECONVERGENT B0 ;  /* 0x0000000000007941 */ /* 0x000fea0003800200 */
.L_x_2059:
        /* <DEDUP_REMOVED lines=13> */
.L_x_2058:
        /* <DEDUP_REMOVED lines=306> */
.L_x_2066:
        /* <DEDUP_REMOVED lines=314> */
.L_x_2068:
        /* <DEDUP_REMOVED lines=13> */
.L_x_2065:
[----:B------:R-:W-:-:S13]  /*2ba0*/  ISETP.GE.AND P0, PT, R3, UR4, PT ;  /* 0x0000000403007c0c */ /* 0x000fda000bf06270 */
[----:B------:R-:W-:Y:S05]  /*2bb0*/  @P0 BREAK.RELIABLE B1 ;  /* 0x0000000000010942 */ /* 0x000fea0003800100 */
[----:B------:R-:W-:Y:S05]  /*2bc0*/  @P0 BRA `(.L_x_2067) ;  /* 0x0000001000e00947 */ /* 0x000fea0003800000 */
[----:B------:R-:W-:Y:S05]  /*2bd0*/  BSYNC.RELIABLE B1 ;  /* 0x0000000000017941 */ /* 0x000fea0003800100 */
.L_x_2064:
        /* <DEDUP_REMOVED lines=298> */
.L_x_2069:
        /* <DEDUP_REMOVED lines=13> */
.L_x_2067:
[----:B------:R-:W-:Y:S05]  /*3f50*/  BSYNC.RECONVERGENT B0 ;  /* 0x0000000000007941 */ /* 0x000fea0003800200 */
.L_x_2063:
        /* <DEDUP_REMOVED lines=301> */
.L_x_2070:
        /* <DEDUP_REMOVED lines=13> */
.L_x_2071:
        /* <DEDUP_REMOVED lines=16> */
.L_x_8095:


//--------------------- .text._ZN2at6native27unrolled_elementwise_kernelINS0_13AUnaryFunctorIN3c104HalfES4_S4_ZZZNS0_20copysign_kernel_cudaERNS_18TensorIteratorBaseEENKUlvE_clEvENKUlvE2_clEvEUlS4_S4_E_EESt5arrayIPcLm2EELi4E23TrivialOffsetCalculatorILi1EjESF_NS0_6memory15LoadWithoutCastENSG_16StoreWithoutCastEEEviT_T0_T2_T3_T4_T5_ --------------------------
	.section	.text._ZN2at6native27unrolled_elementwise_kernelINS0_13AUnaryFunctorIN3c104HalfES4_S4_ZZZNS0_20copysign_kernel_cudaERNS_18TensorIteratorBaseEENKUlvE_clEvENKUlvE2_clEvEUlS4_S4_E_EESt5arrayIPcLm2EELi4E23TrivialOffsetCalculatorILi1EjESF_NS0_6memory15LoadWithoutCastENSG_16StoreWithoutCastEEEviT_T0_T2_T3_T4_T5_,"ax",@progbits
	.align	128
        .global         _ZN2at6native27unrolled_elementwise_kernelINS0_13AUnaryFunctorIN3c104HalfES4_S4_ZZZNS0_20copysign_kernel_cudaERNS_18TensorIteratorBaseEENKUlvE_clEvENKUlvE2_clEvEUlS4_S4_E_EESt5arrayIPcLm2EELi4E23TrivialOffsetCalculatorILi1EjESF_NS0_6memory15LoadWithoutCastENSG_16StoreWithoutCastEEEviT_T0_T2_T3_T4_T5_
        .type           _ZN2at6native27unrolled_elementwise_kernelINS0_13AUnaryFunctorIN3c104HalfES4_S4_ZZZNS0_20copysign_kernel_cudaERNS_18TensorIteratorBaseEENKUlvE_clEvENKUlvE2_clEvEUlS4_S4_E_EESt5arrayIPcLm2EELi4E23TrivialOffsetCalculatorILi1EjESF_NS0_6memory15LoadWithoutCastENSG_16StoreWithoutCastEEEviT_T0_T2_T3_T4_T5_,@function
        .size           _ZN2at6native27unrolled_elementwise_kernelINS0_13AUnaryFunctorIN3c104HalfES4_S4_ZZZNS0_20copysign_kernel_cudaERNS_18TensorIteratorBaseEENKUlvE_clEvENKUlvE2_clEvEUlS4_S4_E_EESt5arrayIPcLm2EELi4E23TrivialOffsetCalculatorILi1EjESF_NS0_6memory15LoadWithoutCastENSG_16StoreWithoutCastEEEviT_T0_T2_T3_T4_T5_,(.L_x_8096 - _ZN2at6native27unrolled_elementwise_kernelINS0_13AUnaryFunctorIN3c104HalfES4_S4_ZZZNS0_20copysign_kernel_cudaERNS_18TensorIteratorBaseEENKUlvE_clEvENKUlvE2_clEvEUlS4_S4_E_EESt5arrayIPcLm2EELi4E23TrivialOffsetCalculatorILi1EjESF_NS0_6memory15LoadWithoutCastENSG_16StoreWithoutCastEEEviT_T0_T2_T3_T4_T5_)
        .other          _ZN2at6native27unrolled_elementwise_kernelINS0_13AUnaryFunctorIN3c104HalfES4_S4_ZZZNS0_20copysign_kernel_cudaERNS_18TensorIteratorBaseEENKUlvE_clEvENKUlvE2_clEvEUlS4_S4_E_EESt5arrayIPcLm2EELi4E23TrivialOffsetCalculatorILi1EjESF_NS0_6memory15LoadWithoutCastENSG_16StoreWithoutCastEEEviT_T0_T2_T3_T4_T5_,@"STO_CUDA_ENTRY STV_DEFAULT"
_ZN2at6native27unrolled_elementwise_kernelINS0_13AUnaryFunctorIN3c104HalfES4_S4_ZZZNS0_20copysign_kernel_cudaERNS_18TensorIteratorBaseEENKUlvE_clEvENKUlvE2_clEvEUlS4_S4_E_EESt5arrayIPcLm2EELi4E23TrivialOffsetCalculatorILi1EjESF_NS0_6memory15LoadWithoutCastENSG_16StoreWithoutCastEEEviT_T0_T2_T3_T4_T5_:
.text._ZN2at6native27unrolled_elementwise_kernelINS0_13AUnaryFunctorIN3c104HalfES4_S4_ZZZNS0_20copysign_kernel_cudaERNS_18TensorIteratorBaseEENKUlvE_clEvENKUlvE2_clEvEUlS4_S4_E_EESt5arrayIPcLm2EELi4E23TrivialOffsetCalculatorILi1EjESF_NS0_6memory15LoadWithoutCastENSG_16StoreWithoutCastEEEviT_T0_T2_T3_T4_T5_:
        /* <DEDUP_REMOVED lines=42> */
[----:B------:R-:W3:Y:S03]  /*02a0*/  @!P3 LDC.U16 R18, c[0x0][0x386] ;  /* 0x0000e180ff12bb82 */ /* 0x000ee60000000400 */
[----:B------:R-:W-:Y:S01]  /*02b0*/  ISETP.GE.AND P0, PT, R13, R2, PT ;  /* 0x000000020d00720c */ /* 0x000fe20003f06270 */
[----:B0-----:R-:W-:-:S06]  /*02c0*/  @!P1 HADD2.F32 R13, -RZ, R16.H0_H0 ;  /* 0x20000010ff0d9230 */ /* 0x001fcc0000004100 */
[----:B------:R-:W0:Y:S01]  /*02d0*/  @!P2 LDC.U16 R17, c[0x0][0x386] ;  /* 0x0000e180ff11ab82 */ /* 0x000e220000000400 */
[----:B--2---:R-:W-:-:S05]  /*02e0*/  @!P1 LEA R15, R0, R3, 0x9 ;  /* 0x00000003000f9211 */ /* 0x004fca00078e48ff */
        /* <DEDUP_REMOVED lines=9> */
[----:B------:R-:W-:Y:S02]  /*0380*/  @!P3 HADD2.F32 R13, -RZ, R18.H0_H0 ;  /* 0x20000012ff0db230 */ /* 0x000fe40000004100 */
[----:B0-----:R-:W-:Y:S02]  /*0390*/  @!P2 HADD2.F32 R14, -RZ, R17.H0_H0 ;  /* 0x20000011ff0ea230 */ /* 0x001fe40000004100 */
[----:B----4-:R-:W-:-:S05]  /*03a0*/  @!P2 HADD2.F32 R11, -RZ, R11.H0_H0 ;  /* 0x2000000bff0ba230 */ /* 0x010fca0000004100 */
[----:B------:R-:W-:Y:S01]  /*03b0*/  @!P2 LOP3.LUT R11, R14, 0x80000000, R11, 0xb8, !PT ;  /* 0x800000000e0ba812 */ /* 0x000fe200078eb80b */
[----:B------:R-:W-:-:S03]  /*03c0*/  @!P3 HADD2.F32 R12, -RZ, R12.H0_H0 ;  /* 0x2000000cff0cb230 */ /* 0x000fc60000004100 */
[----:B------:R-:W-:Y:S02]  /*03d0*/  @!P2 F2FP.F16.F32.PACK_AB R5, RZ, R11 ;  /* 0x0000000bff05a23e */ /* 0x000fe400000000ff */
[----:B------:R-:W-:-:S04]  /*03e0*/  @!P3 LOP3.LUT R12, R13, 0x80000000, R12, 0xb8, !PT ;  /* 0x800000000d0cb812 */ /* 0x000fc800078eb80c */
[----:B------:R-:W-:Y:S01]  /*03f0*/  @!P3 F2FP.F16.F32.PACK_AB R4, RZ, R12 ;  /* 0x0000000cff04b23e */ /* 0x000fe200000000ff */
[----:B-12---:R-:W-:Y:S06]  /*0400*/  @P4 BRA `(.L_x_2073) ;  /* 0x0000000000284947 */ /* 0x006fec0003800000 */
        /* <DEDUP_REMOVED lines=10> */
.L_x_2073:
[----:B------:R-:W-:Y:S05]  /*04b0*/  BSYNC.RECONVERGENT B0 ;  /* 0x0000000000007941 */ /* 0x000fea0003800200 */
.L_x_2072:
        /* <DEDUP_REMOVED lines=12> */
.L_x_2074:
        /* <DEDUP_REMOVED lines=16> */
.L_x_8096:


//--------------------- .text._ZN2at6native29vectorized_elementwise_kernelILi2ENS0_13AUnaryFunctorIN3c104HalfES4_S4_ZZZNS0_20copysign_kernel_cudaERNS_18TensorIteratorBaseEENKUlvE_clEvENKUlvE2_clEvEUlS4_S4_E_EESt5arrayIPcLm2EEEEviT0_T1_ --------------------------
	.section	.text._ZN2at6native29vectorized_elementwise_kernelILi2ENS0_13AUnaryFunctorIN3c104HalfES4_S4_ZZZNS0_20copysign_kernel_cudaERNS_18TensorIteratorBaseEENKUlvE_clEvENKUlvE2_clEvEUlS4_S4_E_EESt5arrayIPcLm2EEEEviT0_T1_,"ax",@progbits
	.align	128
        .global         _ZN2at6native29vectorized_elementwise_kernelILi2ENS0_13AUnaryFunctorIN3c104HalfES4_S4_ZZZNS0_20copysign_kernel_cudaERNS_18TensorIteratorBaseEENKUlvE_clEvENKUlvE2_clEvEUlS4_S4_E_EESt5arrayIPcLm2EEEEviT0_T1_
        .type           _ZN2at6native29vectorized_elementwise_kernelILi2ENS0_13AUnaryFunctorIN3c104HalfES4_S4_ZZZNS0_20copysign_kernel_cudaERNS_18TensorIteratorBaseEENKUlvE_clEvENKUlvE2_clEvEUlS4_S4_E_EESt5arrayIPcLm2EEEEviT0_T1_,@function
        .size           _ZN2at6native29vectorized_elementwise_kernelILi2ENS0_13AUnaryFunctorIN3c104HalfES4_S4_ZZZNS0_20copysign_kernel_cudaERNS_18TensorIteratorBaseEENKUlvE_clEvENKUlvE2_clEvEUlS4_S4_E_EESt5arrayIPcLm2EEEEviT0_T1_,(.L_x_8097 - _ZN2at6native29vectorized_elementwise_kernelILi2ENS0_13AUnaryFunctorIN3c104HalfES4_S4_ZZZNS0_20copysign_kernel_cudaERNS_18TensorIteratorBaseEENKUlvE_clEvENKUlvE2_clEvEUlS4_S4_E_EESt5arrayIPcLm2EEEEviT0_T1_)
        .other          _ZN2at6native29vectorized_elementwise_kernelILi2ENS0_13AUnaryFunctorIN3c104HalfES4_S4_ZZZNS0_20copysign_kernel_cudaERNS_18TensorIteratorBaseEENKUlvE_clEvENKUlvE2_clEvEUlS4_S4_E_EESt5arrayIPcLm2EEEEviT0_T1_,@"STO_CUDA_ENTRY STV_DEFAULT"
_ZN2at6native29vectorized_elementwise_kernelILi2ENS0_13AUnaryFunctorIN3c104HalfES4_S4_ZZZNS0_20copysign_kernel_cudaERNS_18TensorIteratorBaseEENKUlvE_clEvENKUlvE2_clEvEUlS4_S4_E_EESt5arrayIPcLm2EEEEviT0_T1_:
.text._ZN2at6native29vectorized_elementwise_kernelILi2ENS0_13AUnaryFunctorIN3c104HalfES4_S4_ZZZNS0_20copysign_kernel_cudaERNS_18TensorIteratorBaseEENKUlvE_clEvENKUlvE2_clEvEUlS4_S4_E_EESt5arrayIPcLm2EEEEviT0_T1_:
        /* <DEDUP_REMOVED lines=59> */
[----:B------:R-:W-:Y:S02]  /*03b0*/  PRMT R23, RZ, 0x7610, R23 ;  /* 0x00007610ff177816 */ /* 0x000fe40000000017 */
[----:B------:R1:W5:Y:S04]  /*03c0*/  @!P4 LDG.E.U16 R25, desc[UR4][R16.64] ;  /* 0x000000041019c981 */ /* 0x000368000c1e1500 */
[----:B------:R-:W5:Y:S01]  /*03d0*/  @!P5 LDG.E.U16 R23, desc[UR4][R18.64] ;  /* 0x000000041217d981 */ /* 0x000f62000c1e1500 */
[----:B--2---:R-:W-:Y:S01]  /*03e0*/  @!P0 IMAD.WIDE.U32 R12, R27, 0x2, R12 ;  /* 0x000000021b0c8825 */ /* 0x004fe200078e000c */
[----:B------:R-:W-:-:S06]  /*03f0*/  PRMT R27, RZ, 0x7610, R27 ;  /* 0x00007610ff1b7816 */ /* 0x000fcc000000001b */
[----:B------:R2:W5:Y:S01]  /*0400*/  @!P0 LDG.E.U16 R27, desc[UR4][R12.64] ;  /* 0x000000040c1b8981 */ /* 0x000562000c1e1500 */
[----:B0-----:R-:W-:-:S05]  /*0410*/  VIADD R11, R3, 0x100 ;  /* 0x00000100030b7836 */ /* 0x001fca0000000000 */
[-C--:B------:R-:W-:Y:S02]  /*0420*/  ISETP.GE.U32.AND P5, PT, R11, R2.reuse, PT ;  /* 0x000000020b00720c */ /* 0x080fe40003fa6070 */
[----:B------:R-:W-:-:S11]  /*0430*/  ISETP.GE.U32.AND P0, PT, R3, R2, PT ;  /* 0x000000020300720c */ /* 0x000fd60003f06070 */
[----:B------:R-:W0:Y:S01]  /*0440*/  @!P5 LDC.U16 R10, c[0x0][0x386] ;  /* 0x0000e180ff0adb82 */ /* 0x000e220000000400 */
[----:B------:R-:W-:-:S07]  /*0450*/  IADD3 R11, PT, PT, R3, 0x180, RZ ;  /* 0x00000180030b7810 */ /* 0x000fce0007ffe0ff */
[----:B-1----:R-:W1:Y:S01]  /*0460*/  @!P0 LDC.U16 R16, c[0x0][0x386] ;  /* 0x0000e180ff108b82 */ /* 0x002e620000000400 */
[----:B------:R-:W-:Y:S01]  /*0470*/  ISETP.GE.U32.AND P1, PT, R11, R2, PT ;  /* 0x000000020b00720c */ /* 0x000fe20003f26070 */
[C---:B------:R-:W-:Y:S01]  /*0480*/  VIADD R11, R3.reuse, 0x200 ;  /* 0x00000200030b7836 */ /* 0x040fe20000000000 */
[C---:B--2---:R-:W-:Y:S01]  /*0490*/  IADD3 R13, PT, PT, R3.reuse, 0x300, RZ ;  /* 0x00000300030d7810 */ /* 0x044fe20007ffe0ff */
[----:B------:R-:W-:-:S03]  /*04a0*/  VIADD R15, R3, 0x380 ;  /* 0x00000380030f7836 */ /* 0x000fc60000000000 */
[-C--:B------:R-:W-:Y:S01]  /*04b0*/  ISETP.GE.U32.AND P2, PT, R11, R2.reuse, PT ;  /* 0x000000020b00720c */ /* 0x080fe20003f46070 */
[----:B------:R-:W-:Y:S01]  /*04c0*/  VIADD R11, R3, 0x280 ;  /* 0x00000280030b7836 */ /* 0x000fe20000000000 */
[-C--:B------:R-:W-:Y:S01]  /*04d0*/  ISETP.GE.U32.AND P4, PT, R13, R2.reuse, PT ;  /* 0x000000020d00720c */ /* 0x080fe20003f86070 */
[----:B------:R-:W-:Y:S02]  /*04e0*/  VIADD R13, R3, 0x80 ;  /* 0x00000080030d7836 */ /* 0x000fe40000000000 */
[----:B0-----:R-:W-:Y:S01]  /*04f0*/  @!P5 HADD2.F32 R10, -RZ, R10.H0_H0 ;  /* 0x2000000aff0ad230 */ /* 0x001fe20000004100 */
[-C--:B------:R-:W-:Y:S02]  /*0500*/  ISETP.GE.U32.AND P3, PT, R11, R2.reuse, PT ;  /* 0x000000020b00720c */ /* 0x080fe40003f66070 */
[----:B------:R-:W-:Y:S01]  /*0510*/  ISETP.GE.U32.AND P6, PT, R15, R2, PT ;  /* 0x000000020f00720c */ /* 0x000fe20003fc6070 */
[----:B-1----:R-:W-:-:S04]  /*0520*/  @!P0 HADD2.F32 R17, -RZ, R16.H0_H0 ;  /* 0x20000010ff118230 */ /* 0x002fc80000004100 */
[----:B------:R-:W0:Y:S01]  /*0530*/  @!P2 LDC.U16 R14, c[0x0][0x386] ;  /* 0x0000e180ff0eab82 */ /* 0x000e220000000400 */
[----:B------:R-:W-:-:S07]  /*0540*/  @!P0 IADD3 R19, PT, PT, R0, R3, RZ ;  /* 0x0000000300138210 */ /* 0x000fce0007ffe0ff */
[----:B------:R-:W1:Y:S08]  /*0550*/  @!P1 LDC.U16 R12, c[0x0][0x386] ;  /* 0x0000e180ff0c9b82 */ /* 0x000e700000000400 */
[----:B------:R-:W2:Y:S08]  /*0560*/  @!P3 LDC.U16 R15, c[0x0][0x386] ;  /* 0x0000e180ff0fbb82 */ /* 0x000eb00000000400 */
[----:B------:R-:W0:Y:S08]  /*0570*/  @!P4 LDC.U16 R16, c[0x0][0x386] ;  /* 0x0000e180ff10cb82 */ /* 0x000e300000000400 */
[----:B------:R-:W2:Y:S01]  /*0580*/  @!P6 LDC.U16 R18, c[0x0][0x386] ;  /* 0x0000e180ff12eb82 */ /* 0x000ea20000000400 */
[----:B------:R-:W-:-:S02]  /*0590*/  @!P0 IMAD.MOV.U32 R3, RZ, RZ, R13 ;  /* 0x000000ffff038224 */ /* 0x000fc400078e000d */
[----:B-1----:R-:W-:Y:S01]  /*05a0*/  @!P1 HADD2.F32 R12, -RZ, R12.H0_H0 ;  /* 0x2000000cff0c9230 */ /* 0x002fe20000004100 */
[----:B------:R-:W-:Y:S04]  /*05b0*/  BSSY.RECONVERGENT B0, `(.L_x_2076) ;  /* 0x000004f000007945 */ /* 0x000fe80003800200 */
[----:B------:R-:W-:Y:S01]  /*05c0*/  BSSY.RELIABLE B1, `(.L_x_2077) ;  /* 0x0000047000017945 */ /* 0x000fe20003800100 */
[----:B0-----:R-:W-:Y:S02]  /*05d0*/  @!P4 HADD2.F32 R16, -RZ, R16.H0_H0 ;  /* 0x20000010ff10c230 */ /* 0x001fe40000004100 */
[----:B--2---:R-:W-:Y:S02]  /*05e0*/  @!P6 HADD2.F32 R18, -RZ, R18.H0_H0 ;  /* 0x20000012ff12e230 */ /* 0x004fe40000004100 */
[----:B---3--:R-:W-:-:S05]  /*05f0*/  @!P5 HADD2.F32 R21, -RZ, R21.H0_H0 ;  /* 0x20000015ff15d230 */ /* 0x008fca0000004100 */
[----:B------:R-:W-:Y:S02]  /*0600*/  @!P5 LOP3.LUT R21, R10, 0x80000000, R21, 0xb8, !PT ;  /* 0x800000000a15d812 */ /* 0x000fe400078eb815 */
[----:B------:R-:W0:Y:S02]  /*0610*/  @!P0 LDC.64 R10, c[0x0][0x388] ;  /* 0x0000e200ff0a8b82 */ /* 0x000e240000000a00 */
[----:B------:R-:W-:Y:S02]  /*0620*/  @!P5 F2FP.F16.F32.PACK_AB R4, RZ, R21 ;  /* 0x00000015ff04d23e */ /* 0x000fe400000000ff */
[----:B------:R-:W-:Y:S01]  /*0630*/  ISETP.GE.U32.AND P5, PT, R13, R2, PT ;  /* 0x000000020d00720c */ /* 0x000fe20003fa6070 */
[----:B----4-:R-:W-:-:S05]  /*0640*/  @!P0 HADD2.F32 R22, -RZ, R22.H0_H0 ;  /* 0x20000016ff168230 */ /* 0x010fca0000004100 */
[----:B------:R-:W-:-:S07]  /*0650*/  @!P0 LOP3.LUT R22, R17, 0x80000000, R22, 0xb8, !PT ;  /* 0x8000000011168812 */ /* 0x000fce00078eb816 */
[----:B------:R-:W1:Y:S01]  /*0660*/  @!P5 LDC.U16 R17, c[0x0][0x386] ;  /* 0x0000e180ff11db82 */ /* 0x000e620000000400 */
[----:B0-----:R-:W-:Y:S01]  /*0670*/  @!P0 IMAD.WIDE.U32 R10, R19, 0x2, R10 ;  /* 0x00000002130a8825 */ /* 0x001fe200078e000a */
[----:B------:R-:W-:-:S05]  /*0680*/  @!P0 F2FP.F16.F32.PACK_AB R24, RZ, R22 ;  /* 0x00000016ff18823e */ /* 0x000fca00000000ff */
[----:B------:R1:W-:Y:S01]  /*0690*/  @!P0 STG.E.U16 desc[UR4][R10.64], R24 ;  /* 0x000000180a008986 */ /* 0x0003e2000c101504 */
[----:B------:R-:W-:Y:S01]  /*06a0*/  ISETP.GE.U32.AND P0, PT, R3, R2, PT ;  /* 0x000000020300720c */ /* 0x000fe20003f06070 */
[----:B------:R-:W-:Y:S02]  /*06b0*/  @!P2 HADD2.F32 R21, -RZ, R14.H0_H0 ;  /* 0x2000000eff15a230 */ /* 0x000fe40000004100 */
[----:B-----5:R-:W-:Y:S02]  /*06c0*/  @!P1 HADD2.F32 R19, -RZ, R26.H0_H0 ;  /* 0x2000001aff139230 */ /* 0x020fe40000004100 */
[----:B------:R-:W-:-:S03]  /*06d0*/  @!P3 HADD2.F32 R14, -RZ, R15.H0_H0 ;  /* 0x2000000fff0eb230 */ /* 0x000fc60000004100 */
[----:B------:R-:W-:Y:S01]  /*06e0*/  @!P1 LOP3.LUT R12, R12, 0x80000000, R19, 0xb8, !PT ;  /* 0x800000000c0c9812 */ /* 0x000fe200078eb813 */
[----:B-1----:R-:W-:-:S03]  /*06f0*/  @!P5 HADD2.F32 R10, -RZ, R17.H0_H0 ;  /* 0x20000011ff0ad230 */ /* 0x002fc60000004100 */
[----:B------:R-:W-:Y:S01]  /*0700*/  @!P1 F2FP.F16.F32.PACK_AB R5, RZ, R12 ;  /* 0x0000000cff05923e */ /* 0x000fe200000000ff */
[----:B------:R-:W-:Y:S02]  /*0710*/  @!P2 HADD2.F32 R28, -RZ, R28.H0_H0 ;  /* 0x2000001cff1ca230 */ /* 0x000fe40000004100 */
[----:B------:R-:W-:Y:S02]  /*0720*/  @!P3 HADD2.F32 R29, -RZ, R29.H0_H0 ;  /* 0x2000001dff1db230 */ /* 0x000fe40000004100 */
[----:B------:R-:W-:Y:S02]  /*0730*/  @!P4 HADD2.F32 R25, -RZ, R25.H0_H0 ;  /* 0x20000019ff19c230 */ /* 0x000fe40000004100 */
[----:B------:R-:W-:Y:S01]  /*0740*/  @!P6 HADD2.F32 R23, -RZ, R23.H0_H0 ;  /* 0x20000017ff17e230 */ /* 0x000fe20000004100 */
[----:B------:R-:W-:Y:S02]  /*0750*/  @!P2 LOP3.LUT R13, R21, 0x80000000, R28, 0xb8, !PT ;  /* 0x80000000150da812 */ /* 0x000fe400078eb81c */
[----:B------:R-:W-:Y:S01]  /*0760*/  @!P3 LOP3.LUT R29, R14, 0x80000000, R29, 0xb8, !PT ;  /* 0x800000000e1db812 */ /* 0x000fe200078eb81d */
[----:B------:R-:W-:Y:S01]  /*0770*/  @!P5 HADD2.F32 R27, -RZ, R27.H0_H0 ;  /* 0x2000001bff1bd230 */ /* 0x000fe20000004100 */
[----:B------:R-:W-:-:S02]  /*0780*/  @!P4 LOP3.LUT R25, R16, 0x80000000, R25, 0xb8, !PT ;  /* 0x800000001019c812 */ /* 0x000fc400078eb819 */
[----:B------:R-:W-:Y:S02]  /*0790*/  @!P6 LOP3.LUT R23, R18, 0x80000000, R23, 0xb8, !PT ;  /* 0x800000001217e812 */ /* 0x000fe400078eb817 */
[----:B------:R-:W-:Y:S02]  /*07a0*/  @!P5 LOP3.LUT R27, R10, 0x80000000, R27, 0xb8, !PT ;  /* 0x800000000a1bd812 */ /* 0x000fe400078eb81b */
[----:B------:R-:W-:Y:S02]  /*07b0*/  @!P2 F2FP.F16.F32.PACK_AB R6, RZ, R13 ;  /* 0x0000000dff06a23e */ /* 0x000fe400000000ff */
[----:B------:R-:W-:Y:S02]  /*07c0*/  @!P3 F2FP.F16.F32.PACK_AB R7, RZ, R29 ;  /* 0x0000001dff07b23e */ /* 0x000fe400000000ff */
[----:B------:R-:W-:Y:S02]  /*07d0*/  @!P4 F2FP.F16.F32.PACK_AB R8, RZ, R25 ;  /* 0x00000019ff08c23e */ /* 0x000fe400000000ff */
[----:B------:R-:W-:-:S02]  /*07e0*/  @!P6 F2FP.F16.F32.PACK_AB R9, RZ, R23 ;  /* 0x00000017ff09e23e */ /* 0x000fc400000000ff */
[----:B------:R-:W-:Y:S01]  /*07f0*/  @!P5 F2FP.F16.F32.PACK_AB R20, RZ, R27 ;  /* 0x0000001bff14d23e */ /* 0x000fe200000000ff */
[----:B------:R-:W-:Y:S06]  /*0800*/  @P0 BRA `(.L_x_2078) ;  /* 0x0000000000300947 */ /* 0x000fec0003800000 */
        /* <DEDUP_REMOVED lines=12> */
.L_x_2078:
[----:B------:R-:W-:-:S13]  /*08d0*/  ISETP.GE.U32.AND P0, PT, R3, R2, PT ;  /* 0x000000020300720c */ /* 0x000fda0003f06070 */
[----:B------:R-:W-:Y:S05]  /*08e0*/  @P0 BRA `(.L_x_2080) ;  /* 0x0000000000300947 */ /* 0x000fea0003800000 */
[----:B0-----:R-:W0:Y:S01]  /*08f0*/  LDC.64 R10, c[0x0][0x388] ;  /* 0x0000e200ff0a7b82 */ /* 0x001e220000000a00 */
[----:B------:R-:W-:Y:S01]  /*0900*/  IADD3 R13, PT, PT, R0, R3, RZ ;  /* 0x00000003000d7210 */ /* 0x000fe20007ffe0ff */
[----:B------:R-:W-:-:S04]  /*0910*/  VIADD R3, R3, 0x80 ;  /* 0x0000008003037836 */ /* 0x000fc80000000000 */
[----:B0-----:R-:W-:-:S05]  /*0920*/  IMAD.WIDE.U32 R10, R13, 0x2, R10 ;  /* 0x000000020d0a7825 */ /* 0x001fca00078e000a */
[----:B------:R1:W-:Y:S02]  /*0930*/  STG.E.U16 desc[UR4][R10.64], R5 ;  /* 0x000000050a007986 */ /* 0x0003e4000c101504 */
.L_x_2079:
[----:B------:R-:W-:-:S13]  /*0940*/  ISETP.GE.U32.AND P0, PT, R3, R2, PT ;  /* 0x000000020300720c */ /* 0x000fda0003f06070 */
[----:B------:R-:W-:Y:S05]  /*0950*/  @P0 BRA `(.L_x_2081) ;  /* 0x0000000000340947 */ /* 0x000fea0003800000 */
[----:B-1----:R-:W1:Y:S01]  /*0960*/  LDC.64 R4, c[0x0][0x388] ;  /* 0x0000e200ff047b82 */ /* 0x002e620000000a00 */
[----:B0-----:R-:W-:Y:S01]  /*0970*/  IMAD.IADD R11, R0, 0x1, R3 ;  /* 0x00000001000b7824 */ /* 0x001fe200078e0203 */
[----:B------:R-:W-:-:S03]  /*0980*/  IADD3 R3, PT, PT, R3, 0x80, RZ ;  /* 0x0000008003037810 */ /* 0x000fc60007ffe0ff */
[----:B-1----:R-:W-:-:S05]  /*0990*/  IMAD.WIDE.U32 R4, R11, 0x2, R4 ;  /* 0x000000020b047825 */ /* 0x002fca00078e0004 */
[----:B------:R1:W-:Y:S02]  /*09a0*/  STG.E.U16 desc[UR4][R4.64], R6 ;  /* 0x0000000604007986 */ /* 0x0003e4000c101504 */
.L_x_2080:
        /* <DEDUP_REMOVED lines=8> */
.L_x_2081:
[----:B------:R-:W-:Y:S05]  /*0a30*/  BSYNC.RELIABLE B1 ;  /* 0x0000000000017941 */ /* 0x000fea0003800100 */
.L_x_2077:
[----:B------:R-:W-:-:S13]  /*0a40*/  ISETP.GE.U32.AND P0, PT, R3, R2, PT ;  /* 0x000000020300720c */ /* 0x000fda0003f06070 */
[----:B-12---:R-:W1:Y:S01]  /*0a50*/  @!P0 LDC.64 R4, c[0x0][0x388] ;  /* 0x0000e200ff048b82 */ /* 0x006e620000000a00 */
[----:B------:R-:W-:Y:S01]  /*0a60*/  @!P0 IADD3 R7, PT, PT, R0, R3, RZ ;  /* 0x0000000300078210 */ /* 0x000fe20007ffe0ff */
[----:B------:R-:W-:-:S04]  /*0a70*/  @!P0 VIADD R3, R3, 0x80 ;  /* 0x0000008003038836 */ /* 0x000fc80000000000 */
[----:B-1----:R-:W-:-:S05]  /*0a80*/  @!P0 IMAD.WIDE.U32 R4, R7, 0x2, R4 ;  /* 0x0000000207048825 */ /* 0x002fca00078e0004 */
[----:B------:R2:W-:Y:S02]  /*0a90*/  @!P0 STG.E.U16 desc[UR4][R4.64], R8 ;  /* 0x0000000804008986 */ /* 0x0005e4000c101504 */
.L_x_2082:
[----:B------:R-:W-:Y:S05]  /*0aa0*/  BSYNC.RECONVERGENT B0 ;  /* 0x0000000000007941 */ /* 0x000fea0003800200 */
.L_x_2076:
        /* <DEDUP_REMOVED lines=8> */
.L_x_2075:
        /* <DEDUP_REMOVED lines=16> */
[C---:B------:R-:W-:Y:S01]  /*0c30*/  LOP3.LUT R0, R13.reuse, 0x80000000, R0, 0xb8, !PT ;  /* 0x800000000d007812 */ /* 0x040fe200078eb800 */
[----:B------:R-:W-:Y:S01]  /*0c40*/  HADD2.F32 R7, -RZ, R7.H1_H1 ;  /* 0x30000007ff077230 */ /* 0x000fe20000004100 */
[C---:B------:R-:W-:Y:S01]  /*0c50*/  LOP3.LUT R5, R13.reuse, 0x80000000, R6, 0xb8, !PT ;  /* 0x800000000d057812 */ /* 0x040fe200078eb806 */
[--C-:B----4-:R-:W-:Y:S01]  /*0c60*/  HADD2.F32 R11, -RZ, R8.reuse.H0_H0 ;  /* 0x20000008ff0b7230 */ /* 0x110fe20000004100 */
[C---:B------:R-:W-:Y:S01]  /*0c70*/  LOP3.LUT R10, R13.reuse, 0x80000000, R10, 0xb8, !PT ;  /* 0x800000000d0a7812 */ /* 0x040fe200078eb80a */
[----:B------:R-:W-:Y:S01]  /*0c80*/  HADD2.F32 R8, -RZ, R8.H1_H1 ;  /* 0x30000008ff087230 */ /* 0x000fe20000004100 */
[C---:B------:R-:W-:Y:S01]  /*0c90*/  LOP3.LUT R7, R13.reuse, 0x80000000, R7, 0xb8, !PT ;  /* 0x800000000d077812 */ /* 0x040fe200078eb807 */
[--C-:B-----5:R-:W-:Y:S01]  /*0ca0*/  HADD2.F32 R4, -RZ, R9.reuse.H0_H0 ;  /* 0x20000009ff047230 */ /* 0x120fe20000004100 */
[C---:B------:R-:W-:Y:S01]  /*0cb0*/  LOP3.LUT R11, R13.reuse, 0x80000000, R11, 0xb8, !PT ;  /* 0x800000000d0b7812 */ /* 0x040fe200078eb80b */
[----:B------:R-:W-:Y:S01]  /*0cc0*/  HADD2.F32 R9, -RZ, R9.H1_H1 ;  /* 0x30000009ff097230 */ /* 0x000fe20000004100 */
[----:B------:R-:W-:-:S02]  /*0cd0*/  LOP3.LUT R8, R13, 0x80000000, R8, 0xb8, !PT ;  /* 0x800000000d087812 */ /* 0x000fc400078eb808 */
[C---:B------:R-:W-:Y:S02]  /*0ce0*/  LOP3.LUT R4, R13.reuse, 0x80000000, R4, 0xb8, !PT ;  /* 0x800000000d047812 */ /* 0x040fe400078eb804 */
        /* <DEDUP_REMOVED lines=10> */
.L_x_2083:
        /* <DEDUP_REMOVED lines=15> */
.L_x_8097:


//--------------------- .text._ZN2at6native29vectorized_elementwise_kernelILi4ENS0_13AUnaryFunctorIN3c104HalfES4_S4_ZZZNS0_20copysign_kernel_cudaERNS_18TensorIteratorBaseEENKUlvE_clEvENKUlvE2_clEvEUlS4_S4_E_EESt5arrayIPcLm2EEEEviT0_T1_ --------------------------
	.section	.text._ZN2at6native29vectorized_elementwise_kernelILi4ENS0_13AUnaryFunctorIN3c104HalfES4_S4_ZZZNS0_20copysign_kernel_cudaERNS_18TensorIteratorBaseEENKUlvE_clEvENKUlvE2_clEvEUlS4_S4_E_EESt5arrayIPcLm2EEEEviT0_T1_,"ax",@progbits
	.align	128
        .global         _ZN2at6native29vectorized_elementwise_kernelILi4ENS0_13AUnaryFunctorIN3c104HalfES4_S4_ZZZNS0_20copysign_kernel_cudaERNS_18TensorIteratorBaseEENKUlvE_clEvENKUlvE2_clEvEUlS4_S4_E_EESt5arrayIPcLm2EEEEviT0_T1_
        .type           _ZN2at6native29vectorized_elementwise_kernelILi4ENS0_13AUnaryFunctorIN3c104HalfES4_S4_ZZZNS0_20copysign_kernel_cudaERNS_18TensorIteratorBaseEENKUlvE_clEvENKUlvE2_clEvEUlS4_S4_E_EESt5arrayIPcLm2EEEEviT0_T1_,@function
        .size           _ZN2at6native29vectorized_elementwise_kernelILi4ENS0_13AUnaryFunctorIN3c104HalfES4_S4_ZZZNS0_20copysign_kernel_cudaERNS_18TensorIteratorBaseEENKUlvE_clEvENKUlvE2_clEvEUlS4_S4_E_EESt5arrayIPcLm2EEEEviT0_T1_,(.L_x_8098 - _ZN2at6native29vectorized_elementwise_kernelILi4ENS0_13AUnaryFunctorIN3c104HalfES4_S4_ZZZNS0_20copysign_kernel_cudaERNS_18TensorIteratorBaseEENKUlvE_clEvENKUlvE2_clEvEUlS4_S4_E_EESt5arrayIPcLm2EEEEviT0_T1_)
        .other          _ZN2at6native29vectorized_elementwise_kernelILi4ENS0_13AUnaryFunctorIN3c104HalfES4_S4_ZZZNS0_20copysign_kernel_cudaERNS_18TensorIteratorBaseEENKUlvE_clEvENKUlvE2_clEvEUlS4_S4_E_EESt5arrayIPcLm2EEEEviT0_T1_,@"STO_CUDA_ENTRY STV_DEFAULT"
_ZN2at6native29vectorized_elementwise_kernelILi4ENS0_13AUnaryFunctorIN3c104HalfES4_S4_ZZZNS0_20copysign_kernel_cudaERNS_18TensorIteratorBaseEENKUlvE_clEvENKUlvE2_clEvEUlS4_S4_E_EESt5arrayIPcLm2EEEEviT0_T1_:
.text._ZN2at6native29vectorized_elementwise_kernelILi4ENS0_13AUnaryFunctorIN3c104HalfES4_S4_ZZZNS0_20copysign_kernel_cudaERNS_18TensorIteratorBaseEENKUlvE_clEvENKUlvE2_clEvEUlS4_S4_E_EESt5arrayIPcLm2EEEEviT0_T1_:
        /* <DEDUP_REMOVED lines=141> */
.L_x_2087:
[----:B------:R-:W-:-:S13]  /*08d0*/  ISETP.GE.U32.AND P0, PT, R3, R2, PT ;  /* 0x000000020300720c */ /* 0x000fda0003f06070 */
[----:B------:R-:W-:Y:S05]  /*08e0*/  @P0 BRA `(.L_x_2089) ;  /* 0x0000000000300947 */ /* 0x000fea0003800000 */
[----:B0-----:R-:W0:Y:S01]  /*08f0*/  LDC.64 R10, c[0x0][0x388] ;  /* 0x0000e200ff0a7b82 */ /* 0x001e220000000a00 */
[----:B------:R-:W-:Y:S01]  /*0900*/  IADD3 R13, PT, PT, R0, R3, RZ ;  /* 0x00000003000d7210 */ /* 0x000fe20007ffe0ff */
[----:B------:R-:W-:-:S04]  /*0910*/  VIADD R3, R3, 0x80 ;  /* 0x0000008003037836 */ /* 0x000fc80000000000 */
[----:B0-----:R-:W-:-:S05]  /*0920*/  IMAD.WIDE.U32 R10, R13, 0x2, R10 ;  /* 0x000000020d0a7825 */ /* 0x001fca00078e000a */
[----:B------:R1:W-:Y:S02]  /*0930*/  STG.E.U16 desc[UR4][R10.64], R5 ;  /* 0x000000050a007986 */ /* 0x0003e4000c101504 */
.L_x_2088:
[----:B------:R-:W-:-:S13]  /*0940*/  ISETP.GE.U32.AND P0, PT, R3, R2, PT ;  /* 0x000000020300720c */ /* 0x000fda0003f06070 */
[----:B------:R-:W-:Y:S05]  /*0950*/  @P0 BRA `(.L_x_2090) ;  /* 0x0000000000340947 */ /* 0x000fea0003800000 */
[----:B-1----:R-:W1:Y:S01]  /*0960*/  LDC.64 R4, c[0x0][0x388] ;  /* 0x0000e200ff047b82 */ /* 0x002e620000000a00 */
[----:B0-----:R-:W-:Y:S01]  /*0970*/  IMAD.IADD R11, R0, 0x1, R3 ;  /* 0x00000001000b7824 */ /* 0x001fe200078e0203 */
[----:B------:R-:W-:-:S03]  /*0980*/  IADD3 R3, PT, PT, R3, 0x80, RZ ;  /* 0x0000008003037810 */ /* 0x000fc60007ffe0ff */
[----:B-1----:R-:W-:-:S05]  /*0990*/  IMAD.WIDE.U32 R4, R11, 0x2, R4 ;  /* 0x000000020b047825 */ /* 0x002fca00078e0004 */
[----:B------:R1:W-:Y:S02]  /*09a0*/  STG.E.U16 desc[UR4][R4.64], R6 ;  /* 0x0000000604007986 */ /* 0x0003e4000c101504 */
.L_x_2089:
        /* <DEDUP_REMOVED lines=8> */
.L_x_2090:
[----:B------:R-:W-:Y:S05]  /*0a30*/  BSYNC.RELIABLE B1 ;  /* 0x0000000000017941 */ /* 0x000fea0003800100 */
.L_x_2086:
[----:B------:R-:W-:-:S13]  /*0a40*/  ISETP.GE.U32.AND P0, PT, R3, R2, PT ;  /* 0x000000020300720c */ /* 0x000fda0003f06070 */
[----:B-12---:R-:W1:Y:S01]  /*0a50*/  @!P0 LDC.64 R4, c[0x0][0x388] ;  /* 0x0000e200ff048b82 */ /* 0x006e620000000a00 */
[----:B------:R-:W-:Y:S01]  /*0a60*/  @!P0 IADD3 R7, PT, PT, R0, R3, RZ ;  /* 0x0000000300078210 */ /* 0x000fe20007ffe0ff */
[----:B------:R-:W-:-:S04]  /*0a70*/  @!P0 VIADD R3, R3, 0x80 ;  /* 0x0000008003038836 */ /* 0x000fc80000000000 */
[----:B-1----:R-:W-:-:S05]  /*0a80*/  @!P0 IMAD.WIDE.U32 R4, R7, 0x2, R4 ;  /* 0x0000000207048825 */ /* 0x002fca00078e0004 */
[----:B------:R2:W-:Y:S02]  /*0a90*/  @!P0 STG.E.U16 desc[UR4][R4.64], R8 ;  /* 0x0000000804008986 */ /* 0x0005e4000c101504 */
.L_x_2091:
[----:B------:R-:W-:Y:S05]  /*0aa0*/  BSYNC.RECONVERGENT B0 ;  /* 0x0000000000007941 */ /* 0x000fea0003800200 */
.L_x_2085:
        /* <DEDUP_REMOVED lines=8> */
.L_x_2084:
        /* <DEDUP_REMOVED lines=14> */
[C---:B------:R-:W-:Y:S01]  /*0c10*/  LOP3.LUT R0, R13.reuse, 0x80000000, R0, 0xb8, !PT ;  /* 0x800000000d007812 */ /* 0x040fe200078eb800 */
[----:B------:R-:W-:Y:S02]  /*0c20*/  HADD2.F32 R10, -RZ, R11.H1_H1 ;  /* 0x3000000bff0a7230 */ /* 0x000fe40000004100 */
[--C-:B---3--:R-:W-:Y:S01]  /*0c30*/  HADD2.F32 R11, -RZ, R4.reuse.H0_H0 ;  /* 0x20000004ff0b7230 */ /* 0x108fe20000004100 */
[C---:B------:R-:W-:Y:S01]  /*0c40*/  LOP3.LUT R9, R13.reuse, 0x80000000, R9, 0xb8, !PT ;  /* 0x800000000d097812 */ /* 0x040fe200078eb809 */
[----:B------:R-:W-:Y:S01]  /*0c50*/  HADD2.F32 R4, -RZ, R4.H1_H1 ;  /* 0x30000004ff047230 */ /* 0x000fe20000004100 */
[C---:B------:R-:W-:Y:S01]  /*0c60*/  LOP3.LUT R10, R13.reuse, 0x80000000, R10, 0xb8, !PT ;  /* 0x800000000d0a7812 */ /* 0x040fe200078eb80a */
[--C-:B------:R-:W-:Y:S01]  /*0c70*/  HADD2.F32 R6, -RZ, R5.reuse.H0_H0 ;  /* 0x20000005ff067230 */ /* 0x100fe20000004100 */
[C---:B------:R-:W-:Y:S01]  /*0c80*/  LOP3.LUT R11, R13.reuse, 0x80000000, R11, 0xb8, !PT ;  /* 0x800000000d0b7812 */ /* 0x040fe200078eb80b */
[----:B------:R-:W-:Y:S01]  /*0c90*/  HADD2.F32 R7, -RZ, R5.H1_H1 ;  /* 0x30000005ff077230 */ /* 0x000fe20000004100 */
[----:B------:R-:W-:-:S02]  /*0ca0*/  LOP3.LUT R5, R13, 0x80000000, R8, 0xb8, !PT ;  /* 0x800000000d057812 */ /* 0x000fc400078eb808 */
[C---:B------:R-:W-:Y:S02]  /*0cb0*/  LOP3.LUT R4, R13.reuse, 0x80000000, R4, 0xb8, !PT ;  /* 0x800000000d047812 */ /* 0x040fe400078eb804 */
[C---:B------:R-:W-:Y:S02]  /*0cc0*/  LOP3.LUT R6, R13.reuse, 0x80000000, R6, 0xb8, !PT ;  /* 0x800000000d067812 */ /* 0x040fe400078eb806 */
        /* <DEDUP_REMOVED lines=8> */
.L_x_2092:
        /* <DEDUP_REMOVED lines=11> */
.L_x_8098:


//--------------------- .text._ZN2at6native29vectorized_elementwise_kernelILi8ENS0_13AUnaryFunctorIN3c104HalfES4_S4_ZZZNS0_20copysign_kernel_cudaERNS_18TensorIteratorBaseEENKUlvE_clEvENKUlvE2_clEvEUlS4_S4_E_EESt5arrayIPcLm2EEEEviT0_T1_ --------------------------
	.section	.text._ZN2at6native29vectorized_elementwise_kernelILi8ENS0_13AUnaryFunctorIN3c104HalfES4_S4_ZZZNS0_20copysign_kernel_cudaERNS_18TensorIteratorBaseEENKUlvE_clEvENKUlvE2_clEvEUlS4_S4_E_EESt5arrayIPcLm2EEEEviT0_T1_,"ax",@progbits
	.align	128
        .global         _ZN2at6native29vectorized_elementwise_kernelILi8ENS0_13AUnaryFunctorIN3c104HalfES4_S4_ZZZNS0_20copysign_kernel_cudaERNS_18TensorIteratorBaseEENKUlvE_clEvENKUlvE2_clEvEUlS4_S4_E_EESt5arrayIPcLm2EEEEviT0_T1_
        .type           _ZN2at6native29vectorized_elementwise_kernelILi8ENS0_13AUnaryFunctorIN3c104HalfES4_S4_ZZZNS0_20copysign_kernel_cudaERNS_18TensorIteratorBaseEENKUlvE_clEvENKUlvE2_clEvEUlS4_S4_E_EESt5arrayIPcLm2EEEEviT0_T1_,@function
        .size           _ZN2at6native29vectorized_elementwise_kernelILi8ENS0_13AUnaryFunctorIN3c104HalfES4_S4_ZZZNS0_20copysign_kernel_cudaERNS_18TensorIteratorBaseEENKUlvE_clEvENKUlvE2_clEvEUlS4_S4_E_EESt5arrayIPcLm2EEEEviT0_T1_,(.L_x_8099 - _ZN2at6native29vectorized_elementwise_kernelILi8ENS0_13AUnaryFunctorIN3c104HalfES4_S4_ZZZNS0_20copysign_kernel_cudaERNS_18TensorIteratorBaseEENKUlvE_clEvENKUlvE2_clEvEUlS4_S4_E_EESt5arrayIPcLm2EEEEviT0_T1_)
        .other          _ZN2at6native29vectorized_elementwise_kernelILi8ENS0_13AUnaryFunctorIN3c104HalfES4_S4_ZZZNS0_20copysign_kernel_cudaERNS_18TensorIteratorBaseEENKUlvE_clEvENKUlvE2_clEvEUlS4_S4_E_EESt5arrayIPcLm2EEEEviT0_T1_,@"STO_CUDA_ENTRY STV_DEFAULT"
_ZN2at6native29vectorized_elementwise_kernelILi8ENS0_13AUnaryFunctorIN3c104HalfES4_S4_ZZZNS0_20copysign_kernel_cudaERNS_18TensorIteratorBaseEENKUlvE_clEvENKUlvE2_clEvEUlS4_S4_E_EESt5arrayIPcLm2EEEEviT0_T1_:
.text._ZN2at6native29vectorized_elementwise_kernelILi8ENS0_13AUnaryFunctorIN3c104HalfES4_S4_ZZZNS0_20copysign_kernel_cudaERNS_18TensorIteratorBaseEENKUlvE_clEvENKUlvE2_clEvEUlS4_S4_E_EESt5arrayIPcLm2EEEEviT0_T1_:
        /* <DEDUP_REMOVED lines=141> */
.L_x_2096:
[----:B------:R-:W-:-:S13]  /*08d0*/  ISETP.GE.U32.AND P0, PT, R3, R2, PT ;  /* 0x000000020300720c */ /* 0x000fda0003f06070 */
[----:B------:R-:W-:Y:S05]  /*08e0*/  @P0 BRA `(.L_x_2098) ;  /* 0x0000000000300947 */ /* 0x000fea0003800000 */
[----:B0-----:R-:W0:Y:S01]  /*08f0*/  LDC.64 R10, c[0x0][0x388] ;  /* 0x0000e200ff0a7b82 */ /* 0x001e220000000a00 */
[----:B------:R-:W-:Y:S01]  /*0900*/  IADD3 R13, PT, PT, R0, R3, RZ ;  /* 0x00000003000d7210 */ /* 0x000fe20007ffe0ff */
[----:B------:R-:W-:-:S04]  /*0910*/  VIADD R3, R3, 0x80 ;  /* 0x0000008003037836 */ /* 0x000fc80000000000 */
[----:B0-----:R-:W-:-:S05]  /*0920*/  IMAD.WIDE.U32 R10, R13, 0x2, R10 ;  /* 0x000000020d0a7825 */ /* 0x001fca00078e000a */
[----:B------:R1:W-:Y:S02]  /*0930*/  STG.E.U16 desc[UR4][R10.64], R5 ;  /* 0x000000050a007986 */ /* 0x0003e4000c101504 */
.L_x_2097:
[----:B------:R-:W-:-:S13]  /*0940*/  ISETP.GE.U32.AND P0, PT, R3, R2, PT ;  /* 0x000000020300720c */ /* 0x000fda0003f06070 */
[----:B------:R-:W-:Y:S05]  /*0950*/  @P0 BRA `(.L_x_2099) ;  /* 0x0000000000340947 */ /* 0x000fea0003800000 */
[----:B-1----:R-:W1:Y:S01]  /*0960*/  LDC.64 R4, c[0x0][0x388] ;  /* 0x0000e200ff047b82 */ /* 0x002e620000000a00 */
[----:B0-----:R-:W-:Y:S01]  /*0970*/  IMAD.IADD R11, R0, 0x1, R3 ;  /* 0x00000001000b7824 */ /* 0x001fe200078e0203 */
[----:B------:R-:W-:-:S03]  /*0980*/  IADD3 R3, PT, PT, R3, 0x80, RZ ;  /* 0x0000008003037810 */ /* 0x000fc60007ffe0ff */
[----:B-1----:R-:W-:-:S05]  /*0990*/  IMAD.WIDE.U32 R4, R11, 0x2, R4 ;  /* 0x000000020b047825 */ /* 0x002fca00078e0004 */
[----:B------:R1:W-:Y:S02]  /*09a0*/  STG.E.U16 desc[UR4][R4.64], R6 ;  /* 0x0000000604007986 */ /* 0x0003e4000c101504 */
.L_x_2098:
        /* <DEDUP_REMOVED lines=8> */
.L_x_2099:
[----:B------:R-:W-:Y:S05]  /*0a30*/  BSYNC.RELIABLE B1 ;  /* 0x0000000000017941 */ /* 0x000fea0003800100 */
.L_x_2095:
[----:B------:R-:W-:-:S13]  /*0a40*/  ISETP.GE.U32.AND P0, PT, R3, R2, PT ;  /* 0x000000020300720c */ /* 0x000fda0003f06070 */
[----:B-12---:R-:W1:Y:S01]  /*0a50*/  @!P0 LDC.64 R4, c[0x0][0x388] ;  /* 0x0000e200ff048b82 */ /* 0x006e620000000a00 */
[----:B------:R-:W-:Y:S01]  /*0a60*/  @!P0 IADD3 R7, PT, PT, R0, R3, RZ ;  /* 0x0000000300078210 */ /* 0x000fe20007ffe0ff */
[----:B------:R-:W-:-:S04]  /*0a70*/  @!P0 VIADD R3, R3, 0x80 ;  /* 0x0000008003038836 */ /* 0x000fc80000000000 */
[----:B-1----:R-:W-:-:S05]  /*0a80*/  @!P0 IMAD.WIDE.U32 R4, R7, 0x2, R4 ;  /* 0x0000000207048825 */ /* 0x002fca00078e0004 */
[----:B------:R2:W-:Y:S02]  /*0a90*/  @!P0 STG.E.U16 desc[UR4][R4.64], R8 ;  /* 0x0000000804008986 */ /* 0x0005e4000c101504 */
.L_x_2100:
[----:B------:R-:W-:Y:S05]  /*0aa0*/  BSYNC.RECONVERGENT B0 ;  /* 0x0000000000007941 */ /* 0x000fea0003800200 */
.L_x_2094:
        /* <DEDUP_REMOVED lines=8> */
.L_x_2093:
        /* <DEDUP_REMOVED lines=13> */
[C---:B------:R-:W-:Y:S01]  /*0c00*/  LOP3.LUT R4, R17.reuse, 0x80000000, R8, 0xb8, !PT ;  /* 0x8000000011047812 */ /* 0x040fe200078eb808 */
[----:B------:R-:W-:Y:S02]  /*0c10*/  HADD2.F32 R14, -RZ, R6.H1_H1 ;  /* 0x30000006ff0e7230 */ /* 0x000fe40000004100 */
[--C-:B------:R-:W-:Y:S01]  /*0c20*/  HADD2.F32 R11, -RZ, R5.reuse.H0_H0 ;  /* 0x20000005ff0b7230 */ /* 0x100fe20000004100 */
        /* <DEDUP_REMOVED lines=13> */
[----:B------:R-:W-:-:S05]  /*0d00*/  F2FP.F16.F32.PACK_AB R7, R16, R15 ;  /* 0x0000000f1007723e */ /* 0x000fca00000000ff */
[----:B------:R-:W-:Y:S01]  /*0d10*/  STG.E.128 desc[UR4][R2.64], R4 ;  /* 0x0000000402007986 */ /* 0x000fe2000c101d04 */
[----:B------:R-:W-:Y:S05]  /*0d20*/  EXIT ;  /* 0x000000000000794d */ /* 0x000fea0003800000 */
.L_x_2101:
        /* <DEDUP_REMOVED lines=13> */
.L_x_8099:


//--------------------- .text._ZN2at6native18elementwise_kernelILi128ELi4EZNS0_15gpu_kernel_implINS0_13BinaryFunctorIN3c108BFloat16ES5_S5_ZZZNS0_20copysign_kernel_cudaERNS_18TensorIteratorBaseEENKUlvE_clEvENKUlvE1_clEvEUlS5_S5_E_EEEEvS7_RKT_EUliE_EEviT1_ --------------------------
	.section	.text._ZN2at6native18elementwise_kernelILi128ELi4EZNS0_15gpu_kernel_implINS0_13BinaryFunctorIN3c108BFloat16ES5_S5_ZZZNS0_20copysign_kernel_cudaERNS_18TensorIteratorBaseEENKUlvE_clEvENKUlvE1_clEvEUlS5_S5_E_EEEEvS7_RKT_EUliE_EEviT1_,"ax",@progbits
	.align	128
        .global         _ZN2at6native18elementwise_kernelILi128ELi4EZNS0_15gpu_kernel_implINS0_13BinaryFunctorIN3c108BFloat16ES5_S5_ZZZNS0_20copysign_kernel_cudaERNS_18TensorIteratorBaseEENKUlvE_clEvENKUlvE1_clEvEUlS5_S5_E_EEEEvS7_RKT_EUliE_EEviT1_
        .type           _ZN2at6native18elementwise_kernelILi128ELi4EZNS0_15gpu_kernel_implINS0_13BinaryFunctorIN3c108BFloat16ES5_S5_ZZZNS0_20copysign_kernel_cudaERNS_18TensorIteratorBaseEENKUlvE_clEvENKUlvE1_clEvEUlS5_S5_E_EEEEvS7_RKT_EUliE_EEviT1_,@function
        .size           _ZN2at6native18elementwise_kernelILi128ELi4EZNS0_15gpu_kernel_implINS0_13BinaryFunctorIN3c108BFloat16ES5_S5_ZZZNS0_20copysign_kernel_cudaERNS_18TensorIteratorBaseEENKUlvE_clEvENKUlvE1_clEvEUlS5_S5_E_EEEEvS7_RKT_EUliE_EEviT1_,(.L_x_8100 - _ZN2at6native18elementwise_kernelILi128ELi4EZNS0_15gpu_kernel_implINS0_13BinaryFunctorIN3c108BFloat16ES5_S5_ZZZNS0_20copysign_kernel_cudaERNS_18TensorIteratorBaseEENKUlvE_clEvENKUlvE1_clEvEUlS5_S5_E_EEEEvS7_RKT_EUliE_EEviT1_)
        .other          _ZN2at6native18elementwise_kernelILi128ELi4EZNS0_15gpu_kernel_implINS0_13BinaryFunctorIN3c108BFloat16ES5_S5_ZZZNS0_20copysign_kernel_cudaERNS_18TensorIteratorBaseEENKUlvE_clEvENKUlvE1_clEvEUlS5_S5_E_EEEEvS7_RKT_EUliE_EEviT1_,@"STO_CUDA_ENTRY STV_DEFAULT"
_ZN2at6native18elementwise_kernelILi128ELi4EZNS0_15gpu_kernel_implINS0_13BinaryFunctorIN3c108BFloat16ES5_S5_ZZZNS0_20copysign_kernel_cudaERNS_18TensorIteratorBaseEENKUlvE_clEvENKUlvE1_clEvEUlS5_S5_E_EEEEvS7_RKT_EUliE_EEviT1_:
.text._ZN2at6native18elementwise_kernelILi128ELi4EZNS0_15gpu_kernel_implINS0_13BinaryFunctorIN3c108BFloat16ES5_S5_ZZZNS0_20copysign_kernel_cudaERNS_18TensorIteratorBaseEENKUlvE_clEvENKUlvE1_clEvEUlS5_S5_E_EEEEvS7_RKT_EUliE_EEviT1_:
        /* <DEDUP_REMOVED lines=371> */
.L_x_2104:
        /* <DEDUP_REMOVED lines=16> */
[----:B0-----:R-:W-:-:S04]  /*1830*/  F2FP.BF16.F32.PACK_AB R0, RZ, R0 ;  /* 0x00000000ff00723e */ /* 0x001fc800000010ff */
[----:B------:R-:W-:Y:S01]  /*1840*/  PRMT R19, R0, 0x7610, R19 ;  /* 0x0000761000137816 */ /* 0x000fe20000000013 */
[----:B------:R-:W-:Y:S06]  /*1850*/  BRA `(.L_x_2110) ;  /* 0x0000000c00d47947 */ /* 0x000fec0003800000 */
.L_x_2108:
[----:B------:R-:W2:Y:S02]  /*1860*/  LDG.E.U8 R2, desc[UR36][R2.64] ;  /* 0x0000002402027981 */ /* 0x000ea4000c1e1100 */
[----:B--2---:R-:W-:-:S04]  /*1870*/  I2FP.F32.U32 R0, R2 ;  /* 0x0000000200007245 */ /* 0x004fc80000201000 */
[----:B------:R-:W-:-:S04]  /*1880*/  F2FP.BF16.F32.PACK_AB R0, RZ, R0 ;  /* 0x00000000ff00723e */ /* 0x000fc800000010ff */
[----:B------:R-:W-:Y:S01]  /*1890*/  PRMT R19, R0, 0x7610, R19 ;  /* 0x0000761000137816 */ /* 0x000fe20000000013 */
[----:B------:R-:W-:Y:S06]  /*18a0*/  BRA `(.L_x_2110) ;  /* 0x0000000c00c07947 */ /* 0x000fec0003800000 */
.L_x_2107:
        /* <DEDUP_REMOVED lines=8> */
[----:B0-----:R-:W-:-:S04]  /*1930*/  F2FP.BF16.F32.PACK_AB R0, RZ, R0 ;  /* 0x00000000ff00723e */ /* 0x001fc800000010ff */
[----:B------:R-:W-:Y:S01]  /*1940*/  PRMT R19, R0, 0x7610, R19 ;  /* 0x0000761000137816 */ /* 0x000fe20000000013 */
[----:B------:R-:W-:Y:S06]  /*1950*/  BRA `(.L_x_2110) ;  /* 0x0000000c00947947 */ /* 0x000fec0003800000 */
.L_x_2112:
[----:B------:R-:W2:Y:S02]  /*1960*/  LDG.E R2, desc[UR36][R2.64] ;  /* 0x0000002402027981 */ /* 0x000ea4000c1e1900 */
[----:B--2---:R-:W-:-:S04]  /*1970*/  I2FP.F32.S32 R0, R2 ;  /* 0x0000000200007245 */ /* 0x004fc80000201400 */
[----:B------:R-:W-:-:S04]  /*1980*/  F2FP.BF16.F32.PACK_AB R0, RZ, R0 ;  /* 0x00000000ff00723e */ /* 0x000fc800000010ff */
[----:B------:R-:W-:Y:S01]  /*1990*/  PRMT R19, R0, 0x7610, R19 ;  /* 0x0000761000137816 */ /* 0x000fe20000000013 */
[----:B------:R-:W-:Y:S06]  /*19a0*/  BRA `(.L_x_2110) ;  /* 0x0000000c00807947 */ /* 0x000fec0003800000 */
.L_x_2111:
[----:B------:R-:W2:Y:S02]  /*19b0*/  LDG.E.U16 R2, desc[UR36][R2.64] ;  /* 0x0000002402027981 */ /* 0x000ea4000c1e1500 */
[----:B--2---:R-:W0:Y:S02]  /*19c0*/  I2F.S16 R0, R2 ;  /* 0x0000000200007306 */ /* 0x004e240000101400 */
[----:B0-----:R-:W-:-:S04]  /*19d0*/  F2FP.BF16.F32.PACK_AB R0, RZ, R0 ;  /* 0x00000000ff00723e */ /* 0x001fc800000010ff */
[----:B------:R-:W-:Y:S01]  /*19e0*/  PRMT R19, R0, 0x7610, R19 ;  /* 0x0000761000137816 */ /* 0x000fe20000000013 */
[----:B------:R-:W-:Y:S06]  /*19f0*/  BRA `(.L_x_2110) ;  /* 0x0000000c006c7947 */ /* 0x000fec0003800000 */
.L_x_2106:
[----:B------:R-:W-:-:S09]  /*1a00*/  UISETP.GT.AND UP0, UPT, UR4, 0x6, UPT ;  /* 0x000000060400788c */ /* 0x000fd2000bf04270 */
[----:B------:R-:W-:Y:S05]  /*1a10*/  BRA.U UP0, `(.L_x_2113) ;  /* 0x0000000100307547 */ /* 0x000fea000b800000 */
[----:B------:R-:W-:-:S09]  /*1a20*/  UISETP.NE.AND UP0, UPT, UR4, 0x5, UPT ;  /* 0x000000050400788c */ /* 0x000fd2000bf05270 */
[----:B------:R-:W-:Y:S05]  /*1a30*/  BRA.U !UP0, `(.L_x_2114) ;  /* 0x0000000108147547 */ /* 0x000fea000b800000 */
[----:B------:R-:W-:-:S09]  /*1a40*/  UISETP.NE.AND UP0, UPT, UR4, 0x6, UPT ;  /* 0x000000060400788c */ /* 0x000fd2000bf05270 */
[----:B------:R-:W-:Y:S05]  /*1a50*/  BRA.U UP0, `(.L_x_2109) ;  /* 0x0000000900b87547 */ /* 0x000fea000b800000 */
[----:B------:R-:W2:Y:S02]  /*1a60*/  LDG.E R2, desc[UR36][R2.64] ;  /* 0x0000002402027981 */ /* 0x000ea4000c1e1900 */
[----:B--2---:R-:W-:Y:S01]  /*1a70*/  F2FP.BF16.F32.PACK_AB R19, RZ, R2 ;  /* 0x00000002ff13723e */ /* 0x004fe200000010ff */
[----:B------:R-:W-:Y:S06]  /*1a80*/  BRA `(.L_x_2110) ;  /* 0x0000000c00487947 */ /* 0x000fec0003800000 */
.L_x_2114:
[----:B------:R-:W2:Y:S02]  /*1a90*/  LDG.E.U16 R0, desc[UR36][R2.64] ;  /* 0x0000002402007981 */ /* 0x000ea4000c1e1500 */
[----:B--2---:R-:W-:-:S05]  /*1aa0*/  HADD2.F32 R0, -RZ, R0.H0_H0 ;  /* 0x20000000ff007230 */ /* 0x004fca0000004100 */
[----:B------:R-:W-:-:S04]  /*1ab0*/  F2FP.BF16.F32.PACK_AB R0, RZ, R0 ;  /* 0x00000000ff00723e */ /* 0x000fc800000010ff */
[----:B------:R-:W-:Y:S01]  /*1ac0*/  PRMT R19, R0, 0x7610, R19 ;  /* 0x0000761000137816 */ /* 0x000fe20000000013 */
[----:B------:R-:W-:Y:S06]  /*1ad0*/  BRA `(.L_x_2110) ;  /* 0x0000000c00347947 */ /* 0x000fec0003800000 */
.L_x_2113:
[----:B------:R-:W-:-:S09]  /*1ae0*/  UISETP.NE.AND UP0, UPT, UR4, 0x7, UPT ;  /* 0x000000070400788c */ /* 0x000fd2000bf05270 */
[----:B------:R-:W-:Y:S05]  /*1af0*/  BRA.U !UP0, `(.L_x_2115) ;  /* 0x0000000108307547 */ /* 0x000fea000b800000 */
[----:B------:R-:W-:-:S09]  /*1b00*/  UISETP.NE.AND UP0, UPT, UR4, 0x8, UPT ;  /* 0x000000080400788c */ /* 0x000fd2000bf05270 */
[----:B------:R-:W-:Y:S05]  /*1b10*/  BRA.U !UP0, `(.L_x_2116) ;  /* 0x0000000108147547 */ /* 0x000fea000b800000 */
[----:B------:R-:W-:-:S09]  /*1b20*/  UISETP.NE.AND UP0, UPT, UR4, 0x9, UPT ;  /* 0x000000090400788c */ /* 0x000fd2000bf05270 */
[----:B------:R-:W-:Y:S05]  /*1b30*/  BRA.U UP0, `(.L_x_2109) ;  /* 0x0000000900807547 */ /* 0x000fea000b800000 */
[----:B------:R-:W2:Y:S02]  /*1b40*/  LDG.E R2, desc[UR36][R2.64] ;  /* 0x0000002402027981 */ /* 0x000ea4000c1e1900 */
[----:B--2---:R-:W-:Y:S01]  /*1b50*/  F2FP.BF16.F32.PACK_AB R19, RZ, R2 ;  /* 0x00000002ff13723e */ /* 0x004fe200000010ff */
[----:B------:R-:W-:Y:S06]  /*1b60*/  BRA `(.L_x_2110) ;  /* 0x0000000c00107947 */ /* 0x000fec0003800000 */
.L_x_2116:
[----:B------:R-:W2:Y:S02]  /*1b70*/  LDG.E.U16 R2, desc[UR36][R2.64] ;  /* 0x0000002402027981 */ /* 0x000ea4000c1e1500 */
[----:B--2---:R-:W-:-:S05]  /*1b80*/  HADD2.F32 R0, -RZ, R2.H0_H0 ;  /* 0x20000002ff007230 */ /* 0x004fca0000004100 */
[----:B------:R-:W-:-:S04]  /*1b90*/  F2FP.BF16.F32.PACK_AB R0, RZ, R0 ;  /* 0x00000000ff00723e */ /* 0x000fc800000010ff */
[----:B------:R-:W-:Y:S01]  /*1ba0*/  PRMT R19, R0, 0x7610, R19 ;  /* 0x0000761000137816 */ /* 0x000fe20000000013 */
[----:B------:R-:W-:Y:S06]  /*1bb0*/  BRA `(.L_x_2110) ;  /* 0x0000000800fc7947 */ /* 0x000fec0003800000 */
.L_x_2115:
[----:B------:R-:W2:Y:S01]  /*1bc0*/  LDG.E.64 R2, desc[UR36][R2.64] ;  /* 0x0000002402027981 */ /* 0x000ea2000c1e1b00 */
[----:B------:R-:W-:Y:S01]  /*1bd0*/  UMOV UR4, 0xf0000000 ;  /* 0xf000000000047882 */ /* 0x000fe20000000000 */
[----:B------:R-:W-:Y:S01]  /*1be0*/  UMOV UR5, 0x380fffff ;  /* 0x380fffff00057882 */ /* 0x000fe20000000000 */
[----:B--2---:R-:W0:Y:S01]  /*1bf0*/  F2F.F32.F64 R0, R2 ;  /* 0x0000000200007310 */ /* 0x004e220000301000 */
[----:B------:R-:W-:-:S14]  /*1c00*/  DSETP.GEU.AND P0, PT, |R2|, UR4, PT ;  /* 0x0000000402007e2a */ /* 0x000fdc000bf0e200 */
[----:B0-----:R-:W-:-:S05]  /*1c10*/  @!P0 FMUL R0, R0, 1.175494350822287508e-38 ;  /* 0x0080000000008820 */ /* 0x001fca0000400000 */
[----:B------:R-:W-:-:S04]  /*1c20*/  F2FP.BF16.F32.PACK_AB R0, RZ, R0 ;  /* 0x00000000ff00723e */ /* 0x000fc800000010ff */
[----:B------:R-:W-:Y:S01]  /*1c30*/  PRMT R19, R0, 0x7610, R19 ;  /* 0x0000761000137816 */ /* 0x000fe20000000013 */
[----:B------:R-:W-:Y:S06]  /*1c40*/  BRA `(.L_x_2110) ;  /* 0x0000000800d87947 */ /* 0x000fec0003800000 */
.L_x_2105:
        /* <DEDUP_REMOVED lines=11> */
[----:B------:R-:W-:-:S04]  /*1d00*/  F2FP.BF16.F32.PACK_AB R0, RZ, R0 ;  /* 0x00000000ff00723e */ /* 0x000fc800000010ff */
[----:B------:R-:W-:Y:S01]  /*1d10*/  PRMT R19, R0, 0x7610, R19 ;  /* 0x0000761000137816 */ /* 0x000fe20000000013 */
[----:B------:R-:W-:Y:S06]  /*1d20*/  BRA `(.L_x_2110) ;  /* 0x0000000800a07947 */ /* 0x000fec0003800000 */
.L_x_2119:
        /* <DEDUP_REMOVED lines=9> */
.L_x_2118:
        /* <DEDUP_REMOVED lines=24> */
[----:B------:R-:W-:-:S04]  /*1f40*/  F2FP.BF16.F32.PACK_AB R5, RZ, R5 ;  /* 0x00000005ff05723e */ /* 0x000fc800000010ff */
[----:B------:R-:W-:Y:S01]  /*1f50*/  PRMT R19, R5, 0x7610, R19 ;  /* 0x0000761005137816 */ /* 0x000fe20000000013 */
[----:B------:R-:W-:Y:S06]  /*1f60*/  BRA `(.L_x_2110) ;  /* 0x0000000800107947 */ /* 0x000fec0003800000 */
.L_x_2121:
        /* <DEDUP_REMOVED lines=11> */
[----:B------:R-:W-:-:S04]  /*2020*/  F2FP.BF16.F32.PACK_AB R0, RZ, R0 ;  /* 0x00000000ff00723e */ /* 0x000fc800000010ff */
[----:B------:R-:W-:Y:S01]  /*2030*/  PRMT R19, R0, 0x7610, R19 ;  /* 0x0000761000137816 */ /* 0x000fe20000000013 */
[----:B------:R-:W-:Y:S06]  /*2040*/  BRA `(.L_x_2110) ;  /* 0x0000000400d87947 */ /* 0x000fec0003800000 */
.L_x_2120:
[----:B------:R0:W5:Y:S01]  /*2050*/  LDG.E.U16 R19, desc[UR36][R2.64] ;  /* 0x0000002402137981 */ /* 0x000162000c1e1500 */
[----:B------:R-:W-:Y:S05]  /*2060*/  BRA `(.L_x_2110) ;  /* 0x0000000400d07947 */ /* 0x000fea0003800000 */
.L_x_2117:
        /* <DEDUP_REMOVED lines=10> */
[----:B------:R-:W-:-:S04]  /*2110*/  F2FP.BF16.F32.PACK_AB R0, RZ, R0 ;  /* 0x00000000ff00723e */ /* 0x000fc800000010ff */
[----:B------:R-:W-:Y:S01]  /*2120*/  PRMT R19, R0, 0x7610, R19 ;  /* 0x0000761000137816 */ /* 0x000fe20000000013 */
[----:B------:R-:W-:Y:S06]  /*2130*/  BRA `(.L_x_2110) ;  /* 0x00000004009c7947 */ /* 0x000fec0003800000 */
.L_x_2124:
        /* <DEDUP_REMOVED lines=21> */
.L_x_2128:
[----:B------:R-:W-:Y:S05]  /*2290*/  BSYNC.RECONVERGENT B1 ;  /* 0x0000000000017941 */ /* 0x000fea0003800200 */
.L_x_2127:
[----:B------:R-:W-:Y:S01]  /*22a0*/  IMAD.SHL.U32 R0, R0, 0x100000, RZ ;  /* 0x0010000000007824 */ /* 0x000fe200078e00ff */
[----:B------:R-:W-:-:S04]  /*22b0*/  LEA R2, R2, 0x3b800000, 0x17 ;  /* 0x3b80000002027811 */ /* 0x000fc800078eb8ff */
[----:B------:R-:W-:-:S07]  /*22c0*/  LOP3.LUT R0, R2, R0, R7, 0xfe, !PT ;  /* 0x0000000002007212 */ /* 0x000fce00078efe07 */
.L_x_2126:
[----:B------:R-:W-:Y:S05]  /*22d0*/  BSYNC.RECONVERGENT B0 ;  /* 0x0000000000007941 */ /* 0x000fea0003800200 */
.L_x_2125:
[----:B------:R-:W-:-:S04]  /*22e0*/  F2FP.BF16.F32.PACK_AB R0, RZ, R0 ;  /* 0x00000000ff00723e */ /* 0x000fc800000010ff */
[----:B------:R-:W-:Y:S01]  /*22f0*/  PRMT R19, R0, 0x7610, R19 ;  /* 0x0000761000137816 */ /* 0x000fe20000000013 */
[----:B------:R-:W-:Y:S06]  /*2300*/  BRA `(.L_x_2110) ;  /* 0x0000000400287947 */ /* 0x000fec0003800000 */
.L_x_2123:
        /* <DEDUP_REMOVED lines=21> */
.L_x_2132:
[----:B------:R-:W-:Y:S05]  /*2460*/  BSYNC.RECONVERGENT B1 ;  /* 0x0000000000017941 */ /* 0x000fea0003800200 */
.L_x_2131:
[----:B------:R-:W-:Y:S01]  /*2470*/  IMAD.SHL.U32 R0, R0, 0x200000, RZ ;  /* 0x0020000000007824 */ /* 0x000fe200078e00ff */
[----:B------:R-:W-:-:S04]  /*2480*/  LEA R2, R2, 0x37800000, 0x17 ;  /* 0x3780000002027811 */ /* 0x000fc800078eb8ff */
[----:B------:R-:W-:-:S07]  /*2490*/  LOP3.LUT R0, R2, R0, R7, 0xfe, !PT ;  /* 0x0000000002007212 */ /* 0x000fce00078efe07 */
.L_x_2130:
[----:B------:R-:W-:Y:S05]  /*24a0*/  BSYNC.RECONVERGENT B0 ;  /* 0x0000000000007941 */ /* 0x000fea0003800200 */
.L_x_2129:
[----:B------:R-:W-:-:S04]  /*24b0*/  F2FP.BF16.F32.PACK_AB R0, RZ, R0 ;  /* 0x00000000ff00723e */ /* 0x000fc800000010ff */
[----:B------:R-:W-:Y:S01]  /*24c0*/  PRMT R19, R0, 0x7610, R19 ;  /* 0x0000761000137816 */ /* 0x000fe20000000013 */
[----:B------:R-:W-:Y:S06]  /*24d0*/  BRA `(.L_x_2110) ;  /* 0x0000000000b47947 */ /* 0x000fec0003800000 */
.L_x_2122:
[----:B------:R-:W-:-:S09]  /*24e0*/  UISETP.NE.AND UP0, UPT, UR4, 0x1c, UPT ;  /* 0x0000001c0400788c */ /* 0x000fd2000bf05270 */
[----:B------:R-:W-:Y:S05]  /*24f0*/  BRA.U !UP0, `(.L_x_2133) ;  /* 0x00000001089c7547 */ /* 0x000fea000b800000 */
[----:B------:R-:W-:-:S09]  /*2500*/  UISETP.NE.AND UP0, UPT, UR4, 0x1d, UPT ;  /* 0x0000001d0400788c */ /* 0x000fd2000bf05270 */
[----:B------:R-:W-:Y:S05]  /*2510*/  BRA.U !UP0, `(.L_x_2134) ;  /* 0x0000000108807547 */ /* 0x000fea000b800000 */
[----:B------:R-:W-:-:S09]  /*2520*/  UISETP.NE.AND UP0, UPT, UR4, 0x2c, UPT ;  /* 0x0000002c0400788c */ /* 0x000fd2000bf05270 */
[----:B------:R-:W-:Y:S05]  /*2530*/  BRA.U !UP0, `(.L_x_2135) ;  /* 0x0000000108487547 */ /* 0x000fea000b800000 */
.L_x_2109:
        /* <DEDUP_REMOVED lines=16> */
.L_x_2136:
[----:B------:R-:W-:Y:S01]  /*2640*/  PRMT R19, RZ, 0x7610, R19 ;  /* 0x00007610ff137816 */ /* 0x000fe20000000013 */
[----:B------:R-:W-:Y:S06]  /*2650*/  BRA `(.L_x_2110) ;  /* 0x0000000000547947 */ /* 0x000fec0003800000 */
.L_x_2135:
        /* <DEDUP_REMOVED lines=8> */
.L_x_2138:
[----:B------:R-:W-:Y:S05]  /*26e0*/  BSYNC.RECONVERGENT B0 ;  /* 0x0000000000007941 */ /* 0x000fea0003800200 */
.L_x_2137:
[----:B------:R-:W-:-:S04]  /*26f0*/  F2FP.BF16.F32.PACK_AB R0, RZ, R0 ;  /* 0x00000000ff00723e */ /* 0x000fc800000010ff */
[----:B------:R-:W-:Y:S01]  /*2700*/  PRMT R19, R0, 0x7610, R19 ;  /* 0x0000761000137816 */ /* 0x000fe20000000013 */
[----:B------:R-:W-:Y:S06]  /*2710*/  BRA `(.L_x_2110) ;  /* 0x0000000000247947 */ /* 0x000fec0003800000 */
.L_x_2134:
[----:B------:R-:W2:Y:S02]  /*2720*/  LDG.E.64 R2, desc[UR36][R2.64] ;  /* 0x0000002402027981 */ /* 0x000ea4000c1e1b00 */
[----:B--2---:R-:W0:Y:S02]  /*2730*/  I2F.U64 R0, R2 ;  /* 0x0000000200007312 */ /* 0x004e240000301000 */
[----:B0-----:R-:W-:-:S04]  /*2740*/  F2FP.BF16.F32.PACK_AB R0, RZ, R0 ;  /* 0x00000000ff00723e */ /* 0x001fc800000010ff */
[----:B------:R-:W-:Y:S01]  /*2750*/  PRMT R19, R0, 0x7610, R19 ;  /* 0x0000761000137816 */ /* 0x000fe20000000013 */
[----:B------:R-:W-:Y:S06]  /*2760*/  BRA `(.L_x_2110) ;  /* 0x0000000000107947 */ /* 0x000fec0003800000 */
.L_x_2133:
[----:B------:R-:W2:Y:S02]  /*2770*/  LDG.E R2, desc[UR36][R2.64] ;  /* 0x0000002402027981 */ /* 0x000ea4000c1e1900 */
[----:B--2---:R-:W-:-:S04]  /*2780*/  I2FP.F32.U32 R0, R2 ;  /* 0x0000000200007245 */ /* 0x004fc80000201000 */
[----:B------:R-:W-:-:S04]  /*2790*/  F2FP.BF16.F32.PACK_AB R0, RZ, R0 ;  /* 0x00000000ff00723e */ /* 0x000fc800000010ff */
[----:B------:R-:W-:-:S07]  /*27a0*/  PRMT R19, R0, 0x7610, R19 ;  /* 0x0000761000137816 */ /* 0x000fce0000000013 */
.L_x_2110:
        /* <DEDUP_REMOVED lines=16> */
[----:B0-----:R-:W-:Y:S01]  /*28b0*/  F2FP.BF16.F32.PACK_AB R0, RZ, R0 ;  /* 0x00000000ff00723e */ /* 0x001fe200000010ff */
[----:B------:R-:W-:Y:S06]  /*28c0*/  BRA `(.L_x_2144) ;  /* 0x0000000c00947947 */ /* 0x000fec0003800000 */
.L_x_2142:
[----:B------:R-:W2:Y:S02]  /*28d0*/  LDG.E.U8 R2, desc[UR36][R2.64] ;  /* 0x0000002402027981 */ /* 0x000ea4000c1e1100 */
[----:B--2---:R-:W-:-:S04]  /*28e0*/  I2FP.F32.U32 R0, R2 ;  /* 0x0000000200007245 */ /* 0x004fc80000201000 */
[----:B------:R-:W-:Y:S01]  /*28f0*/  F2FP.BF16.F32.PACK_AB R0, RZ, R0 ;  /* 0x00000000ff00723e */ /* 0x000fe200000010ff */
[----:B------:R-:W-:Y:S06]  /*2900*/  BRA `(.L_x_2144) ;  /* 0x0000000c00847947 */ /* 0x000fec0003800000 */
.L_x_2141:
        /* <DEDUP_REMOVED lines=8> */
[----:B0-----:R-:W-:Y:S01]  /*2990*/  F2FP.BF16.F32.PACK_AB R0, RZ, R0 ;  /* 0x00000000ff00723e */ /* 0x001fe200000010ff */
[----:B------:R-:W-:Y:S06]  /*29a0*/  BRA `(.L_x_2144) ;  /* 0x0000000c005c7947 */ /* 0x000fec0003800000 */
.L_x_2146:
[----:B------:R-:W2:Y:S02]  /*29b0*/  LDG.E R2, desc[UR36][R2.64] ;  /* 0x0000002402027981 */ /* 0x000ea4000c1e1900 */
[----:B--2---:R-:W-:-:S04]  /*29c0*/  I2FP.F32.S32 R0, R2 ;  /* 0x0000000200007245 */ /* 0x004fc80000201400 */
[----:B------:R-:W-:Y:S01]  /*29d0*/  F2FP.BF16.F32.PACK_AB R0, RZ, R0 ;  /* 0x00000000ff00723e */ /* 0x000fe200000010ff */
[----:B------:R-:W-:Y:S06]  /*29e0*/  BRA `(.L_x_2144) ;  /* 0x0000000c004c7947 */ /* 0x000fec0003800000 */
.L_x_2145:
[----:B------:R-:W2:Y:S02]  /*29f0*/  LDG.E.U16 R2, desc[UR36][R2.64] ;  /* 0x0000002402027981 */ /* 0x000ea4000c1e1500 */
[----:B--2---:R-:W0:Y:S02]  /*2a00*/  I2F.S16 R0, R2 ;  /* 0x0000000200007306 */ /* 0x004e240000101400 */
[----:B0-----:R-:W-:Y:S01]  /*2a10*/  F2FP.BF16.F32.PACK_AB R0, RZ, R0 ;  /* 0x00000000ff00723e */ /* 0x001fe200000010ff */
[----:B------:R-:W-:Y:S06]  /*2a20*/  BRA `(.L_x_2144) ;  /* 0x0000000c003c7947 */ /* 0x000fec0003800000 */
.L_x_2140:
        /* <DEDUP_REMOVED lines=9> */
.L_x_2148:
[----:B------:R-:W2:Y:S02]  /*2ac0*/  LDG.E.U16 R0, desc[UR36][R2.64] ;  /* 0x0000002402007981 */ /* 0x000ea4000c1e1500 */
[----:B--2---:R-:W-:-:S05]  /*2ad0*/  HADD2.F32 R0, -RZ, R0.H0_H0 ;  /* 0x20000000ff007230 */ /* 0x004fca0000004100 */
[----:B------:R-:W-:Y:S01]  /*2ae0*/  F2FP.BF16.F32.PACK_AB R0, RZ, R0 ;  /* 0x00000000ff00723e */ /* 0x000fe200000010ff */
[----:B------:R-:W-:Y:S06]  /*2af0*/  BRA `(.L_x_2144) ;  /* 0x0000000c00087947 */ /* 0x000fec0003800000 */
.L_x_2147:
        /* <DEDUP_REMOVED lines=9> */
.L_x_2150:
[----:B------:R-:W2:Y:S02]  /*2b90*/  LDG.E.U16 R2, desc[UR36][R2.64] ;  /* 0x0000002402027981 */ /* 0x000ea4000c1e1500 */
[----:B--2---:R-:W-:-:S05]  /*2ba0*/  HADD2.F32 R0, -RZ, R2.H0_H0 ;  /* 0x20000002ff007230 */ /* 0x004fca0000004100 */
[----:B------:R-:W-:Y:S01]  /*2bb0*/  F2FP.BF16.F32.PACK_AB R0, RZ, R0 ;  /* 0x00000000ff00723e */ /* 0x000fe200000010ff */
[----:B------:R-:W-:Y:S06]  /*2bc0*/  BRA `(.L_x_2144) ;  /* 0x0000000800d47947 */ /* 0x000fec0003800000 */
.L_x_2149:
[----:B------:R-:W2:Y:S01]  /*2bd0*/  LDG.E.64 R2, desc[UR36][R2.64] ;  /* 0x0000002402027981 */ /* 0x000ea2000c1e1b00 */
[----:B------:R-:W-:Y:S01]  /*2be0*/  UMOV UR4, 0xf0000000 ;  /* 0xf000000000047882 */ /* 0x000fe20000000000 */
[----:B------:R-:W-:Y:S01]  /*2bf0*/  UMOV UR5, 0x380fffff ;  /* 0x380fffff00057882 */ /* 0x000fe20000000000 */
[----:B--2---:R-:W0:Y:S01]  /*2c00*/  F2F.F32.F64 R0, R2 ;  /* 0x0000000200007310 */ /* 0x004e220000301000 */
[----:B------:R-:W-:-:S14]  /*2c10*/  DSETP.GEU.AND P0, PT, |R2|, UR4, PT ;  /* 0x0000000402007e2a */ /* 0x000fdc000bf0e200 */
[----:B0-----:R-:W-:-:S05]  /*2c20*/  @!P0 FMUL R0, R0, 1.175494350822287508e-38 ;  /* 0x0080000000008820 */ /* 0x001fca0000400000 */
[----:B------:R-:W-:Y:S01]  /*2c30*/  F2FP.BF16.F32.PACK_AB R0, RZ, R0 ;  /* 0x00000000ff00723e */ /* 0x000fe200000010ff */
[----:B------:R-:W-:Y:S06]  /*2c40*/  BRA `(.L_x_2144) ;  /* 0x0000000800b47947 */ /* 0x000fec0003800000 */
.L_x_2139:
        /* <DEDUP_REMOVED lines=11> */
[----:B------:R-:W-:Y:S01]  /*2d00*/  F2FP.BF16.F32.PACK_AB R0, RZ, R0 ;  /* 0x00000000ff00723e */ /* 0x000fe200000010ff */
[----:B------:R-:W-:Y:S06]  /*2d10*/  BRA `(.L_x_2144) ;  /* 0x0000000800807947 */ /* 0x000fec0003800000 */
.L_x_2153:
        /* <DEDUP_REMOVED lines=8> */
.L_x_2152:
        /* <DEDUP_REMOVED lines=27> */
.L_x_2155:
        /* <DEDUP_REMOVED lines=11> */
[----:B------:R-:W-:Y:S01]  /*3000*/  F2FP.BF16.F32.PACK_AB R0, RZ, R0 ;  /* 0x00000000ff00723e */ /* 0x000fe200000010ff */
[----:B------:R-:W-:Y:S06]  /*3010*/  BRA `(.L_x_2144) ;  /* 0x0000000400c07947 */ /* 0x000fec0003800000 */
.L_x_2154:
[----:B------:R0:W5:Y:S01]  /*3020*/  LDG.E.U16 R0, desc[UR36][R2.64] ;  /* 0x0000002402007981 */ /* 0x000162000c1e1500 */
[----:B------:R-:W-:Y:S05]  /*3030*/  BRA `(.L_x_2144) ;  /* 0x0000000400b87947 */ /* 0x000fea0003800000 */
.L_x_2151:
        /* <DEDUP_REMOVED lines=10> */
[----:B------:R-:W-:Y:S01]  /*30e0*/  F2FP.BF16.F32.PACK_AB R0, RZ, R0 ;  /* 0x00000000ff00723e */ /* 0x000fe200000010ff */
[----:B------:R-:W-:Y:S06]  /*30f0*/  BRA `(.L_x_2144) ;  /* 0x0000000400887947 */ /* 0x000fec0003800000 */
.L_x_2158:
        /* <DEDUP_REMOVED lines=21> */
.L_x_2162:
[----:B------:R-:W-:Y:S05]  /*3250*/  BSYNC.RECONVERGENT B1 ;  /* 0x0000000000017941 */ /* 0x000fea0003800200 */
.L_x_2161:
[----:B------:R-:W-:Y:S01]  /*3260*/  IMAD.SHL.U32 R0, R0, 0x100000, RZ ;  /* 0x0010000000007824 */ /* 0x000fe200078e00ff */
[----:B------:R-:W-:-:S04]  /*3270*/  LEA R2, R2, 0x3b800000, 0x17 ;  /* 0x3b80000002027811 */ /* 0x000fc800078eb8ff */
[----:B------:R-:W-:-:S07]  /*3280*/  LOP3.LUT R0, R2, R0, R7, 0xfe, !PT ;  /* 0x0000000002007212 */ /* 0x000fce00078efe07 */
.L_x_2160:
[----:B------:R-:W-:Y:S05]  /*3290*/  BSYNC.RECONVERGENT B0 ;  /* 0x0000000000007941 */ /* 0x000fea0003800200 */
.L_x_2159:
[----:B------:R-:W-:Y:S01]  /*32a0*/  F2FP.BF16.F32.PACK_AB R0, RZ, R0 ;  /* 0x00000000ff00723e */ /* 0x000fe200000010ff */
[----:B------:R-:W-:Y:S06]  /*32b0*/  BRA `(.L_x_2144) ;  /* 0x0000000400187947 */ /* 0x000fec0003800000 */
.L_x_2157:
        /* <DEDUP_REMOVED lines=21> */
.L_x_2166:
[----:B------:R-:W-:Y:S05]  /*3410*/  BSYNC.RECONVERGENT B1 ;  /* 0x0000000000017941 */ /* 0x000fea0003800200 */
.L_x_2165:
[----:B------:R-:W-:Y:S01]  /*3420*/  IMAD.SHL.U32 R0, R0, 0x200000, RZ ;  /* 0x0020000000007824 */ /* 0x000fe200078e00ff */
[----:B------:R-:W-:-:S04]  /*3430*/  LEA R2, R2, 0x37800000, 0x17 ;  /* 0x3780000002027811 */ /* 0x000fc800078eb8ff */
[----:B------:R-:W-:-:S07]  /*3440*/  LOP3.LUT R0, R2, R0, R7, 0xfe, !PT ;  /* 0x0000000002007212 */ /* 0x000fce00078efe07 */
.L_x_2164:
[----:B------:R-:W-:Y:S05]  /*3450*/  BSYNC.RECONVERGENT B0 ;  /* 0x0000000000007941 */ /* 0x000fea0003800200 */
.L_x_2163:
[----:B------:R-:W-:Y:S01]  /*3460*/  F2FP.BF16.F32.PACK_AB R0, RZ, R0 ;  /* 0x00000000ff00723e */ /* 0x000fe200000010ff */
[----:B------:R-:W-:Y:S06]  /*3470*/  BRA `(.L_x_2144) ;  /* 0x0000000000a87947 */ /* 0x000fec0003800000 */
.L_x_2156:
[----:B------:R-:W-:-:S09]  /*3480*/  UISETP.NE.AND UP0, UPT, UR4, 0x1c, UPT ;  /* 0x0000001c0400788c */ /* 0x000fd2000bf05270 */
[----:B------:R-:W-:Y:S05]  /*3490*/  BRA.U !UP0, `(.L_x_2167) ;  /* 0x0000000108947547 */ /* 0x000fea000b800000 */
[----:B------:R-:W-:-:S09]  /*34a0*/  UISETP.NE.AND UP0, UPT, UR4, 0x1d, UPT ;  /* 0x0000001d0400788c */ /* 0x000fd2000bf05270 */
[----:B------:R-:W-:Y:S05]  /*34b0*/  BRA.U !UP0, `(.L_x_2168) ;  /* 0x00000001087c7547 */ /* 0x000fea000b800000 */
[----:B------:R-:W-:-:S09]  /*34c0*/  UISETP.NE.AND UP0, UPT, UR4, 0x2c, UPT ;  /* 0x0000002c0400788c */ /* 0x000fd2000bf05270 */
[----:B------:R-:W-:Y:S05]  /*34d0*/  BRA.U !UP0, `(.L_x_2169) ;  /* 0x0000000108487547 */ /* 0x000fea000b800000 */
.L_x_2143:
        /* <DEDUP_REMOVED lines=16> */
.L_x_2170:
[----:B------:R-:W-:Y:S01]  /*35e0*/  PRMT R0, RZ, 0x7610, R0 ;  /* 0x00007610ff007816 */ /* 0x000fe20000000000 */
[----:B------:R-:W-:Y:S06]  /*35f0*/  BRA `(.L_x_2144) ;  /* 0x0000000000487947 */ /* 0x000fec0003800000 */
.L_x_2169:
        /* <DEDUP_REMOVED lines=8> */
.L_x_2172:
[----:B------:R-:W-:Y:S05]  /*3680*/  BSYNC.RECONVERGENT B0 ;  /* 0x0000000000007941 */ /* 0x000fea0003800200 */
.L_x_2171:
[----:B------:R-:W-:Y:S01]  /*3690*/  F2FP.BF16.F32.PACK_AB R0, RZ, R0 ;  /* 0x00000000ff00723e */ /* 0x000fe200000010ff */
[----:B------:R-:W-:Y:S06]  /*36a0*/  BRA `(.L_x_2144) ;  /* 0x00000000001c7947 */ /* 0x000fec0003800000 */
.L_x_2168:
[----:B------:R-:W2:Y:S02]  /*36b0*/  LDG.E.64 R2, desc[UR36][R2.64] ;  /* 0x0000002402027981 */ /* 0x000ea4000c1e1b00 */
[----:B--2---:R-:W0:Y:S02]  /*36c0*/  I2F.U64 R0, R2 ;  /* 0x0000000200007312 */ /* 0x004e240000301000 */
[----:B0-----:R-:W-:Y:S01]  /*36d0*/  F2FP.BF16.F32.PACK_AB R0, RZ, R0 ;  /* 0x00000000ff00723e */ /* 0x001fe200000010ff */
[----:B------:R-:W-:Y:S06]  /*36e0*/  BRA `(.L_x_2144) ;  /* 0x00000000000c7947 */ /* 0x000fec0003800000 */
.L_x_2167:
[----:B------:R-:W2:Y:S02]  /*36f0*/  LDG.E R2, desc[UR36][R2.64] ;  /* 0x0000002402027981 */ /* 0x000ea4000c1e1900 */
[----:B--2---:R-:W-:-:S04]  /*3700*/  I2FP.F32.U32 R0, R2 ;  /* 0x0000000200007245 */ /* 0x004fc80000201000 */
[----:B------:R-:W-:-:S07]  /*3710*/  F2FP.BF16.F32.PACK_AB R0, RZ, R0 ;  /* 0x00000000ff00723e */ /* 0x000fce00000010ff */
.L_x_2144:
[----:B------:R-:W0:Y:S01]  /*3720*/  LDCU.64 UR6, c[0x0][0x5e8] ;  /* 0x0000bd00ff0677ac */ /* 0x000e220008000a00 */
[----:B-----5:R-:W-:Y:S01]  /*3730*/  IMAD.U32 R19, R19, 0x10000, RZ ;  /* 0x0001000013137824 */ /* 0x020fe200078e00ff */
[----:B------:R-:W-:Y:S01]  /*3740*/  SHF.L.U32 R0, R0, 0x10, RZ ;  /* 0x0000001000007819 */ /* 0x000fe200000006ff */
[----:B------:R-:W-:-:S03]  /*3750*/  UPRMT UR4, UR43, 0x9910, URZ ;  /* 0x000099102b047896 */ /* 0x000fc600080000ff */
[----:B------:R-:W-:Y:S01]  /*3760*/  LOP3.LUT R0, R19, 0x80000000, R0, 0xb8, !PT ;  /* 0x8000000013007812 */ /* 0x000fe200078eb800 */
[----:B------:R-:W-:-:S03]  /*3770*/  UISETP.GT.AND UP0, UPT, UR4, 0x9, UPT ;  /* 0x000000090400788c */ /* 0x000fc6000bf04270 */
[----:B------:R1:W2:Y:S01]  /*3780*/  F2F.BF16.F32 R5, R0 ;  /* 0x0000000000057304 */ /* 0x0002a20000202000 */
[----:B0-----:R-:W-:-:S05]  /*3790*/  IADD3 R2, P0, PT, R16, UR6, RZ ;  /* 0x0000000610027c10 */ /* 0x001fca000ff1e0ff */
[----:B------:R-:W-:Y:S01]  /*37a0*/  IMAD.X R3, RZ, RZ, UR7, P0 ;  /* 0x00000007ff037e24 */ /* 0x000fe200080e06ff */
[----:B-1----:R-:W-:Y:S07]  /*37b0*/  BRA.U UP0, `(.L_x_2173) ;  /* 0x00000005000c7547 */ /* 0x002fee000b800000 */
        /* <DEDUP_REMOVED lines=8> */
[----:B--2---:R-:W-:-:S04]  /*3840*/  IMAD.U32 R0, R5, 0x10000, RZ ;  /* 0x0001000005007824 */ /* 0x004fc800078e00ff */
[----:B------:R-:W0:Y:S02]  /*3850*/  F2I.FTZ.TRUNC.NTZ R5, R0 ;  /* 0x0000000000057305 */ /* 0x000e24000021f100 */
[----:B0-----:R0:W-:Y:S01]  /*3860*/  STG.E.U8 desc[UR36][R2.64], R5 ;  /* 0x0000000502007986 */ /* 0x0011e2000c101124 */
[----:B------:R-:W-:Y:S05]  /*3870*/  BRA `(.L_x_2178) ;  /* 0x0000000c00807947 */ /* 0x000fea0003800000 */
.L_x_2176:
[----:B--2---:R-:W-:-:S06]  /*3880*/  IMAD.U32 R5, R5, 0x10000, RZ ;  /* 0x0001000005057824 */ /* 0x004fcc00078e00ff */
[----:B------:R-:W0:Y:S02]  /*3890*/  F2I.S64.TRUNC R4, R5 ;  /* 0x0000000500047311 */ /* 0x000e24000020d900 */
[----:B0-----:R1:W-:Y:S01]  /*38a0*/  STG.E.U8 desc[UR36][R2.64], R4 ;  /* 0x0000000402007986 */ /* 0x0013e2000c101124 */
[----:B------:R-:W-:Y:S05]  /*38b0*/  BRA `(.L_x_2178) ;  /* 0x0000000c00707947 */ /* 0x000fea0003800000 */
.L_x_2175:
[----:B------:R-:W-:-:S09]  /*38c0*/  UISETP.NE.AND UP0, UPT, UR4, 0x2, UPT ;  /* 0x000000020400788c */ /* 0x000fd2000bf05270 */
[----:B------:R-:W-:Y:S05]  /*38d0*/  BRA.U !UP0, `(.L_x_2179) ;  /* 0x0000000108307547 */ /* 0x000fea000b800000 */
[----:B------:R-:W-:-:S09]  /*38e0*/  UISETP.NE.AND UP0, UPT, UR4, 0x3, UPT ;  /* 0x000000030400788c */ /* 0x000fd2000bf05270 */
[----:B------:R-:W-:Y:S05]  /*38f0*/  BRA.U !UP0, `(.L_x_2180) ;  /* 0x0000000108187547 */ /* 0x000fea000b800000 */
[----:B------:R-:W-:-:S09]  /*3900*/  UISETP.NE.AND UP0, UPT, UR4, 0x4, UPT ;  /* 0x000000040400788c */ /* 0x000fd2000bf05270 */
[----:B------:R-:W-:Y:S05]  /*3910*/  BRA.U UP0, `(.L_x_2177) ;  /* 0x0000000900b87547 */ /* 0x000fea000b800000 */
[----:B--2---:R-:W-:-:S06]  /*3920*/  IMAD.U32 R5, R5, 0x10000, RZ ;  /* 0x0001000005057824 */ /* 0x004fcc00078e00ff */
[----:B------:R-:W0:Y:S02]  /*3930*/  F2I.S64.TRUNC R4, R5 ;  /* 0x0000000500047311 */ /* 0x000e24000020d900 */
[----:B0-----:R4:W-:Y:S01]  /*3940*/  STG.E.64 desc[UR36][R2.64], R4 ;  /* 0x0000000402007986 */ /* 0x0019e2000c101b24 */
[----:B------:R-:W-:Y:S05]  /*3950*/  BRA `(.L_x_2178) ;  /* 0x0000000c00487947 */ /* 0x000fea0003800000 */
.L_x_2180:
[----:B--2---:R-:W-:-:S06]  /*3960*/  IMAD.U32 R5, R5, 0x10000, RZ ;  /* 0x0001000005057824 */ /* 0x004fcc00078e00ff */
[----:B------:R-:W0:Y:S02]  /*3970*/  F2I.FTZ.TRUNC.NTZ R5, R5 ;  /* 0x0000000500057305 */ /* 0x000e24000021f100 */
[----:B0-----:R3:W-:Y:S01]  /*3980*/  STG.E desc[UR36][R2.64], R5 ;  /* 0x0000000502007986 */ /* 0x0017e2000c101924 */
[----:B------:R-:W-:Y:S05]  /*3990*/  BRA `(.L_x_2178) ;  /* 0x0000000c00387947 */ /* 0x000fea0003800000 */
.L_x_2179:
[----:B--2---:R-:W-:-:S06]  /*39a0*/  SHF.L.U32 R5, R5, 0x10, RZ ;  /* 0x0000001005057819 */ /* 0x004fcc00000006ff */
[----:B------:R-:W0:Y:S02]  /*39b0*/  F2I.FTZ.TRUNC.NTZ R5, R5 ;  /* 0x0000000500057305 */ /* 0x000e24000021f100 */
[----:B0-----:R2:W-:Y:S01]  /*39c0*/  STG.E.U16 desc[UR36][R2.64], R5 ;  /* 0x0000000502007986 */ /* 0x0015e2000c101524 */
[----:B------:R-:W-:Y:S05]  /*39d0*/  BRA `(.L_x_2178) ;  /* 0x0000000c00287947 */ /* 0x000fea0003800000 */
.L_x_2174:
[----:B------:R-:W-:-:S09]  /*39e0*/  UISETP.GT.AND UP0, UPT, UR4, 0x6, UPT ;  /* 0x000000060400788c */ /* 0x000fd2000bf04270 */
[----:B------:R-:W-:Y:S05]  /*39f0*/  BRA.U UP0, `(.L_x_2181) ;  /* 0x00000001002c7547 */ /* 0x000fea000b800000 */
[----:B------:R-:W-:-:S09]  /*3a00*/  UISETP.NE.AND UP0, UPT, UR4, 0x5, UPT ;  /* 0x000000050400788c */ /* 0x000fd2000bf05270 */
[----:B------:R-:W-:Y:S05]  /*3a10*/  BRA.U !UP0, `(.L_x_2182) ;  /* 0x0000000108147547 */ /* 0x000fea000b800000 */
[----:B------:R-:W-:-:S09]  /*3a20*/  UISETP.NE.AND UP0, UPT, UR4, 0x6, UPT ;  /* 0x000000060400788c */ /* 0x000fd2000bf05270 */
[----:B------:R-:W-:Y:S05]  /*3a30*/  BRA.U UP0, `(.L_x_2177) ;  /* 0x0000000900707547 */ /* 0x000fea000b800000 */
[----:B--2---:R-:W-:-:S05]  /*3a40*/  IMAD.U32 R5, R5, 0x10000, RZ ;  /* 0x0001000005057824 */ /* 0x004fca00078e00ff */
[----:B------:R0:W-:Y:S01]  /*3a50*/  STG.E desc[UR36][R2.64], R5 ;  /* 0x0000000502007986 */ /* 0x0001e2000c101924 */
[----:B------:R-:W-:Y:S05]  /*3a60*/  BRA `(.L_x_2178) ;  /* 0x0000000c00047947 */ /* 0x000fea0003800000 */
.L_x_2182:
[----:B--2---:R-:W-:-:S05]  /*3a70*/  IMAD.U32 R0, R5, 0x10000, RZ ;  /* 0x0001000005007824 */ /* 0x004fca00078e00ff */
[----:B------:R-:W-:-:S05]  /*3a80*/  F2FP.F16.F32.PACK_AB R0, RZ, R0 ;  /* 0x00000000ff00723e */ /* 0x000fca00000000ff */
[----:B------:R0:W-:Y:S01]  /*3a90*/  STG.E.U16 desc[UR36][R2.64], R0 ;  /* 0x0000000002007986 */ /* 0x0001e2000c101524 */
[----:B------:R-:W-:Y:S05]  /*3aa0*/  BRA `(.L_x_2178) ;  /* 0x0000000800f47947 */ /* 0x000fea0003800000 */
.L_x_2181:
[----:B------:R-:W-:-:S09]  /*3ab0*/  UISETP.NE.AND UP0, UPT, UR4, 0x7, UPT ;  /* 0x000000070400788c */ /* 0x000fd2000bf05270 */
[----:B------:R-:W-:Y:S05]  /*3ac0*/  BRA.U !UP0, `(.L_x_2183) ;  /* 0x0000000108347547 */ /* 0x000fea000b800000 */
[----:B------:R-:W-:-:S09]  /*3ad0*/  UISETP.NE.AND UP0, UPT, UR4, 0x8, UPT ;  /* 0x000000080400788c */ /* 0x000fd2000bf05270 */
[----:B------:R-:W-:Y:S05]  /*3ae0*/  BRA.U !UP0, `(.L_x_2184) ;  /* 0x0000000108187547 */ /* 0x000fea000b800000 */
[----:B------:R-:W-:-:S09]  /*3af0*/  UISETP.NE.AND UP0, UPT, UR4, 0x9, UPT ;  /* 0x000000090400788c */ /* 0x000fd2000bf05270 */
[----:B------:R-:W-:Y:S05]  /*3b00*/  BRA.U UP0, `(.L_x_2177) ;  /* 0x00000009003c7547 */ /* 0x000fea000b800000 */
[----:B--2---:R-:W-:Y:S02]  /*3b10*/  IMAD.U32 R4, R5, 0x10000, RZ ;  /* 0x0001000005047824 */ /* 0x004fe400078e00ff */
[----:B------:R-:W-:-:S05]  /*3b20*/  IMAD.MOV.U32 R5, RZ, RZ, RZ ;  /* 0x000000ffff057224 */ /* 0x000fca00078e00ff */
[----:B------:R0:W-:Y:S01]  /*3b30*/  STG.E.64 desc[UR36][R2.64], R4 ;  /* 0x0000000402007986 */ /* 0x0001e2000c101b24 */
[----:B------:R-:W-:Y:S05]  /*3b40*/  BRA `(.L_x_2178) ;  /* 0x0000000800cc7947 */ /* 0x000fea0003800000 */
.L_x_2184:
[----:B--2---:R-:W-:-:S05]  /*3b50*/  IMAD.U32 R5, R5, 0x10000, RZ ;  /* 0x0001000005057824 */ /* 0x004fca00078e00ff */
[----:B------:R-:W-:-:S04]  /*3b60*/  F2FP.F16.F32.PACK_AB R5, RZ, R5 ;  /* 0x00000005ff05723e */ /* 0x000fc800000000ff */
[----:B------:R-:W-:-:S05]  /*3b70*/  PRMT R5, R5, 0x5410, RZ ;  /* 0x0000541005057816 */ /* 0x000fca00000000ff */
[----:B------:R0:W-:Y:S01]  /*3b80*/  STG.E desc[UR36][R2.64], R5 ;  /* 0x0000000502007986 */ /* 0x0001e2000c101924 */
[----:B------:R-:W-:Y:S05]  /*3b90*/  BRA `(.L_x_2178) ;  /* 0x0000000800b87947 */ /* 0x000fea0003800000 */
.L_x_2183:
[----:B--2---:R-:W-:-:S05]  /*3ba0*/  SHF.L.U32 R4, R5, 0x10, RZ ;  /* 0x0000001005047819 */ /* 0x004fca00000006ff */
[----:B------:R-:W-:-:S06]  /*3bb0*/  FMUL.FTZ R4, R4, 1 ;  /* 0x3f80000004047820 */ /* 0x000fcc0000410000 */
[----:B------:R-:W0:Y:S02]  /*3bc0*/  F2F.F64.F32 R4, R4 ;  /* 0x0000000400047310 */ /* 0x000e240000201800 */
[----:B0-----:R0:W-:Y:S01]  /*3bd0*/  STG.E.64 desc[UR36][R2.64], R4 ;  /* 0x0000000402007986 */ /* 0x0011e2000c101b24 */
[----:B------:R-:W-:Y:S05]  /*3be0*/  BRA `(.L_x_2178) ;  /* 0x0000000800a47947 */ /* 0x000fea0003800000 */
.L_x_2173:
        /* <DEDUP_REMOVED lines=8> */
[----:B--2---:R-:W-:-:S05]  /*3c70*/  IMAD.U32 R5, R5, 0x10000, RZ ;  /* 0x0001000005057824 */ /* 0x004fca00078e00ff */
[----:B------:R-:W-:-:S04]  /*3c80*/  FSETP.NEU.FTZ.AND P0, PT, R5, RZ, PT ;  /* 0x000000ff0500720b */ /* 0x000fc80003f1d000 */
[----:B------:R-:W-:-:S05]  /*3c90*/  SEL R5, RZ, 0x1, !P0 ;  /* 0x00000001ff057807 */ /* 0x000fca0004000000 */
[----:B------:R0:W-:Y:S01]  /*3ca0*/  STG.E.U8 desc[UR36][R2.64], R5 ;  /* 0x0000000502007986 */ /* 0x0001e2000c101124 */
[----:B------:R-:W-:Y:S05]  /*3cb0*/  BRA `(.L_x_2178) ;  /* 0x0000000800707947 */ /* 0x000fea0003800000 */
.L_x_2187:
[----:B--2---:R-:W-:Y:S01]  /*3cc0*/  IMAD.U32 R5, R5, 0x10000, RZ ;  /* 0x0001000005057824 */ /* 0x004fe200078e00ff */
[----:B------:R-:W-:-:S03]  /*3cd0*/  CS2R R6, SRZ ;  /* 0x0000000000067805 */ /* 0x000fc6000001ff00 */
[----:B------:R-:W-:-:S06]  /*3ce0*/  FMUL.FTZ R5, R5, 1 ;  /* 0x3f80000005057820 */ /* 0x000fcc0000410000 */
[----:B------:R-:W0:Y:S02]  /*3cf0*/  F2F.F64.F32 R4, R5 ;  /* 0x0000000500047310 */ /* 0x000e240000201800 */
[----:B0-----:R0:W-:Y:S01]  /*3d00*/  STG.E.128 desc[UR36][R2.64], R4 ;  /* 0x0000000402007986 */ /* 0x0011e2000c101d24 */
[----:B------:R-:W-:Y:S05]  /*3d10*/  BRA `(.L_x_2178) ;  /* 0x0000000800587947 */ /* 0x000fea0003800000 */
.L_x_2186:
[----:B------:R-:W-:-:S09]  /*3d20*/  UISETP.NE.AND UP0, UPT, UR4, 0xf, UPT ;  /* 0x0000000f0400788c */ /* 0x000fd2000bf05270 */
[----:B------:R-:W-:Y:S05]  /*3d30*/  BRA.U !UP0, `(.L_x_2188) ;  /* 0x0000000108a07547 */ /* 0x000fea000b800000 */
[----:B------:R-:W-:-:S09]  /*3d40*/  UISETP.NE.AND UP0, UPT, UR4, 0x17, UPT ;  /* 0x000000170400788c */ /* 0x000fd2000bf05270 */
[----:B------:R-:W-:Y:S05]  /*3d50*/  BRA.U !UP0, `(.L_x_2189) ;  /* 0x00000001084c7547 */ /* 0x000fea000b800000 */
[----:B------:R-:W-:-:S09]  /*3d60*/  UISETP.NE.AND UP0, UPT, UR4, 0x18, UPT ;  /* 0x000000180400788c */ /* 0x000fd2000bf05270 */
[----:B------:R-:W-:Y:S05]  /*3d70*/  BRA.U UP0, `(.L_x_2177) ;  /* 0x0000000500a07547 */ /* 0x000fea000b800000 */
[----:B--2---:R-:W-:Y:S01]  /*3d80*/  IMAD.U32 R7, R5, 0x10000, RZ ;  /* 0x0001000005077824 */ /* 0x004fe200078e00ff */
        /* <DEDUP_REMOVED lines=12> */
.L_x_2191:
[----:B------:R-:W-:Y:S05]  /*3e50*/  BSYNC.RECONVERGENT B0 ;  /* 0x0000000000007941 */ /* 0x000fea0003800200 */
.L_x_2190:
[----:B------:R-:W-:-:S05]  /*3e60*/  LOP3.LUT R5, R0, 0x80, R5, 0xf8, !PT ;  /* 0x0000008000057812 */ /* 0x000fca00078ef805 */
[----:B------:R0:W-:Y:S01]  /*3e70*/  STG.E.U8 desc[UR36][R2.64], R5 ;  /* 0x0000000502007986 */ /* 0x0001e2000c101124 */
[----:B------:R-:W-:Y:S05]  /*3e80*/  BRA `(.L_x_2178) ;  /* 0x0000000400fc7947 */ /* 0x000fea0003800000 */
.L_x_2189:
[----:B--2---:R-:W-:Y:S01]  /*3e90*/  IMAD.U32 R7, R5, 0x10000, RZ ;  /* 0x0001000005077824 */ /* 0x004fe200078e00ff */
[----:B------:R-:W-:Y:S04]  /*3ea0*/  BSSY.RECONVERGENT B0, `(.L_x_2192) ;  /* 0x000000e000007945 */ /* 0x000fe80003800200 */
[----:B------:R-:W-:Y:S02]  /*3eb0*/  LOP3.LUT R6, R7, 0x7fffffff, RZ, 0xc0, !PT ;  /* 0x7fffffff07067812 */ /* 0x000fe400078ec0ff */
[----:B------:R-:W-:Y:S02]  /*3ec0*/  SHF.R.U32.HI R5, RZ, 0x18, R7 ;  /* 0x00000018ff057819 */ /* 0x000fe40000011607 */
[----:B------:R-:W-:-:S13]  /*3ed0*/  ISETP.GE.U32.AND P1, PT, R6, 0x47800000, PT ;  /* 0x478000000600780c */ /* 0x000fda0003f26070 */
[----:B------:R-:W-:Y:S02]  /*3ee0*/  @P1 ISETP.GT.U32.AND P0, PT, R6, 0x7f800000, PT ;  /* 0x7f8000000600180c */ /* 0x000fe40003f04070 */
[----:B------:R-:W-:-:S04]  /*3ef0*/  @P1 MOV R0, 0x7f ;  /* 0x0000007f00001802 */ /* 0x000fc80000000f00 */
[----:B------:R-:W-:Y:S01]  /*3f00*/  @P1 SEL R0, R0, 0x7c, P0 ;  /* 0x0000007c00001807 */ /* 0x000fe20000000000 */
[----:B------:R-:W-:Y:S06]  /*3f10*/  @P1 BRA `(.L_x_2193) ;  /* 0x0000000000181947 */ /* 0x000fec0003800000 */
[----:B------:R-:W-:-:S13]  /*3f20*/  ISETP.GT.U32.AND P0, PT, R6, 0x387fffff, PT ;  /* 0x387fffff0600780c */ /* 0x000fda0003f04070 */
[----:B------:R-:W-:-:S04]  /*3f30*/  @P0 SHF.R.U32.HI R0, RZ, 0x15, R7 ;  /* 0x00000015ff000819 */ /* 0x000fc80000011607 */
[----:B------:R-:W-:Y:S01]  /*3f40*/  @P0 LOP3.LUT R4, R0, 0x1, RZ, 0xc0, !PT ;  /* 0x0000000100040812 */ /* 0x000fe200078ec0ff */
[----:B------:R-:W-:-:S03]  /*3f50*/  @!P0 FADD.FTZ R0, R6, 128 ;  /* 0x4300000006008421 */ /* 0x000fc60000010000 */
[----:B------:R-:W-:-:S04]  /*3f60*/  @P0 IADD3 R4, PT, PT, R7, 0x80fffff, R4 ;  /* 0x080fffff07040810 */ /* 0x000fc80007ffe004 */
[----:B------:R-:W-:-:S07]  /*3f70*/  @P0 SHF.R.U32.HI R0, RZ, 0x15, R4 ;  /* 0x00000015ff000819 */ /* 0x000fce0000011604 */
.L_x_2193:
[----:B------:R-:W-:Y:S05]  /*3f80*/  BSYNC.RECONVERGENT B0 ;  /* 0x0000000000007941 */ /* 0x000fea0003800200 */
.L_x_2192:
[----:B------:R-:W-:-:S05]  /*3f90*/  LOP3.LUT R5, R0, 0x80, R5, 0xf8, !PT ;  /* 0x0000008000057812 */ /* 0x000fca00078ef805 */
[----:B------:R0:W-:Y:S01]  /*3fa0*/  STG.E.U8 desc[UR36][R2.64], R5 ;  /* 0x0000000502007986 */ /* 0x0001e2000c101124 */
[----:B------:R-:W-:Y:S05]  /*3fb0*/  BRA `(.L_x_2178) ;  /* 0x0000000400b07947 */ /* 0x000fea0003800000 */
.L_x_2188:
[----:B--2---:R0:W-:Y:S01]  /*3fc0*/  STG.E.U16 desc[UR36][R2.64], R5 ;  /* 0x0000000502007986 */ /* 0x0041e2000c101524 */
[----:B------:R-:W-:Y:S05]  /*3fd0*/  BRA `(.L_x_2178) ;  /* 0x0000000400a87947 */ /* 0x000fea0003800000 */
.L_x_2185:
        /* <DEDUP_REMOVED lines=8> */
[----:B--2---:R-:W-:-:S06]  /*4060*/  IMAD.U32 R5, R5, 0x10000, RZ ;  /* 0x0001000005057824 */ /* 0x004fcc00078e00ff */
[----:B------:R-:W0:Y:S02]  /*4070*/  F2I.FTZ.U32.TRUNC.NTZ R5, R5 ;  /* 0x0000000500057305 */ /* 0x000e24000021f000 */
[----:B0-----:R0:W-:Y:S01]  /*4080*/  STG.E.U16 desc[UR36][R2.64], R5 ;  /* 0x0000000502007986 */ /* 0x0011e2000c101524 */
[----:B------:R-:W-:Y:S05]  /*4090*/  BRA `(.L_x_2178) ;  /* 0x0000000400787947 */ /* 0x000fea0003800000 */
.L_x_2196:
[----:B--2---:R-:W-:Y:S01]  /*40a0*/  IMAD.U32 R5, R5, 0x10000, RZ ;  /* 0x0001000005057824 */ /* 0x004fe200078e00ff */
        /* <DEDUP_REMOVED lines=12> */
.L_x_2199:
[----:B------:R-:W-:-:S04]  /*4170*/  SHF.R.U32.HI R0, RZ, 0x14, R5 ;  /* 0x00000014ff007819 */ /* 0x000fc80000011605 */
[----:B------:R-:W-:-:S04]  /*4180*/  LOP3.LUT R0, R0, 0x1, RZ, 0xc0, !PT ;  /* 0x0000000100007812 */ /* 0x000fc800078ec0ff */
[----:B------:R-:W-:-:S04]  /*4190*/  IADD3 R0, PT, PT, R5, 0x487ffff, R0 ;  /* 0x0487ffff05007810 */ /* 0x000fc80007ffe000 */
[----:B------:R-:W-:-:S04]  /*41a0*/  SHF.R.U32.HI R0, RZ, 0x14, R0 ;  /* 0x00000014ff007819 */ /* 0x000fc80000011600 */
[----:B------:R-:W-:-:S07]  /*41b0*/  LOP3.LUT R4, R0, 0xff, RZ, 0xc0, !PT ;  /* 0x000000ff00047812 */ /* 0x000fce00078ec0ff */
.L_x_2200:
[----:B------:R-:W-:-:S04]  /*41c0*/  SHF.R.U32.HI R5, RZ, 0x18, R5 ;  /* 0x00000018ff057819 */ /* 0x000fc80000011605 */
[----:B------:R-:W-:-:S04]  /*41d0*/  LOP3.LUT R4, R4, 0x80, R5, 0xf8, !PT ;  /* 0x0000008004047812 */ /* 0x000fc800078ef805 */
[----:B------:R-:W-:-:S07]  /*41e0*/  PRMT R0, R4, 0x7610, R0 ;  /* 0x0000761004007816 */ /* 0x000fce0000000000 */
.L_x_2198:
[----:B------:R-:W-:Y:S05]  /*41f0*/  BSYNC.RECONVERGENT B0 ;  /* 0x0000000000007941 */ /* 0x000fea0003800200 */
.L_x_2197:
[----:B------:R0:W-:Y:S01]  /*4200*/  STG.E.U8 desc[UR36][R2.64], R0 ;  /* 0x0000000002007986 */ /* 0x0001e2000c101124 */
[----:B------:R-:W-:Y:S05]  /*4210*/  BRA `(.L_x_2178) ;  /* 0x0000000400187947 */ /* 0x000fea0003800000 */
.L_x_2195:
        /* <DEDUP_REMOVED lines=13> */
.L_x_2203:
[----:B------:R-:W-:-:S04]  /*42f0*/  SHF.R.U32.HI R0, RZ, 0x15, R5 ;  /* 0x00000015ff007819 */ /* 0x000fc80000011605 */
[----:B------:R-:W-:-:S04]  /*4300*/  LOP3.LUT R0, R0, 0x1, RZ, 0xc0, !PT ;  /* 0x0000000100007812 */ /* 0x000fc800078ec0ff */
[----:B------:R-:W-:-:S04]  /*4310*/  IADD3 R0, PT, PT, R5, 0x88fffff, R0 ;  /* 0x088fffff05007810 */ /* 0x000fc80007ffe000 */
[----:B------:R-:W-:-:S04]  /*4320*/  SHF.R.U32.HI R0, RZ, 0x15, R0 ;  /* 0x00000015ff007819 */ /* 0x000fc80000011600 */
[----:B------:R-:W-:-:S07]  /*4330*/  LOP3.LUT R4, R0, 0xff, RZ, 0xc0, !PT ;  /* 0x000000ff00047812 */ /* 0x000fce00078ec0ff */
.L_x_2204:
[----:B------:R-:W-:-:S04]  /*4340*/  SHF.R.U32.HI R5, RZ, 0x18, R5 ;  /* 0x00000018ff057819 */ /* 0x000fc80000011605 */
[----:B------:R-:W-:-:S04]  /*4350*/  LOP3.LUT R4, R4, 0x80, R5, 0xf8, !PT ;  /* 0x0000008004047812 */ /* 0x000fc800078ef805 */
[----:B------:R-:W-:-:S07]  /*4360*/  PRMT R0, R4, 0x7610, R0 ;  /* 0x0000761004007816 */ /* 0x000fce0000000000 */
.L_x_2202:
[----:B------:R-:W-:Y:S05]  /*4370*/  BSYNC.RECONVERGENT B0 ;  /* 0x0000000000007941 */ /* 0x000fea0003800200 */
.L_x_2201:
[----:B------:R0:W-:Y:S01]  /*4380*/  STG.E.U8 desc[UR36][R2.64], R0 ;  /* 0x0000000002007986 */ /* 0x0001e2000c101124 */
[----:B------:R-:W-:Y:S05]  /*4390*/  BRA `(.L_x_2178) ;  /* 0x0000000000b87947 */ /* 0x000fea0003800000 */
.L_x_2194:
[----:B------:R-:W-:-:S09]  /*43a0*/  UISETP.NE.AND UP0, UPT, UR4, 0x1c, UPT ;  /* 0x0000001c0400788c */ /* 0x000fd2000bf05270 */
[----:B------:R-:W-:Y:S05]  /*43b0*/  BRA.U !UP0, `(.L_x_2205) ;  /* 0x0000000108a47547 */ /* 0x000fea000b800000 */
[----:B------:R-:W-:-:S09]  /*43c0*/  UISETP.NE.AND UP0, UPT, UR4, 0x1d, UPT ;  /* 0x0000001d0400788c */ /* 0x000fd2000bf05270 */
[----:B------:R-:W-:Y:S05]  /*43d0*/  BRA.U !UP0, `(.L_x_2206) ;  /* 0x00000001088c7547 */ /* 0x000fea000b800000 */
[----:B------:R-:W-:-:S09]  /*43e0*/  UISETP.NE.AND UP0, UPT, UR4, 0x2c, UPT ;  /* 0x0000002c0400788c */ /* 0x000fd2000bf05270 */
[----:B------:R-:W-:Y:S05]  /*43f0*/  BRA.U !UP0, `(.L_x_2207) ;  /* 0x0000000108447547 */ /* 0x000fea000b800000 */
.L_x_2177:
[----:B------:R-:W-:Y:S01]  /*4400*/  MOV R0, 0x0 ;  /* 0x0000000000007802 */ /* 0x000fe20000000f00 */
[----:B------:R-:W0:Y:S01]  /*4410*/  LDCU.64 UR6, c[0x4][0x128] ;  /* 0x01002500ff0677ac */ /* 0x000e220008000a00 */
[----:B------:R-:W-:Y:S02]  /*4420*/  HFMA2 R8, -RZ, RZ, 0, 6.020069122314453125e-06 ;  /* 0x00000065ff087431 */ /* 0x000fe400000001ff */
[----:B------:R-:W-:Y:S01]  /*4430*/  IMAD.MOV.U32 R12, RZ, RZ, 0x1 ;  /* 0x00000001ff0c7424 */ /* 0x000fe200078e00ff */
[----:B------:R1:W3:Y:S01]  /*4440*/  LDC.64 R2, c[0x4][R0] ;  /* 0x0100000000027b82 */ /* 0x0002e20000000a00 */
[----:B------:R-:W4:Y:S01]  /*4450*/  LDCU.64 UR8, c[0x4][0x130] ;  /* 0x01002600ff0877ac */ /* 0x000f220008000a00 */
[----:B------:R-:W-:Y:S01]  /*4460*/  IMAD.MOV.U32 R13, RZ, RZ, RZ ;  /* 0x000000ffff0d7224 */ /* 0x000fe200078e00ff */
[----:B------:R-:W5:Y:S01]  /*4470*/  LDCU.64 UR4, c[0x4][0x30] ;  /* 0x01000600ff0477ac */ /* 0x000f620008000a00 */
[----:B0-----:R-:W-:Y:S01]  /*4480*/  MOV R4, UR6 ;  /* 0x0000000600047c02 */ /* 0x001fe20008000f00 */
[----:B--2---:R-:W-:-:S02]  /*4490*/  IMAD.U32 R5, RZ, RZ, UR7 ;  /* 0x00000007ff057e24 */ /* 0x004fc4000f8e00ff */
[----:B----4-:R-:W-:Y:S02]  /*44a0*/  IMAD.U32 R6, RZ, RZ, UR8 ;  /* 0x00000008ff067e24 */ /* 0x010fe4000f8e00ff */
[----:B------:R-:W-:Y:S02]  /*44b0*/  IMAD.U32 R7, RZ, RZ, UR9 ;  /* 0x00000009ff077e24 */ /* 0x000fe4000f8e00ff */
[----:B-----5:R-:W-:Y:S02]  /*44c0*/  IMAD.U32 R10, RZ, RZ, UR4 ;  /* 0x00000004ff0a7e24 */ /* 0x020fe4000f8e00ff */
[----:B-1----:R-:W-:-:S07]  /*44d0*/  IMAD.U32 R11, RZ, RZ, UR5 ;  /* 0x00000005ff0b7e24 */ /* 0x002fce000f8e00ff */
[----:B------:R-:W-:-:S07]  /*44e0*/  LEPC R20, `(.L_x_2208) ;  /* 0x000000001014794e */ /* 0x000fce0000000000 */
[----:B---3--:R-:W-:Y:S05]  /*44f0*/  CALL.ABS.NOINC R2 ;  /* 0x0000000002007343 */ /* 0x008fea0003c00000 */
.L_x_2208:
[----:B------:R-:W-:Y:S05]  /*4500*/  BRA `(.L_x_2178) ;  /* 0x00000000005c7947 */ /* 0x000fea0003800000 */
.L_x_2207:
[----:B--2---:R-:W-:-:S05]  /*4510*/  IMAD.U32 R5, R5, 0x10000, RZ ;  /* 0x0001000005057824 */ /* 0x004fca00078e00ff */
        /* <DEDUP_REMOVED lines=15> */
.L_x_2206:
[----:B--2---:R-:W-:-:S06]  /*4610*/  IMAD.U32 R5, R5, 0x10000, RZ ;  /* 0x0001000005057824 */ /* 0x004fcc00078e00ff */
[----:B------:R-:W0:Y:S02]  /*4620*/  F2I.U64.TRUNC R4, R5 ;  /* 0x0000000500047311 */ /* 0x000e24000020d800 */
[----:B0-----:R0:W-:Y:S01]  /*4630*/  STG.E.64 desc[UR36][R2.64], R4 ;  /* 0x0000000402007986 */ /* 0x0011e2000c101b24 */
[----:B------:R-:W-:Y:S05]  /*4640*/  BRA `(.L_x_2178) ;  /* 0x00000000000c7947 */ /* 0x000fea0003800000 */
.L_x_2205:
[----:B--2---:R-:W-:-:S06]  /*4650*/  IMAD.U32 R5, R5, 0x10000, RZ ;  /* 0x0001000005057824 */ /* 0x004fcc00078e00ff */
[----:B------:R-:W0:Y:S02]  /*4660*/  F2I.FTZ.U32.TRUNC.NTZ R5, R5 ;  /* 0x0000000500057305 */ /* 0x000e24000021f000 */
[----:B0-----:R0:W-:Y:S02]  /*4670*/  STG.E desc[UR36][R2.64], R5 ;  /* 0x0000000502007986 */ /* 0x0011e4000c101924 */
.L_x_2178:
[----:B------:R-:W-:-:S07]  /*4680*/  VIADD R17, R17, 0x80 ;  /* 0x0000008011117836 */ /* 0x000fce0000000000 */
.L_x_2103:
[----:B------:R-:W-:Y:S05]  /*4690*/  BSYNC.RECONVERGENT B6 ;  /* 0x0000000000067941 */ /* 0x000fea0003800200 */
.L_x_2102:
[----:B------:R-:W5:Y:S01]  /*46a0*/  LDCU UR4, c[0x0][0x380] ;  /* 0x00007000ff0477ac */ /* 0x000f620008000800 */
[----:B------:R-:W-:Y:S01]  /*46b0*/  BSSY.RECONVERGENT B6, `(.L_x_2209) ;  /* 0x000045a000067945 */ /* 0x000fe20003800200 */
[----:B-----5:R-:W-:-:S13]  /*46c0*/  ISETP.GE.AND P0, PT, R17, UR4, PT ;  /* 0x0000000411007c0c */ /* 0x020fda000bf06270 */
[----:B------:R-:W-:Y:S05]  /*46d0*/  @P0 BRA `(.L_x_2210) ;  /* 0x00000044005c0947 */ /* 0x000fea0003800000 */
[----:B------:R-:W5:Y:S01]  /*46e0*/  LDCU UR4, c[0x0][0x388] ;  /* 0x00007100ff0477ac */ /* 0x000f620008000800 */
[----:B0-----:R-:W-:Y:S02]  /*46f0*/  HFMA2 R0, -RZ, RZ, 0, 0 ;  /* 0x00000000ff007431 */ /* 0x001fe400000001ff */
[----:B------:R-:W-:Y:S02]  /*4700*/  IMAD.MOV.U32 R18, RZ, RZ, RZ ;  /* 0x000000ffff127224 */ /* 0x000fe400078e00ff */
        /* <DEDUP_REMOVED lines=10> */
[----:B------:R-:W-:-:S05]  /*47b0*/  SHF.R.U32.HI R3, RZ, UR5, R2 ;  /* 0x00000005ff037c19 */ /* 0x000fca0008011602 */
[----:B------:R-:W-:-:S04]  /*47c0*/  IMAD.MOV R18, RZ, RZ, -R3 ;  /* 0x000000ffff127224 */ /* 0x000fc800078e0a03 */
        /* <DEDUP_REMOVED lines=339> */
.L_x_2211:
        /* <DEDUP_REMOVED lines=19> */
.L_x_2215:
[----:B------:R-:W2:Y:S02]  /*5e30*/  LDG.E.U8 R2, desc[UR36][R2.64] ;  /* 0x0000002402027981 */ /* 0x000ea4000c1e1100 */
[----:B--2---:R-:W-:-:S04]  /*5e40*/  I2FP.F32.U32 R0, R2 ;  /* 0x0000000200007245 */ /* 0x004fc80000201000 */
[----:B------:R-:W-:-:S04]  /*5e50*/  F2FP.BF16.F32.PACK_AB R0, RZ, R0 ;  /* 0x00000000ff00723e */ /* 0x000fc800000010ff */
[----:B------:R-:W-:Y:S01]  /*5e60*/  PRMT R19, R0, 0x7610, R19 ;  /* 0x0000761000137816 */ /* 0x000fe20000000013 */
[----:B------:R-:W-:Y:S06]  /*5e70*/  BRA `(.L_x_2217) ;  /* 0x0000000c00c07947 */ /* 0x000fec0003800000 */
.L_x_2214:
        /* <DEDUP_REMOVED lines=11> */
.L_x_2219:
[----:B------:R-:W2:Y:S02]  /*5f30*/  LDG.E R2, desc[UR36][R2.64] ;  /* 0x0000002402027981 */ /* 0x000ea4000c1e1900 */
[----:B--2---:R-:W-:-:S04]  /*5f40*/  I2FP.F32.S32 R0, R2 ;  /* 0x0000000200007245 */ /* 0x004fc80000201400 */
[----:B------:R-:W-:-:S04]  /*5f50*/  F2FP.BF16.F32.PACK_AB R0, RZ, R0 ;  /* 0x00000000ff00723e */ /* 0x000fc800000010ff */
[----:B------:R-:W-:Y:S01]  /*5f60*/  PRMT R19, R0, 0x7610, R19 ;  /* 0x0000761000137816 */ /* 0x000fe20000000013 */
[----:B------:R-:W-:Y:S06]  /*5f70*/  BRA `(.L_x_2217) ;  /* 0x0000000c00807947 */ /* 0x000fec0003800000 */
.L_x_2218:
[----:B------:R-:W2:Y:S02]  /*5f80*/  LDG.E.U16 R2, desc[UR36][R2.64] ;  /* 0x0000002402027981 */ /* 0x000ea4000c1e1500 */
[----:B--2---:R-:W0:Y:S02]  /*5f90*/  I2F.S16 R0, R2 ;  /* 0x0000000200007306 */ /* 0x004e240000101400 */
[----:B0-----:R-:W-:-:S04]  /*5fa0*/  F2FP.BF16.F32.PACK_AB R0, RZ, R0 ;  /* 0x00000000ff00723e */ /* 0x001fc800000010ff */
[----:B------:R-:W-:Y:S01]  /*5fb0*/  PRMT R19, R0, 0x7610, R19 ;  /* 0x0000761000137816 */ /* 0x000fe20000000013 */
[----:B------:R-:W-:Y:S06]  /*5fc0*/  BRA `(.L_x_2217) ;  /* 0x0000000c006c7947 */ /* 0x000fec0003800000 */
.L_x_2213:
        /* <DEDUP_REMOVED lines=9> */
.L_x_2221:
[----:B------:R-:W2:Y:S02]  /*6060*/  LDG.E.U16 R0, desc[UR36][R2.64] ;  /* 0x0000002402007981 */ /* 0x000ea4000c1e1500 */
[----:B--2---:R-:W-:-:S05]  /*6070*/  HADD2.F32 R0, -RZ, R0.H0_H0 ;  /* 0x20000000ff007230 */ /* 0x004fca0000004100 */
[----:B------:R-:W-:-:S04]  /*6080*/  F2FP.BF16.F32.PACK_AB R0, RZ, R0 ;  /* 0x00000000ff00723e */ /* 0x000fc800000010ff */
[----:B------:R-:W-:Y:S01]  /*6090*/  PRMT R19, R0, 0x7610, R19 ;  /* 0x0000761000137816 */ /* 0x000fe20000000013 */
[----:B------:R-:W-:Y:S06]  /*60a0*/  BRA `(.L_x_2217) ;  /* 0x0000000c00347947 */ /* 0x000fec0003800000 */
.L_x_2220:
        /* <DEDUP_REMOVED lines=9> */
.L_x_2223:
[----:B------:R-:W2:Y:S02]  /*6140*/  LDG.E.U16 R2, desc[UR36][R2.64] ;  /* 0x0000002402027981 */ /* 0x000ea4000c1e1500 */
[----:B--2---:R-:W-:-:S05]  /*6150*/  HADD2.F32 R0, -RZ, R2.H0_H0 ;  /* 0x20000002ff007230 */ /* 0x004fca0000004100 */
[----:B------:R-:W-:-:S04]  /*6160*/  F2FP.BF16.F32.PACK_AB R0, RZ, R0 ;  /* 0x00000000ff00723e */ /* 0x000fc800000010ff */
[----:B------:R-:W-:Y:S01]  /*6170*/  PRMT R19, R0, 0x7610, R19 ;  /* 0x0000761000137816 */ /* 0x000fe20000000013 */
[----:B------:R-:W-:Y:S06]  /*6180*/  BRA `(.L_x_2217) ;  /* 0x0000000800fc7947 */ /* 0x000fec0003800000 */
.L_x_2222:
        /* <DEDUP_REMOVED lines=9> */
.L_x_2212:
        /* <DEDUP_REMOVED lines=14> */
.L_x_2226:
        /* <DEDUP_REMOVED lines=9> */
.L_x_2225:
        /* <DEDUP_REMOVED lines=27> */
.L_x_2228:
        /* <DEDUP_REMOVED lines=11> */
[----:B------:R-:W-:-:S04]  /*65f0*/  F2FP.BF16.F32.PACK_AB R0, RZ, R0 ;  /* 0x00000000ff00723e */ /* 0x000fc800000010ff */
[----:B------:R-:W-:Y:S01]  /*6600*/  PRMT R19, R0, 0x7610, R19 ;  /* 0x0000761000137816 */ /* 0x000fe20000000013 */
[----:B------:R-:W-:Y:S06]  /*6610*/  BRA `(.L_x_2217) ;  /* 0x0000000400d87947 */ /* 0x000fec0003800000 */
.L_x_2227:
[----:B------:R0:W5:Y:S01]  /*6620*/  LDG.E.U16 R19, desc[UR36][R2.64] ;  /* 0x0000002402137981 */ /* 0x000162000c1e1500 */
[----:B------:R-:W-:Y:S05]  /*6630*/  BRA `(.L_x_2217) ;  /* 0x0000000400d07947 */ /* 0x000fea0003800000 */
.L_x_2224:
        /* <DEDUP_REMOVED lines=13> */
.L_x_2231:
        /* <DEDUP_REMOVED lines=21> */
.L_x_2235:
[----:B------:R-:W-:Y:S05]  /*6860*/  BSYNC.RECONVERGENT B1 ;  /* 0x0000000000017941 */ /* 0x000fea0003800200 */
.L_x_2234:
[----:B------:R-:W-:Y:S02]  /*6870*/  SHF.L.U32 R0, R0, 0x14, RZ ;  /* 0x0000001400007819 */ /* 0x000fe400000006ff */
[----:B------:R-:W-:-:S04]  /*6880*/  LEA R2, R2, 0x3b800000, 0x17 ;  /* 0x3b80000002027811 */ /* 0x000fc800078eb8ff */
[----:B------:R-:W-:-:S07]  /*6890*/  LOP3.LUT R0, R2, R0, R7, 0xfe, !PT ;  /* 0x0000000002007212 */ /* 0x000fce00078efe07 */
.L_x_2233:
[----:B------:R-:W-:Y:S05]  /*68a0*/  BSYNC.RECONVERGENT B0 ;  /* 0x0000000000007941 */ /* 0x000fea0003800200 */
.L_x_2232:
[----:B------:R-:W-:-:S04]  /*68b0*/  F2FP.BF16.F32.PACK_AB R0, RZ, R0 ;  /* 0x00000000ff00723e */ /* 0x000fc800000010ff */
[----:B------:R-:W-:Y:S01]  /*68c0*/  PRMT R19, R0, 0x7610, R19 ;  /* 0x0000761000137816 */ /* 0x000fe20000000013 */
[----:B------:R-:W-:Y:S06]  /*68d0*/  BRA `(.L_x_2217) ;  /* 0x0000000400287947 */ /* 0x000fec0003800000 */
.L_x_2230:
        /* <DEDUP_REMOVED lines=21> */
.L_x_2239:
[----:B------:R-:W-:Y:S05]  /*6a30*/  BSYNC.RECONVERGENT B1 ;  /* 0x0000000000017941 */ /* 0x000fea0003800200 */
.L_x_2238:
[----:B------:R-:W-:Y:S01]  /*6a40*/  IMAD.SHL.U32 R0, R0, 0x200000, RZ ;  /* 0x0020000000007824 */ /* 0x000fe200078e00ff */
[----:B------:R-:W-:-:S04]  /*6a50*/  LEA R2, R2, 0x37800000, 0x17 ;  /* 0x3780000002027811 */ /* 0x000fc800078eb8ff */
[----:B------:R-:W-:-:S07]  /*6a60*/  LOP3.LUT R0, R2, R0, R7, 0xfe, !PT ;  /* 0x0000000002007212 */ /* 0x000fce00078efe07 */
.L_x_2237:
[----:B------:R-:W-:Y:S05]  /*6a70*/  BSYNC.RECONVERGENT B0 ;  /* 0x0000000000007941 */ /* 0x000fea0003800200 */
.L_x_2236:
[----:B------:R-:W-:-:S04]  /*6a80*/  F2FP.BF16.F32.PACK_AB R0, RZ, R0 ;  /* 0x00000000ff00723e */ /* 0x000fc800000010ff */
[----:B------:R-:W-:Y:S01]  /*6a90*/  PRMT R19, R0, 0x7610, R19 ;  /* 0x0000761000137816 */ /* 0x000fe20000000013 */
[----:B------:R-:W-:Y:S06]  /*6aa0*/  BRA `(.L_x_2217) ;  /* 0x0000000000b47947 */ /* 0x000fec0003800000 */
.L_x_2229:
        /* <DEDUP_REMOVED lines=14> */
.L_x_2243:
[----:B------:R-:W-:Y:S05]  /*6b90*/  BSYNC.RECONVERGENT B0 ;  /* 0x0000000000007941 */ /* 0x000fea0003800200 */
.L_x_2242:
[----:B------:R-:W-:-:S04]  /*6ba0*/  F2FP.BF16.F32.PACK_AB R0, RZ, R0 ;  /* 0x00000000ff00723e */ /* 0x000fc800000010ff */
[----:B------:R-:W-:Y:S01]  /*6bb0*/  PRMT R19, R0, 0x7610, R19 ;  /* 0x0000761000137816 */ /* 0x000fe20000000013 */
[----:B------:R-:W-:Y:S06]  /*6bc0*/  BRA `(.L_x_2217) ;  /* 0x00000000006c7947 */ /* 0x000fec0003800000 */
.L_x_2216:
        /* <DEDUP_REMOVED lines=16> */
.L_x_2244:
[----:B------:R-:W-:Y:S01]  /*6cd0*/  PRMT R19, RZ, 0x7610, R19 ;  /* 0x00007610ff137816 */ /* 0x000fe20000000013 */
[----:B------:R-:W-:Y:S06]  /*6ce0*/  BRA `(.L_x_2217) ;  /* 0x0000000000247947 */ /* 0x000fec0003800000 */
.L_x_2241:
[----:B------:R-:W2:Y:S02]  /*6cf0*/  LDG.E.64 R2, desc[UR36][R2.64] ;  /* 0x0000002402027981 */ /* 0x000ea4000c1e1b00 */
[----:B--2---:R-:W0:Y:S02]  /*6d00*/  I2F.U64 R0, R2 ;  /* 0x0000000200007312 */ /* 0x004e240000301000 */
[----:B0-----:R-:W-:-:S04]  /*6d10*/  F2FP.BF16.F32.PACK_AB R0, RZ, R0 ;  /* 0x00000000ff00723e */ /* 0x001fc800000010ff */
[----:B------:R-:W-:Y:S01]  /*6d20*/  PRMT R19, R0, 0x7610, R19 ;  /* 0x0000761000137816 */ /* 0x000fe20000000013 */
[----:B------:R-:W-:Y:S06]  /*6d30*/  BRA `(.L_x_2217) ;  /* 0x0000000000107947 */ /* 0x000fec0003800000 */
.L_x_2240:
[----:B------:R-:W2:Y:S02]  /*6d40*/  LDG.E R2, desc[UR36][R2.64] ;  /* 0x0000002402027981 */ /* 0x000ea4000c1e1900 */
[----:B--2---:R-:W-:-:S04]  /*6d50*/  I2FP.F32.U32 R0, R2 ;  /* 0x0000000200007245 */ /* 0x004fc80000201000 */
[----:B------:R-:W-:-:S04]  /*6d60*/  F2FP.BF16.F32.PACK_AB R0, RZ, R0 ;  /* 0x00000000ff00723e */ /* 0x000fc800000010ff */
[----:B------:R-:W-:-:S07]  /*6d70*/  PRMT R19, R0, 0x7610, R19 ;  /* 0x0000761000137816 */ /* 0x000fce0000000013 */
.L_x_2217:
        /* <DEDUP_REMOVED lines=18> */
.L_x_2248:
[----:B------:R-:W2:Y:S02]  /*6ea0*/  LDG.E.U8 R2, desc[UR36][R2.64] ;  /* 0x0000002402027981 */ /* 0x000ea4000c1e1100 */
[----:B--2---:R-:W-:-:S04]  /*6eb0*/  I2FP.F32.U32 R0, R2 ;  /* 0x0000000200007245 */ /* 0x004fc80000201000 */
[----:B------:R-:W-:Y:S01]  /*6ec0*/  F2FP.BF16.F32.PACK_AB R0, RZ, R0 ;  /* 0x00000000ff00723e */ /* 0x000fe200000010ff */
[----:B------:R-:W-:Y:S06]  /*6ed0*/  BRA `(.L_x_2250) ;  /* 0x0000000c00847947 */ /* 0x000fec0003800000 */
.L_x_2247:
        /* <DEDUP_REMOVED lines=10> */
.L_x_2252:
[----:B------:R-:W2:Y:S02]  /*6f80*/  LDG.E R2, desc[UR36][R2.64] ;  /* 0x0000002402027981 */ /* 0x000ea4000c1e1900 */
[----:B--2---:R-:W-:-:S04]  /*6f90*/  I2FP.F32.S32 R0, R2 ;  /* 0x0000000200007245 */ /* 0x004fc80000201400 */
[----:B------:R-:W-:Y:S01]  /*6fa0*/  F2FP.BF16.F32.PACK_AB R0, RZ, R0 ;  /* 0x00000000ff00723e */ /* 0x000fe200000010ff */
[----:B------:R-:W-:Y:S06]  /*6fb0*/  BRA `(.L_x_2250) ;  /* 0x0000000c004c7947 */ /* 0x000fec0003800000 */
.L_x_2251:
[----:B------:R-:W2:Y:S02]  /*6fc0*/  LDG.E.U16 R2, desc[UR36][R2.64] ;  /* 0x0000002402027981 */ /* 0x000ea4000c1e1500 */
[----:B--2---:R-:W0:Y:S02]  /*6fd0*/  I2F.S16 R0, R2 ;  /* 0x0000000200007306 */ /* 0x004e240000101400 */
[----:B0-----:R-:W-:Y:S01]  /*6fe0*/  F2FP.BF16.F32.PACK_AB R0, RZ, R0 ;  /* 0x00000000ff00723e */ /* 0x001fe200000010ff */
[----:B------:R-:W-:Y:S06]  /*6ff0*/  BRA `(.L_x_2250) ;  /* 0x0000000c003c7947 */ /* 0x000fec0003800000 */
.L_x_2246:
        /* <DEDUP_REMOVED lines=9> */
.L_x_2254:
[----:B------:R-:W2:Y:S02]  /*7090*/  LDG.E.U16 R0, desc[UR36][R2.64] ;  /* 0x0000002402007981 */ /* 0x000ea4000c1e1500 */
[----:B--2---:R-:W-:-:S05]  /*70a0*/  HADD2.F32 R0, -RZ, R0.H0_H0 ;  /* 0x20000000ff007230 */ /* 0x004fca0000004100 */
[----:B------:R-:W-:Y:S01]  /*70b0*/  F2FP.BF16.F32.PACK_AB R0, RZ, R0 ;  /* 0x00000000ff00723e */ /* 0x000fe200000010ff */
[----:B------:R-:W-:Y:S06]  /*70c0*/  BRA `(.L_x_2250) ;  /* 0x0000000c00087947 */ /* 0x000fec0003800000 */
.L_x_2253:
        /* <DEDUP_REMOVED lines=9> */
.L_x_2256:
[----:B------:R-:W2:Y:S02]  /*7160*/  LDG.E.U16 R2, desc[UR36][R2.64] ;  /* 0x0000002402027981 */ /* 0x000ea4000c1e1500 */
[----:B--2---:R-:W-:-:S05]  /*7170*/  HADD2.F32 R0, -RZ, R2.H0_H0 ;  /* 0x20000002ff007230 */ /* 0x004fca0000004100 */
[----:B------:R-:W-:Y:S01]  /*7180*/  F2FP.BF16.F32.PACK_AB R0, RZ, R0 ;  /* 0x00000000ff00723e */ /* 0x000fe200000010ff */
[----:B------:R-:W-:Y:S06]  /*7190*/  BRA `(.L_x_2250) ;  /* 0x0000000800d47947 */ /* 0x000fec0003800000 */
.L_x_2255:
        /* <DEDUP_REMOVED lines=8> */
.L_x_2245:
        /* <DEDUP_REMOVED lines=13> */
.L_x_2259:
        /* <DEDUP_REMOVED lines=8> */
.L_x_2258:
        /* <DEDUP_REMOVED lines=27> */
.L_x_2261:
        /* <DEDUP_REMOVED lines=11> */
[----:B------:R-:W-:Y:S01]  /*75d0*/  F2FP.BF16.F32.PACK_AB R0, RZ, R0 ;  /* 0x00000000ff00723e */ /* 0x000fe200000010ff */
[----:B------:R-:W-:Y:S06]  /*75e0*/  BRA `(.L_x_2250) ;  /* 0x0000000400c07947 */ /* 0x000fec0003800000 */
.L_x_2260:
[----:B------:R0:W5:Y:S01]  /*75f0*/  LDG.E.U16 R0, desc[UR36][R2.64] ;  /* 0x0000002402007981 */ /* 0x000162000c1e1500 */
[----:B------:R-:W-:Y:S05]  /*7600*/  BRA `(.L_x_2250) ;  /* 0x0000000400b87947 */ /* 0x000fea0003800000 */
.L_x_2257:
        /* <DEDUP_REMOVED lines=12> */
.L_x_2264:
        /* <DEDUP_REMOVED lines=21> */
.L_x_2268:
[----:B------:R-:W-:Y:S05]  /*7820*/  BSYNC.RECONVERGENT B1 ;  /* 0x0000000000017941 */ /* 0x000fea0003800200 */
.L_x_2267:
[----:B------:R-:W-:Y:S01]  /*7830*/  IMAD.SHL.U32 R0, R0, 0x100000, RZ ;  /* 0x0010000000007824 */ /* 0x000fe200078e00ff */
[----:B------:R-:W-:-:S04]  /*7840*/  LEA R2, R2, 0x3b800000, 0x17 ;  /* 0x3b80000002027811 */ /* 0x000fc800078eb8ff */
[----:B------:R-:W-:-:S07]  /*7850*/  LOP3.LUT R0, R2, R0, R7, 0xfe, !PT ;  /* 0x0000000002007212 */ /* 0x000fce00078efe07 */
.L_x_2266:
[----:B------:R-:W-:Y:S05]  /*7860*/  BSYNC.RECONVERGENT B0 ;  /* 0x0000000000007941 */ /* 0x000fea0003800200 */
.L_x_2265:
[----:B------:R-:W-:Y:S01]  /*7870*/  F2FP.BF16.F32.PACK_AB R0, RZ, R0 ;  /* 0x00000000ff00723e */ /* 0x000fe200000010ff */
[----:B------:R-:W-:Y:S06]  /*7880*/  BRA `(.L_x_2250) ;  /* 0x0000000400187947 */ /* 0x000fec0003800000 */
.L_x_2263:
        /* <DEDUP_REMOVED lines=21> */
.L_x_2272:
[----:B------:R-:W-:Y:S05]  /*79e0*/  BSYNC.RECONVERGENT B1 ;  /* 0x0000000000017941 */ /* 0x000fea0003800200 */
.L_x_2271:
[----:B------:R-:W-:Y:S01]  /*79f0*/  IMAD.SHL.U32 R0, R0, 0x200000, RZ ;  /* 0x0020000000007824 */ /* 0x000fe200078e00ff */
[----:B------:R-:W-:-:S04]  /*7a00*/  LEA R2, R2, 0x37800000, 0x17 ;  /* 0x3780000002027811 */ /* 0x000fc800078eb8ff */
[----:B------:R-:W-:-:S07]  /*7a10*/  LOP3.LUT R0, R2, R0, R7, 0xfe, !PT ;  /* 0x0000000002007212 */ /* 0x000fce00078efe07 */
.L_x_2270:
[----:B------:R-:W-:Y:S05]  /*7a20*/  BSYNC.RECONVERGENT B0 ;  /* 0x0000000000007941 */ /* 0x000fea0003800200 */
.L_x_2269:
[----:B------:R-:W-:Y:S01]  /*7a30*/  F2FP.BF16.F32.PACK_AB R0, RZ, R0 ;  /* 0x00000000ff00723e */ /* 0x000fe200000010ff */
[----:B------:R-:W-:Y:S06]  /*7a40*/  BRA `(.L_x_2250) ;  /* 0x0000000000a87947 */ /* 0x000fec0003800000 */
.L_x_2262:
        /* <DEDUP_REMOVED lines=14> */
.L_x_2276:
[----:B------:R-:W-:Y:S05]  /*7b30*/  BSYNC.RECONVERGENT B0 ;  /* 0x0000000000007941 */ /* 0x000fea0003800200 */
.L_x_2275:
[----:B------:R-:W-:Y:S01]  /*7b40*/  F2FP.BF16.F32.PACK_AB R0, RZ, R0 ;  /* 0x00000000ff00723e */ /* 0x000fe200000010ff */
[----:B------:R-:W-:Y:S06]  /*7b50*/  BRA `(.L_x_2250) ;  /* 0x0000000000647947 */ /* 0x000fec0003800000 */
.L_x_2249:
        /* <DEDUP_REMOVED lines=16> */
.L_x_2277:
[----:B------:R-:W-:Y:S01]  /*7c60*/  PRMT R0, RZ, 0x7610, R0 ;  /* 0x00007610ff007816 */ /* 0x000fe20000000000 */
[----:B------:R-:W-:Y:S06]  /*7c70*/  BRA `(.L_x_2250) ;  /* 0x00000000001c7947 */ /* 0x000fec0003800000 */
.L_x_2274:
[----:B------:R-:W2:Y:S02]  /*7c80*/  LDG.E.64 R2, desc[UR36][R2.64] ;  /* 0x0000002402027981 */ /* 0x000ea4000c1e1b00 */
[----:B--2---:R-:W0:Y:S02]  /*7c90*/  I2F.U64 R0, R2 ;  /* 0x0000000200007312 */ /* 0x004e240000301000 */
[----:B0-----:R-:W-:Y:S01]  /*7ca0*/  F2FP.BF16.F32.PACK_AB R0, RZ, R0 ;  /* 0x00000000ff00723e */ /* 0x001fe200000010ff */
[----:B------:R-:W-:Y:S06]  /*7cb0*/  BRA `(.L_x_2250) ;  /* 0x00000000000c7947 */ /* 0x000fec0003800000 */
.L_x_2273:
[----:B------:R-:W2:Y:S02]  /*7cc0*/  LDG.E R2, desc[UR36][R2.64] ;  /* 0x0000002402027981 */ /* 0x000ea4000c1e1900 */
[----:B--2---:R-:W-:-:S04]  /*7cd0*/  I2FP.F32.U32 R0, R2 ;  /* 0x0000000200007245 */ /* 0x004fc80000201000 */
[----:B------:R-:W-:-:S07]  /*7ce0*/  F2FP.BF16.F32.PACK_AB R0, RZ, R0 ;  /* 0x00000000ff00723e */ /* 0x000fce00000010ff */
.L_x_2250:
[----:B------:R-:W0:Y:S01]  /*7cf0*/  LDCU.64 UR6, c[0x0][0x5e8] ;  /* 0x0000bd00ff0677ac */ /* 0x000e220008000a00 */
[----:B-----5:R-:W-:Y:S02]  /*7d00*/  IMAD.U32 R19, R19, 0x10000, RZ ;  /* 0x0001000013137824 */ /* 0x020fe400078e00ff */
[----:B------:R-:W-:Y:S01]  /*7d10*/  IMAD.U32 R0, R0, 0x10000, RZ ;  /* 0x0001000000007824 */ /* 0x000fe200078e00ff */
[----:B------:R-:W-:-:S04]  /*7d20*/  UPRMT UR4, UR43, 0x9910, URZ ;  /* 0x000099102b047896 */ /* 0x000fc800080000ff */
        /* <DEDUP_REMOVED lines=18> */
.L_x_2281:
[----:B--2---:R-:W-:-:S06]  /*7e50*/  SHF.L.U32 R5, R5, 0x10, RZ ;  /* 0x0000001005057819 */ /* 0x004fcc00000006ff */
[----:B------:R-:W0:Y:S02]  /*7e60*/  F2I.S64.TRUNC R4, R5 ;  /* 0x0000000500047311 */ /* 0x000e24000020d900 */
[----:B0-----:R0:W-:Y:S01]  /*7e70*/  STG.E.U8 desc[UR36][R2.64], R4 ;  /* 0x0000000402007986 */ /* 0x0011e2000c101124 */
[----:B------:R-:W-:Y:S05]  /*7e80*/  BRA `(.L_x_2283) ;  /* 0x0000000c006c7947 */ /* 0x000fea0003800000 */
.L_x_2280:
        /* <DEDUP_REMOVED lines=10> */
.L_x_2285:
[----:B--2---:R-:W-:-:S06]  /*7f30*/  IMAD.U32 R5, R5, 0x10000, RZ ;  /* 0x0001000005057824 */ /* 0x004fcc00078e00ff */
[----:B------:R-:W0:Y:S02]  /*7f40*/  F2I.FTZ.TRUNC.NTZ R5, R5 ;  /* 0x0000000500057305 */ /* 0x000e24000021f100 */
[----:B0-----:R0:W-:Y:S01]  /*7f50*/  STG.E desc[UR36][R2.64], R5 ;  /* 0x0000000502007986 */ /* 0x0011e2000c101924 */
[----:B------:R-:W-:Y:S05]  /*7f60*/  BRA `(.L_x_2283) ;  /* 0x0000000c00347947 */ /* 0x000fea0003800000 */
.L_x_2284:
[----:B--2---:R-:W-:-:S06]  /*7f70*/  IMAD.U32 R5, R5, 0x10000, RZ ;  /* 0x0001000005057824 */ /* 0x004fcc00078e00ff */
[----:B------:R-:W0:Y:S02]  /*7f80*/  F2I.FTZ.TRUNC.NTZ R5, R5 ;  /* 0x0000000500057305 */ /* 0x000e24000021f100 */
[----:B0-----:R0:W-:Y:S01]  /*7f90*/  STG.E.U16 desc[UR36][R2.64], R5 ;  /* 0x0000000502007986 */ /* 0x0011e2000c101524 */
[----:B------:R-:W-:Y:S05]  /*7fa0*/  BRA `(.L_x_2283) ;  /* 0x0000000c00247947 */ /* 0x000fea0003800000 */
.L_x_2279:
        /* <DEDUP_REMOVED lines=9> */
.L_x_2287:
[----:B--2---:R-:W-:-:S05]  /*8040*/  IMAD.U32 R0, R5, 0x10000, RZ ;  /* 0x0001000005007824 */ /* 0x004fca00078e00ff */
[----:B------:R-:W-:-:S05]  /*8050*/  F2FP.F16.F32.PACK_AB R0, RZ, R0 ;  /* 0x00000000ff00723e */ /* 0x000fca00000000ff */
[----:B------:R0:W-:Y:S01]  /*8060*/  STG.E.U16 desc[UR36][R2.64], R0 ;  /* 0x0000000002007986 */ /* 0x0001e2000c101524 */
[----:B------:R-:W-:Y:S05]  /*8070*/  BRA `(.L_x_2283) ;  /* 0x0000000800f07947 */ /* 0x000fea0003800000 */
.L_x_2286:
[----:B------:R-:W-:-:S09]  /*8080*/  UISETP.NE.AND UP0, UPT, UR4, 0x7, UPT ;  /* 0x000000070400788c */ /* 0x000fd2000bf05270 */
[----:B------:R-:W-:Y:S05]  /*8090*/  BRA.U !UP0, `(.L_x_2288) ;  /* 0x0000000108347547 */ /* 0x000fea000b800000 */
[----:B------:R-:W-:-:S09]  /*80a0*/  UISETP.NE.AND UP0, UPT, UR4, 0x8, UPT ;  /* 0x000000080400788c */ /* 0x000fd2000bf05270 */
[----:B------:R-:W-:Y:S05]  /*80b0*/  BRA.U !UP0, `(.L_x_2289) ;  /* 0x0000000108187547 */ /* 0x000fea000b800000 */
[----:B------:R-:W-:-:S09]  /*80c0*/  UISETP.NE.AND UP0, UPT, UR4, 0x9, UPT ;  /* 0x000000090400788c */ /* 0x000fd2000bf05270 */
[----:B------:R-:W-:Y:S05]  /*80d0*/  BRA.U UP0, `(.L_x_2282) ;  /* 0x0000000500fc7547 */ /* 0x000fea000b800000 */
[----:B--2---:R-:W-:Y:S01]  /*80e0*/  SHF.L.U32 R4, R5, 0x10, RZ ;  /* 0x0000001005047819 */ /* 0x004fe200000006ff */
[----:B------:R-:W-:-:S05]  /*80f0*/  IMAD.MOV.U32 R5, RZ, RZ, RZ ;  /* 0x000000ffff057224 */ /* 0x000fca00078e00ff */
[----:B------:R0:W-:Y:S01]  /*8100*/  STG.E.64 desc[UR36][R2.64], R4 ;  /* 0x0000000402007986 */ /* 0x0001e2000c101b24 */
[----:B------:R-:W-:Y:S05]  /*8110*/  BRA `(.L_x_2283) ;  /* 0x0000000800c87947 */ /* 0x000fea0003800000 */
.L_x_2289:
[----:B--2---:R-:W-:-:S05]  /*8120*/  IMAD.U32 R5, R5, 0x10000, RZ ;  /* 0x0001000005057824 */ /* 0x004fca00078e00ff */
[----:B------:R-:W-:-:S04]  /*8130*/  F2FP.F16.F32.PACK_AB R5, RZ, R5 ;  /* 0x00000005ff05723e */ /* 0x000fc800000000ff */
[----:B------:R-:W-:-:S05]  /*8140*/  PRMT R5, R5, 0x5410, RZ ;  /* 0x0000541005057816 */ /* 0x000fca00000000ff */
[----:B------:R0:W-:Y:S01]  /*8150*/  STG.E desc[UR36][R2.64], R5 ;  /* 0x0000000502007986 */ /* 0x0001e2000c101924 */
[----:B------:R-:W-:Y:S05]  /*8160*/  BRA `(.L_x_2283) ;  /* 0x0000000800b47947 */ /* 0x000fea0003800000 */
.L_x_2288:
[----:B--2---:R-:W-:-:S04]  /*8170*/  IMAD.U32 R4, R5, 0x10000, RZ ;  /* 0x0001000005047824 */ /* 0x004fc800078e00ff */
[----:B------:R-:W-:-:S06]  /*8180*/  FMUL.FTZ R4, R4, 1 ;  /* 0x3f80000004047820 */ /* 0x000fcc0000410000 */
[----:B------:R-:W0:Y:S02]  /*8190*/  F2F.F64.F32 R4, R4 ;  /* 0x0000000400047310 */ /* 0x000e240000201800 */
[----:B0-----:R0:W-:Y:S01]  /*81a0*/  STG.E.64 desc[UR36][R2.64], R4 ;  /* 0x0000000402007986 */ /* 0x0011e2000c101b24 */
[----:B------:R-:W-:Y:S05]  /*81b0*/  BRA `(.L_x_2283) ;  /* 0x0000000800a07947 */ /* 0x000fea0003800000 */
.L_x_2278:
        /* <DEDUP_REMOVED lines=14> */
.L_x_2293:
[----:B--2---:R-:W-:Y:S01]  /*82a0*/  IMAD.U32 R5, R5, 0x10000, RZ ;  /* 0x0001000005057824 */ /* 0x004fe200078e00ff */
        /* <DEDUP_REMOVED lines=17> */
.L_x_2296:
[----:B------:R-:W-:-:S04]  /*83c0*/  SHF.R.U32.HI R5, RZ, 0x18, R5 ;  /* 0x00000018ff057819 */ /* 0x000fc80000011605 */
[----:B------:R-:W-:-:S07]  /*83d0*/  LOP3.LUT R0, R0, 0x80, R5, 0xf8, !PT ;  /* 0x0000008000007812 */ /* 0x000fce00078ef805 */
.L_x_2295:
[----:B------:R-:W-:Y:S05]  /*83e0*/  BSYNC.RECONVERGENT B0 ;  /* 0x0000000000007941 */ /* 0x000fea0003800200 */
.L_x_2294:
[----:B------:R3:W-:Y:S01]  /*83f0*/  STG.E.U8 desc[UR36][R2.64], R0 ;  /* 0x0000000002007986 */ /* 0x0007e2000c101124 */
[----:B------:R-:W-:Y:S05]  /*8400*/  BRA `(.L_x_2283) ;  /* 0x00000008000c7947 */ /* 0x000fea0003800000 */
.L_x_2292:
[----:B--2---:R-:W-:Y:S01]  /*8410*/  IMAD.U32 R5, R5, 0x10000, RZ ;  /* 0x0001000005057824 */ /* 0x004fe200078e00ff */
        /* <DEDUP_REMOVED lines=17> */
.L_x_2299:
[----:B------:R-:W-:-:S04]  /*8530*/  SHF.R.U32.HI R5, RZ, 0x18, R5 ;  /* 0x00000018ff057819 */ /* 0x000fc80000011605 */
[----:B------:R-:W-:-:S07]  /*8540*/  LOP3.LUT R0, R0, 0x80, R5, 0xf8, !PT ;  /* 0x0000008000007812 */ /* 0x000fce00078ef805 */
.L_x_2298:
[----:B------:R-:W-:Y:S05]  /*8550*/  BSYNC.RECONVERGENT B0 ;  /* 0x0000000000007941 */ /* 0x000fea0003800200 */
.L_x_2297:
[----:B------:R0:W-:Y:S01]  /*8560*/  STG.E.U8 desc[UR36][R2.64], R0 ;  /* 0x0000000002007986 */ /* 0x0001e2000c101124 */
[----:B------:R-:W-:Y:S05]  /*8570*/  BRA `(.L_x_2283) ;  /* 0x0000000400b07947 */ /* 0x000fea0003800000 */
.L_x_2291:
[----:B------:R-:W-:-:S09]  /*8580*/  UISETP.NE.AND UP0, UPT, UR4, 0x1c, UPT ;  /* 0x0000001c0400788c */ /* 0x000fd2000bf05270 */
[----:B------:R-:W-:Y:S05]  /*8590*/  BRA.U !UP0, `(.L_x_2300) ;  /* 0x0000000108607547 */ /* 0x000fea000b800000 */
[----:B------:R-:W-:-:S09]  /*85a0*/  UISETP.NE.AND UP0, UPT, UR4, 0x1d, UPT ;  /* 0x0000001d0400788c */ /* 0x000fd2000bf05270 */
[----:B------:R-:W-:Y:S05]  /*85b0*/  BRA.U !UP0, `(.L_x_2301) ;  /* 0x0000000108487547 */ /* 0x000fea000b800000 */
[----:B------:R-:W-:-:S09]  /*85c0*/  UISETP.NE.AND UP0, UPT, UR4, 0x2c, UPT ;  /* 0x0000002c0400788c */ /* 0x000fd2000bf05270 */
[----:B------:R-:W-:Y:S05]  /*85d0*/  BRA.U UP0, `(.L_x_2282) ;  /* 0x0000000100bc7547 */ /* 0x000fea000b800000 */
[----:B--2---:R-:W-:-:S05]  /*85e0*/  IMAD.U32 R5, R5, 0x10000, RZ ;  /* 0x0001000005057824 */ /* 0x004fca00078e00ff */
        /* <DEDUP_REMOVED lines=15> */
.L_x_2301:
[----:B--2---:R-:W-:-:S06]  /*86e0*/  IMAD.U32 R5, R5, 0x10000, RZ ;  /* 0x0001000005057824 */ /* 0x004fcc00078e00ff */
[----:B------:R-:W0:Y:S02]  /*86f0*/  F2I.U64.TRUNC R4, R5 ;  /* 0x0000000500047311 */ /* 0x000e24000020d800 */
[----:B0-----:R1:W-:Y:S01]  /*8700*/  STG.E.64 desc[UR36][R2.64], R4 ;  /* 0x0000000402007986 */ /* 0x0013e2000c101b24 */
[----:B------:R-:W-:Y:S05]  /*8710*/  BRA `(.L_x_2283) ;  /* 0x0000000400487947 */ /* 0x000fea0003800000 */
.L_x_2300:
[----:B--2---:R-:W-:-:S06]  /*8720*/  IMAD.U32 R5, R5, 0x10000, RZ ;  /* 0x0001000005057824 */ /* 0x004fcc00078e00ff */
[----:B------:R-:W0:Y:S02]  /*8730*/  F2I.FTZ.U32.TRUNC.NTZ R5, R5 ;  /* 0x0000000500057305 */ /* 0x000e24000021f000 */
[----:B0-----:R0:W-:Y:S01]  /*8740*/  STG.E desc[UR36][R2.64], R5 ;  /* 0x0000000502007986 */ /* 0x0011e2000c101924 */
[----:B------:R-:W-:Y:S05]  /*8750*/  BRA `(.L_x_2283) ;  /* 0x0000000400387947 */ /* 0x000fea0003800000 */
.L_x_2290:
[----:B------:R-:W-:-:S09]  /*8760*/  UISETP.GT.AND UP0, UPT, UR4, 0xe, UPT ;  /* 0x0000000e0400788c */ /* 0x000fd2000bf04270 */
[----:B------:R-:W-:Y:S05]  /*8770*/  BRA.U UP0, `(.L_x_2302) ;  /* 0x00000001003c7547 */ /* 0x000fea000b800000 */
[----:B------:R-:W-:-:S09]  /*8780*/  UISETP.NE.AND UP0, UPT, UR4, 0xa, UPT ;  /* 0x0000000a0400788c */ /* 0x000fd2000bf05270 */
[----:B------:R-:W-:Y:S05]  /*8790*/  BRA.U !UP0, `(.L_x_2303) ;  /* 0x00000001081c7547 */ /* 0x000fea000b800000 */
[----:B------:R-:W-:-:S09]  /*87a0*/  UISETP.NE.AND UP0, UPT, UR4, 0xb, UPT ;  /* 0x0000000b0400788c */ /* 0x000fd2000bf05270 */
[----:B------:R-:W-:Y:S05]  /*87b0*/  BRA.U UP0, `(.L_x_2282) ;  /* 0x0000000100447547 */ /* 0x000fea000b800000 */
[----:B--2---:R-:W-:-:S04]  /*87c0*/  SHF.L.U32 R5, R5, 0x10, RZ ;  /* 0x0000001005057819 */ /* 0x004fc800000006ff */
[----:B------:R-:W-:-:S04]  /*87d0*/  FSETP.NEU.FTZ.AND P0, PT, R5, RZ, PT ;  /* 0x000000ff0500720b */ /* 0x000fc80003f1d000 */
[----:B------:R-:W-:-:S05]  /*87e0*/  SEL R5, RZ, 0x1, !P0 ;  /* 0x00000001ff057807 */ /* 0x000fca0004000000 */
[----:B------:R0:W-:Y:S01]  /*87f0*/  STG.E.U8 desc[UR36][R2.64], R5 ;  /* 0x0000000502007986 */ /* 0x0001e2000c101124 */
[----:B------:R-:W-:Y:S05]  /*8800*/  BRA `(.L_x_2283) ;  /* 0x00000004000c7947 */ /* 0x000fea0003800000 */
.L_x_2303:
[----:B--2---:R-:W-:Y:S01]  /*8810*/  IMAD.U32 R5, R5, 0x10000, RZ ;  /* 0x0001000005057824 */ /* 0x004fe200078e00ff */
[----:B------:R-:W-:-:S03]  /*8820*/  CS2R R6, SRZ ;  /* 0x0000000000067805 */ /* 0x000fc6000001ff00 */
[----:B------:R-:W-:-:S06]  /*8830*/  FMUL.FTZ R5, R5, 1 ;  /* 0x3f80000005057820 */ /* 0x000fcc0000410000 */
[----:B------:R-:W0:Y:S02]  /*8840*/  F2F.F64.F32 R4, R5 ;  /* 0x0000000500047310 */ /* 0x000e240000201800 */
[----:B0-----:R0:W-:Y:S01]  /*8850*/  STG.E.128 desc[UR36][R2.64], R4 ;  /* 0x0000000402007986 */ /* 0x0011e2000c101d24 */
[----:B------:R-:W-:Y:S05]  /*8860*/  BRA `(.L_x_2283) ;  /* 0x0000000000f47947 */ /* 0x000fea0003800000 */
.L_x_2302:
[----:B------:R-:W-:-:S09]  /*8870*/  UISETP.NE.AND UP0, UPT, UR4, 0xf, UPT ;  /* 0x0000000f0400788c */ /* 0x000fd2000bf05270 */
[----:B------:R-:W-:Y:S05]  /*8880*/  BRA.U !UP0, `(.L_x_2304) ;  /* 0x0000000108e87547 */ /* 0x000fea000b800000 */
[----:B------:R-:W-:-:S09]  /*8890*/  UISETP.NE.AND UP0, UPT, UR4, 0x17, UPT ;  /* 0x000000170400788c */ /* 0x000fd2000bf05270 */
[----:B------:R-:W-:Y:S05]  /*88a0*/  BRA.U !UP0, `(.L_x_2305) ;  /* 0x0000000108907547 */ /* 0x000fea000b800000 */
[----:B------:R-:W-:-:S09]  /*88b0*/  UISETP.NE.AND UP0, UPT, UR4, 0x18, UPT ;  /* 0x000000180400788c */ /* 0x000fd2000bf05270 */
[----:B------:R-:W-:Y:S05]  /*88c0*/  BRA.U !UP0, `(.L_x_2306) ;  /* 0x0000000108447547 */ /* 0x000fea000b800000 */
.L_x_2282:
[----:B------:R-:W-:Y:S01]  /*88d0*/  MOV R0, 0x0 ;  /* 0x0000000000007802 */ /* 0x000fe20000000f00 */
[----:B------:R-:W0:Y:S01]  /*88e0*/  LDCU.64 UR4, c[0x4][0x128] ;  /* 0x01002500ff0477ac */ /* 0x000e220008000a00 */
[----:B------:R-:W-:Y:S02]  /*88f0*/  IMAD.MOV.U32 R8, RZ, RZ, 0x65 ;  /* 0x00000065ff087424 */ /* 0x000fe400078e00ff */
[----:B------:R1:W3:Y:S01]  /*8900*/  LDC.64 R2, c[0x4][R0] ;  /* 0x0100000000027b82 */ /* 0x0002e20000000a00 */
[----:B------:R-:W4:Y:S01]  /*8910*/  LDCU.64 UR6, c[0x4][0x130] ;  /* 0x01002600ff0677ac */ /* 0x000f220008000a00 */
[----:B------:R-:W-:Y:S02]  /*8920*/  IMAD.MOV.U32 R12, RZ, RZ, 0x1 ;  /* 0x00000001ff0c7424 */ /* 0x000fe400078e00ff */
[----:B------:R-:W-:Y:S01]  /*8930*/  IMAD.MOV.U32 R13, RZ, RZ, RZ ;  /* 0x000000ffff0d7224 */ /* 0x000fe200078e00ff */
[----:B------:R-:W5:Y:S01]  /*8940*/  LDCU.64 UR8, c[0x4][0x30] ;  /* 0x01000600ff0877ac */ /* 0x000f620008000a00 */
[----:B0-----:R-:W-:-:S02]  /*8950*/  IMAD.U32 R4, RZ, RZ, UR4 ;  /* 0x00000004ff047e24 */ /* 0x001fc4000f8e00ff */
[----:B--2---:R-:W-:Y:S02]  /*8960*/  IMAD.U32 R5, RZ, RZ, UR5 ;  /* 0x00000005ff057e24 */ /* 0x004fe4000f8e00ff */
[----:B----4-:R-:W-:Y:S02]  /*8970*/  IMAD.U32 R6, RZ, RZ, UR6 ;  /* 0x00000006ff067e24 */ /* 0x010fe4000f8e00ff */
[----:B------:R-:W-:Y:S01]  /*8980*/  IMAD.U32 R7, RZ, RZ, UR7 ;  /* 0x00000007ff077e24 */ /* 0x000fe2000f8e00ff */
[----:B-----5:R-:W-:Y:S01]  /*8990*/  MOV R10, UR8 ;  /* 0x00000008000a7c02 */ /* 0x020fe20008000f00 */
[----:B-1----:R-:W-:-:S07]  /*89a0*/  IMAD.U32 R11, RZ, RZ, UR9 ;  /* 0x00000009ff0b7e24 */ /* 0x002fce000f8e00ff */
[----:B------:R-:W-:-:S07]  /*89b0*/  LEPC R20, `(.L_x_2307) ;  /* 0x000000001014794e */ /* 0x000fce0000000000 */
[----:B---3--:R-:W-:Y:S05]  /*89c0*/  CALL.ABS.NOINC R2 ;  /* 0x0000000002007343 */ /* 0x008fea0003c00000 */
.L_x_2307:
[----:B------:R-:W-:Y:S05]  /*89d0*/  BRA `(.L_x_2283) ;  /* 0x0000000000987947 */ /* 0x000fea0003800000 */
.L_x_2306:
[----:B--2---:R-:W-:Y:S01]  /*89e0*/  IMAD.U32 R7, R5, 0x10000, RZ ;  /* 0x0001000005077824 */ /* 0x004fe200078e00ff */
[----:B------:R-:W-:Y:S01]  /*89f0*/  BSSY.RECONVERGENT B0, `(.L_x_2308) ;  /* 0x000000c000007945 */ /* 0x000fe20003800200 */
[----:B------:R-:W-:-:S03]  /*8a00*/  HFMA2 R0, -RZ, RZ, 0, 7.569789886474609375e-06 ;  /* 0x0000007fff007431 */ /* 0x000fc600000001ff */
        /* <DEDUP_REMOVED lines=10> */
.L_x_2309:
[----:B------:R-:W-:Y:S05]  /*8ab0*/  BSYNC.RECONVERGENT B0 ;  /* 0x0000000000007941 */ /* 0x000fea0003800200 */
.L_x_2308:
[----:B------:R-:W-:-:S05]  /*8ac0*/  LOP3.LUT R5, R0, 0x80, R5, 0xf8, !PT ;  /* 0x0000008000057812 */ /* 0x000fca00078ef805 */
[----:B------:R0:W-:Y:S01]  /*8ad0*/  STG.E.U8 desc[UR36][R2.64], R5 ;  /* 0x0000000502007986 */ /* 0x0001e2000c101124 */
[----:B------:R-:W-:Y:S05]  /*8ae0*/  BRA `(.L_x_2283) ;  /* 0x0000000000547947 */ /* 0x000fea0003800000 */
.L_x_2305:
[----:B--2---:R-:W-:Y:S01]  /*8af0*/  IMAD.U32 R5, R5, 0x10000, RZ ;  /* 0x0001000005057824 */ /* 0x004fe200078e00ff */
        /* <DEDUP_REMOVED lines=11> */
.L_x_2311:
[----:B------:R-:W-:Y:S01]  /*8bb0*/  IMAD.MOV.U32 R0, RZ, RZ, 0x7f ;  /* 0x0000007fff007424 */ /* 0x000fe200078e00ff */
[----:B------:R-:W-:-:S04]  /*8bc0*/  ISETP.GT.U32.AND P0, PT, R4, 0x7f800000, PT ;  /* 0x7f8000000400780c */ /* 0x000fc80003f04070 */
[----:B------:R-:W-:-:S09]  /*8bd0*/  SEL R0, R0, 0x7c, P0 ;  /* 0x0000007c00007807 */ /* 0x000fd20000000000 */
.L_x_2312:
[----:B------:R-:W-:Y:S05]  /*8be0*/  BSYNC.RECONVERGENT B0 ;  /* 0x0000000000007941 */ /* 0x000fea0003800200 */
.L_x_2310:
[----:B------:R-:W-:-:S04]  /*8bf0*/  SHF.R.U32.HI R5, RZ, 0x18, R5 ;  /* 0x00000018ff057819 */ /* 0x000fc80000011605 */
[----:B------:R-:W-:-:S05]  /*8c00*/  LOP3.LUT R5, R0, 0x80, R5, 0xf8, !PT ;  /* 0x0000008000057812 */ /* 0x000fca00078ef805 */
[----:B------:R0:W-:Y:S01]  /*8c10*/  STG.E.U8 desc[UR36][R2.64], R5 ;  /* 0x0000000502007986 */ /* 0x0001e2000c101124 */
[----:B------:R-:W-:Y:S05]  /*8c20*/  BRA `(.L_x_2283) ;  /* 0x0000000000047947 */ /* 0x000fea0003800000 */
.L_x_2304:
[----:B--2---:R0:W-:Y:S02]  /*8c30*/  STG.E.U16 desc[UR36][R2.64], R5 ;  /* 0x0000000502007986 */ /* 0x0041e4000c101524 */
.L_x_2283:
[----:B------:R-:W-:-:S07]  /*8c40*/  VIADD R17, R17, 0x80 ;  /* 0x0000008011117836 */ /* 0x000fce0000000000 */
.L_x_2210:
[----:B------:R-:W-:Y:S05]  /*8c50*/  BSYNC.RECONVERGENT B6 ;  /* 0x0000000000067941 */ /* 0x000fea0003800200 */
.L_x_2209:
[----:B------:R-:W5:Y:S01]  /*8c60*/  LDCU UR4, c[0x0][0x380] ;  /* 0x00007000ff0477ac */ /* 0x000f620008000800 */
[----:B------:R-:W-:Y:S01]  /*8c70*/  BSSY.RECONVERGENT B6, `(.L_x_2313) ;  /* 0x000045a000067945 */ /* 0x000fe20003800200 */
[----:B-----5:R-:W-:-:S13]  /*8c80*/  ISETP.GE.AND P0, PT, R17, UR4, PT ;  /* 0x0000000411007c0c */ /* 0x020fda000bf06270 */
[----:B------:R-:W-:Y:S05]  /*8c90*/  @P0 BRA `(.L_x_2314) ;  /* 0x00000044005c0947 */ /* 0x000fea0003800000 */
[----:B------:R-:W5:Y:S01]  /*8ca0*/  LDCU UR4, c[0x0][0x388] ;  /* 0x00007100ff0477ac */ /* 0x000f620008000800 */
[----:B------:R-:W-:Y:S01]  /*8cb0*/  IMAD.MOV.U32 R18, RZ, RZ, RZ ;  /* 0x000000ffff127224 */ /* 0x000fe200078e00ff */
[----:B------:R-:W-:Y:S01]  /*8cc0*/  MOV R16, RZ ;  /* 0x000000ff00107202 */ /* 0x000fe20000000f00 */
[----:B0--3--:R-:W-:Y:S01]  /*8cd0*/  IMAD.MOV.U32 R0, RZ, RZ, RZ ;  /* 0x000000ffff007224 */ /* 0x009fe200078e00ff */
        /* <DEDUP_REMOVED lines=350> */
.L_x_2315:
        /* <DEDUP_REMOVED lines=19> */
.L_x_2319:
[----:B------:R-:W2:Y:S02]  /*a3f0*/  LDG.E.U8 R2, desc[UR36][R2.64] ;  /* 0x0000002402027981 */ /* 0x000ea4000c1e1100 */
[----:B--2---:R-:W-:-:S04]  /*a400*/  I2FP.F32.U32 R0, R2 ;  /* 0x0000000200007245 */ /* 0x004fc80000201000 */
[----:B------:R-:W-:-:S04]  /*a410*/  F2FP.BF16.F32.PACK_AB R0, RZ, R0 ;  /* 0x00000000ff00723e */ /* 0x000fc800000010ff */
[----:B------:R-:W-:Y:S01]  /*a420*/  PRMT R19, R0, 0x7610, R19 ;  /* 0x0000761000137816 */ /* 0x000fe20000000013 */
[----:B------:R-:W-:Y:S06]  /*a430*/  BRA `(.L_x_2321) ;  /* 0x0000000c00c07947 */ /* 0x000fec0003800000 */
.L_x_2318:
        /* <DEDUP_REMOVED lines=11> */
.L_x_2323:
[----:B------:R-:W2:Y:S02]  /*a4f0*/  LDG.E R2, desc[UR36][R2.64] ;  /* 0x0000002402027981 */ /* 0x000ea4000c1e1900 */
[----:B--2---:R-:W-:-:S04]  /*a500*/  I2FP.F32.S32 R0, R2 ;  /* 0x0000000200007245 */ /* 0x004fc80000201400 */
[----:B------:R-:W-:-:S04]  /*a510*/  F2FP.BF16.F32.PACK_AB R0, RZ, R0 ;  /* 0x00000000ff00723e */ /* 0x000fc800000010ff */
[----:B------:R-:W-:Y:S01]  /*a520*/  PRMT R19, R0, 0x7610, R19 ;  /* 0x0000761000137816 */ /* 0x000fe20000000013 */
[----:B------:R-:W-:Y:S06]  /*a530*/  BRA `(.L_x_2321) ;  /* 0x0000000c00807947 */ /* 0x000fec0003800000 */
.L_x_2322:
[----:B------:R-:W2:Y:S02]  /*a540*/  LDG.E.U16 R2, desc[UR36][R2.64] ;  /* 0x0000002402027981 */ /* 0x000ea4000c1e1500 */
[----:B--2---:R-:W0:Y:S02]  /*a550*/  I2F.S16 R0, R2 ;  /* 0x0000000200007306 */ /* 0x004e240000101400 */
[----:B0-----:R-:W-:-:S04]  /*a560*/  F2FP.BF16.F32.PACK_AB R0, RZ, R0 ;  /* 0x00000000ff00723e */ /* 0x001fc800000010ff */
[----:B------:R-:W-:Y:S01]  /*a570*/  PRMT R19, R0, 0x7610, R19 ;  /* 0x0000761000137816 */ /* 0x000fe20000000013 */
[----:B------:R-:W-:Y:S06]  /*a580*/  BRA `(.L_x_2321) ;  /* 0x0000000c006c7947 */ /* 0x000fec0003800000 */
.L_x_2317:
        /* <DEDUP_REMOVED lines=9> */
.L_x_2325:
[----:B------:R-:W2:Y:S02]  /*a620*/  LDG.E.U16 R0, desc[UR36][R2.64] ;  /* 0x0000002402007981 */ /* 0x000ea4000c1e1500 */
[----:B--2---:R-:W-:-:S05]  /*a630*/  HADD2.F32 R0, -RZ, R0.H0_H0 ;  /* 0x20000000ff007230 */ /* 0x004fca0000004100 */
[----:B------:R-:W-:-:S04]  /*a640*/  F2FP.BF16.F32.PACK_AB R0, RZ, R0 ;  /* 0x00000000ff00723e */ /* 0x000fc800000010ff */
[----:B------:R-:W-:Y:S01]  /*a650*/  PRMT R19, R0, 0x7610, R19 ;  /* 0x0000761000137816 */ /* 0x000fe20000000013 */
[----:B------:R-:W-:Y:S06]  /*a660*/  BRA `(.L_x_2321) ;  /* 0x0000000c00347947 */ /* 0x000fec0003800000 */
.L_x_2324:
        /* <DEDUP_REMOVED lines=9> */
.L_x_2327:
[----:B------:R-:W2:Y:S02]  /*a700*/  LDG.E.U16 R2, desc[UR36][R2.64] ;  /* 0x0000002402027981 */ /* 0x000ea4000c1e1500 */
[----:B--2---:R-:W-:-:S05]  /*a710*/  HADD2.F32 R0, -RZ, R2.H0_H0 ;  /* 0x20000002ff007230 */ /* 0x004fca0000004100 */
[----:B------:R-:W-:-:S04]  /*a720*/  F2FP.BF16.F32.PACK_AB R0, RZ, R0 ;  /* 0x00000000ff00723e */ /* 0x000fc800000010ff */
[----:B------:R-:W-:Y:S01]  /*a730*/  PRMT R19, R0, 0x7610, R19 ;  /* 0x0000761000137816 */ /* 0x000fe20000000013 */
[----:B------:R-:W-:Y:S06]  /*a740*/  BRA `(.L_x_2321) ;  /* 0x0000000800fc7947 */ /* 0x000fec0003800000 */
.L_x_2326:
        /* <DEDUP_REMOVED lines=9> */
.L_x_2316:
        /* <DEDUP_REMOVED lines=14> */
.L_x_2330:
        /* <DEDUP_REMOVED lines=9> */
.L_x_2329:
        /* <DEDUP_REMOVED lines=27> */
.L_x_2332:
        /* <DEDUP_REMOVED lines=14> */
.L_x_2331:
[----:B------:R0:W5:Y:S01]  /*abe0*/  LDG.E.U16 R19, desc[UR36][R2.64] ;  /* 0x0000002402137981 */ /* 0x000162000c1e1500 */
[----:B------:R-:W-:Y:S05]  /*abf0*/  BRA `(.L_x_2321) ;  /* 0x0000000400d07947 */ /* 0x000fea0003800000 */
.L_x_2328:
        /* <DEDUP_REMOVED lines=13> */
.L_x_2335:
        /* <DEDUP_REMOVED lines=21> */
.L_x_2339:
[----:B------:R-:W-:Y:S05]  /*ae20*/  BSYNC.RECONVERGENT B1 ;  /* 0x0000000000017941 */ /* 0x000fea0003800200 */
.L_x_2338:
[----:B------:R-:W-:Y:S01]  /*ae30*/  IMAD.SHL.U32 R0, R0, 0x100000, RZ ;  /* 0x0010000000007824 */ /* 0x000fe200078e00ff */
[----:B------:R-:W-:-:S04]  /*ae40*/  LEA R2, R2, 0x3b800000, 0x17 ;  /* 0x3b80000002027811 */ /* 0x000fc800078eb8ff */
[----:B------:R-:W-:-:S07]  /*ae50*/  LOP3.LUT R0, R2, R0, R7, 0xfe, !PT ;  /* 0x0000000002007212 */ /* 0x000fce00078efe07 */
.L_x_2337:
[----:B------:R-:W-:Y:S05]  /*ae60*/  BSYNC.RECONVERGENT B0 ;  /* 0x0000000000007941 */ /* 0x000fea0003800200 */
.L_x_2336:
[----:B------:R-:W-:-:S04]  /*ae70*/  F2FP.BF16.F32.PACK_AB R0, RZ, R0 ;  /* 0x00000000ff00723e */ /* 0x000fc800000010ff */
[----:B------:R-:W-:Y:S01]  /*ae80*/  PRMT R19, R0, 0x7610, R19 ;  /* 0x0000761000137816 */ /* 0x000fe20000000013 */
[----:B------:R-:W-:Y:S06]  /*ae90*/  BRA `(.L_x_2321) ;  /* 0x0000000400287947 */ /* 0x000fec0003800000 */
.L_x_2334:
        /* <DEDUP_REMOVED lines=21> */
.L_x_2343:
[----:B------:R-:W-:Y:S05]  /*aff0*/  BSYNC.RECONVERGENT B1 ;  /* 0x0000000000017941 */ /* 0x000fea0003800200 */
.L_x_2342:
[----:B------:R-:W-:Y:S01]  /*b000*/  IMAD.SHL.U32 R0, R0, 0x200000, RZ ;  /* 0x0020000000007824 */ /* 0x000fe200078e00ff */
[----:B------:R-:W-:-:S04]  /*b010*/  LEA R2, R2, 0x37800000, 0x17 ;  /* 0x3780000002027811 */ /* 0x000fc800078eb8ff */
[----:B------:R-:W-:-:S07]  /*b020*/  LOP3.LUT R0, R2, R0, R7, 0xfe, !PT ;  /* 0x0000000002007212 */ /* 0x000fce00078efe07 */
.L_x_2341:
[----:B------:R-:W-:Y:S05]  /*b030*/  BSYNC.RECONVERGENT B0 ;  /* 0x0000000000007941 */ /* 0x000fea0003800200 */
.L_x_2340:
[----:B------:R-:W-:-:S04]  /*b040*/  F2FP.BF16.F32.PACK_AB R0, RZ, R0 ;  /* 0x00000000ff00723e */ /* 0x000fc800000010ff */
[----:B------:R-:W-:Y:S01]  /*b050*/  PRMT R19, R0, 0x7610, R19 ;  /* 0x0000761000137816 */ /* 0x000fe20000000013 */
[----:B------:R-:W-:Y:S06]  /*b060*/  BRA `(.L_x_2321) ;  /* 0x0000000000b47947 */ /* 0x000fec0003800000 */
.L_x_2333:
        /* <DEDUP_REMOVED lines=14> */
.L_x_2347:
[----:B------:R-:W-:Y:S05]  /*b150*/  BSYNC.RECONVERGENT B0 ;  /* 0x0000000000007941 */ /* 0x000fea0003800200 */
.L_x_2346:
[----:B------:R-:W-:-:S04]  /*b160*/  F2FP.BF16.F32.PACK_AB R0, RZ, R0 ;  /* 0x00000000ff00723e */ /* 0x000fc800000010ff */
[----:B------:R-:W-:Y:S01]  /*b170*/  PRMT R19, R0, 0x7610, R19 ;  /* 0x0000761000137816 */ /* 0x000fe20000000013 */
[----:B------:R-:W-:Y:S06]  /*b180*/  BRA `(.L_x_2321) ;  /* 0x00000000006c7947 */ /* 0x000fec0003800000 */
.L_x_2320:
        /* <DEDUP_REMOVED lines=16> */
.L_x_2348:
[----:B------:R-:W-:Y:S01]  /*b290*/  PRMT R19, RZ, 0x7610, R19 ;  /* 0x00007610ff137816 */ /* 0x000fe20000000013 */
[----:B------:R-:W-:Y:S06]  /*b2a0*/  BRA `(.L_x_2321) ;  /* 0x0000000000247947 */ /* 0x000fec0003800000 */
.L_x_2345:
[----:B------:R-:W2:Y:S02]  /*b2b0*/  LDG.E.64 R2, desc[UR36][R2.64] ;  /* 0x0000002402027981 */ /* 0x000ea4000c1e1b00 */
[----:B--2---:R-:W0:Y:S02]  /*b2c0*/  I2F.U64 R0, R2 ;  /* 0x0000000200007312 */ /* 0x004e240000301000 */
[----:B0-----:R-:W-:-:S04]  /*b2d0*/  F2FP.BF16.F32.PACK_AB R0, RZ, R0 ;  /* 0x00000000ff00723e */ /* 0x001fc800000010ff */
[----:B------:R-:W-:Y:S01]  /*b2e0*/  PRMT R19, R0, 0x7610, R19 ;  /* 0x0000761000137816 */ /* 0x000fe20000000013 */
[----:B------:R-:W-:Y:S06]  /*b2f0*/  BRA `(.L_x_2321) ;  /* 0x0000000000107947 */ /* 0x000fec0003800000 */
.L_x_2344:
[----:B------:R-:W2:Y:S02]  /*b300*/  LDG.E R2, desc[UR36][R2.64] ;  /* 0x0000002402027981 */ /* 0x000ea4000c1e1900 */
[----:B--2---:R-:W-:-:S04]  /*b310*/  I2FP.F32.U32 R0, R2 ;  /* 0x0000000200007245 */ /* 0x004fc80000201000 */
[----:B------:R-:W-:-:S04]  /*b320*/  F2FP.BF16.F32.PACK_AB R0, RZ, R0 ;  /* 0x00000000ff00723e */ /* 0x000fc800000010ff */
[----:B------:R-:W-:-:S07]  /*b330*/  PRMT R19, R0, 0x7610, R19 ;  /* 0x0000761000137816 */ /* 0x000fce0000000013 */
.L_x_2321:
        /* <DEDUP_REMOVED lines=18> */
.L_x_2352:
[----:B------:R-:W2:Y:S02]  /*b460*/  LDG.E.U8 R2, desc[UR36][R2.64] ;  /* 0x0000002402027981 */ /* 0x000ea4000c1e1100 */
[----:B--2---:R-:W-:-:S04]  /*b470*/  I2FP.F32.U32 R0, R2 ;  /* 0x0000000200007245 */ /* 0x004fc80000201000 */
[----:B------:R-:W-:Y:S01]  /*b480*/  F2FP.BF16.F32.PACK_AB R0, RZ, R0 ;  /* 0x00000000ff00723e */ /* 0x000fe200000010ff */
[----:B------:R-:W-:Y:S06]  /*b490*/  BRA `(.L_x_2354) ;  /* 0x0000000c00847947 */ /* 0x000fec0003800000 */
.L_x_2351:
        /* <DEDUP_REMOVED lines=10> */
.L_x_2356:
[----:B------:R-:W2:Y:S02]  /*b540*/  LDG.E R2, desc[UR36][R2.64] ;  /* 0x0000002402027981 */ /* 0x000ea4000c1e1900 */
[----:B--2---:R-:W-:-:S04]  /*b550*/  I2FP.F32.S32 R0, R2 ;  /* 0x0000000200007245 */ /* 0x004fc80000201400 */
[----:B------:R-:W-:Y:S01]  /*b560*/  F2FP.BF16.F32.PACK_AB R0, RZ, R0 ;  /* 0x00000000ff00723e */ /* 0x000fe200000010ff */
[----:B------:R-:W-:Y:S06]  /*b570*/  BRA `(.L_x_2354) ;  /* 0x0000000c004c7947 */ /* 0x000fec0003800000 */
.L_x_2355:
[----:B------:R-:W2:Y:S02]  /*b580*/  LDG.E.U16 R2, desc[UR36][R2.64] ;  /* 0x0000002402027981 */ /* 0x000ea4000c1e1500 */
[----:B--2---:R-:W0:Y:S02]  /*b590*/  I2F.S16 R0, R2 ;  /* 0x0000000200007306 */ /* 0x004e240000101400 */
[----:B0-----:R-:W-:Y:S01]  /*b5a0*/  F2FP.BF16.F32.PACK_AB R0, RZ, R0 ;  /* 0x00000000ff00723e */ /* 0x001fe200000010ff */
[----:B------:R-:W-:Y:S06]  /*b5b0*/  BRA `(.L_x_2354) ;  /* 0x0000000c003c7947 */ /* 0x000fec0003800000 */
.L_x_2350:
        /* <DEDUP_REMOVED lines=9> */
.L_x_2358:
[----:B------:R-:W2:Y:S02]  /*b650*/  LDG.E.U16 R0, desc[UR36][R2.64] ;  /* 0x0000002402007981 */ /* 0x000ea4000c1e1500 */
[----:B--2---:R-:W-:-:S05]  /*b660*/  HADD2.F32 R0, -RZ, R0.H0_H0 ;  /* 0x20000000ff007230 */ /* 0x004fca0000004100 */
[----:B------:R-:W-:Y:S01]  /*b670*/  F2FP.BF16.F32.PACK_AB R0, RZ, R0 ;  /* 0x00000000ff00723e */ /* 0x000fe200000010ff */
[----:B------:R-:W-:Y:S06]  /*b680*/  BRA `(.L_x_2354) ;  /* 0x0000000c00087947 */ /* 0x000fec0003800000 */
.L_x_2357:
        /* <DEDUP_REMOVED lines=9> */
.L_x_2360:
[----:B------:R-:W2:Y:S02]  /*b720*/  LDG.E.U16 R2, desc[UR36][R2.64] ;  /* 0x0000002402027981 */ /* 0x000ea4000c1e1500 */
[----:B--2---:R-:W-:-:S05]  /*b730*/  HADD2.F32 R0, -RZ, R2.H0_H0 ;  /* 0x20000002ff007230 */ /* 0x004fca0000004100 */
[----:B------:R-:W-:Y:S01]  /*b740*/  F2FP.BF16.F32.PACK_AB R0, RZ, R0 ;  /* 0x00000000ff00723e */ /* 0x000fe200000010ff */
[----:B------:R-:W-:Y:S06]  /*b750*/  BRA `(.L_x_2354) ;  /* 0x0000000800d47947 */ /* 0x000fec0003800000 */
.L_x_2359:
        /* <DEDUP_REMOVED lines=8> */
.L_x_2349:
        /* <DEDUP_REMOVED lines=13> */
.L_x_2363:
        /* <DEDUP_REMOVED lines=8> */
.L_x_2362:
        /* <DEDUP_REMOVED lines=24> */
[----:B------:R-:W-:-:S04]  /*bab0*/  F2FP.BF16.F32.PACK_AB R5, RZ, R5 ;  /* 0x00000005ff05723e */ /* 0x000fc800000010ff */
[----:B------:R-:W-:Y:S01]  /*bac0*/  PRMT R0, R5, 0x7610, R0 ;  /* 0x0000761005007816 */ /* 0x000fe20000000000 */
[----:B------:R-:W-:Y:S06]  /*bad0*/  BRA `(.L_x_2354) ;  /* 0x0000000400f47947 */ /* 0x000fec0003800000 */
.L_x_2365:
        /* <DEDUP_REMOVED lines=13> */
.L_x_2364:
[----:B------:R0:W5:Y:S01]  /*bbb0*/  LDG.E.U16 R0, desc[UR36][R2.64] ;  /* 0x0000002402007981 */ /* 0x000162000c1e1500 */
[----:B------:R-:W-:Y:S05]  /*bbc0*/  BRA `(.L_x_2354) ;  /* 0x0000000400b87947 */ /* 0x000fea0003800000 */
.L_x_2361:
        /* <DEDUP_REMOVED lines=12> */
.L_x_2368:
        /* <DEDUP_REMOVED lines=21> */
.L_x_2372:
[----:B------:R-:W-:Y:S05]  /*bde0*/  BSYNC.RECONVERGENT B1 ;  /* 0x0000000000017941 */ /* 0x000fea0003800200 */
.L_x_2371:
[----:B------:R-:W-:Y:S01]  /*bdf0*/  IMAD.SHL.U32 R0, R0, 0x100000, RZ ;  /* 0x0010000000007824 */ /* 0x000fe200078e00ff */
[----:B------:R-:W-:-:S04]  /*be00*/  LEA R2, R2, 0x3b800000, 0x17 ;  /* 0x3b80000002027811 */ /* 0x000fc800078eb8ff */
[----:B------:R-:W-:-:S07]  /*be10*/  LOP3.LUT R0, R2, R0, R7, 0xfe, !PT ;  /* 0x0000000002007212 */ /* 0x000fce00078efe07 */
.L_x_2370:
[----:B------:R-:W-:Y:S05]  /*be20*/  BSYNC.RECONVERGENT B0 ;  /* 0x0000000000007941 */ /* 0x000fea0003800200 */
.L_x_2369:
[----:B------:R-:W-:Y:S01]  /*be30*/  F2FP.BF16.F32.PACK_AB R0, RZ, R0 ;  /* 0x00000000ff00723e */ /* 0x000fe200000010ff */
[----:B------:R-:W-:Y:S06]  /*be40*/  BRA `(.L_x_2354) ;  /* 0x0000000400187947 */ /* 0x000fec0003800000 */
.L_x_2367:
        /* <DEDUP_REMOVED lines=21> */
.L_x_2376:
[----:B------:R-:W-:Y:S05]  /*bfa0*/  BSYNC.RECONVERGENT B1 ;  /* 0x0000000000017941 */ /* 0x000fea0003800200 */
.L_x_2375:
[----:B------:R-:W-:Y:S02]  /*bfb0*/  SHF.L.U32 R0, R0, 0x15, RZ ;  /* 0x0000001500007819 */ /* 0x000fe400000006ff */
[----:B------:R-:W-:-:S04]  /*bfc0*/  LEA R2, R2, 0x37800000, 0x17 ;  /* 0x3780000002027811 */ /* 0x000fc800078eb8ff */
[----:B------:R-:W-:-:S07]  /*bfd0*/  LOP3.LUT R0, R2, R0, R7, 0xfe, !PT ;  /* 0x0000000002007212 */ /* 0x000fce00078efe07 */
.L_x_2374:
[----:B------:R-:W-:Y:S05]  /*bfe0*/  BSYNC.RECONVERGENT B0 ;  /* 0x0000000000007941 */ /* 0x000fea0003800200 */
.L_x_2373:
[----:B------:R-:W-:Y:S01]  /*bff0*/  F2FP.BF16.F32.PACK_AB R0, RZ, R0 ;  /* 0x00000000ff00723e */ /* 0x000fe200000010ff */
[----:B------:R-:W-:Y:S06]  /*c000*/  BRA `(.L_x_2354) ;  /* 0x0000000000a87947 */ /* 0x000fec0003800000 */
.L_x_2366:
        /* <DEDUP_REMOVED lines=14> */
.L_x_2380:
[----:B------:R-:W-:Y:S05]  /*c0f0*/  BSYNC.RECONVERGENT B0 ;  /* 0x0000000000007941 */ /* 0x000fea0003800200 */
.L_x_2379:
[----:B------:R-:W-:Y:S01]  /*c100*/  F2FP.BF16.F32.PACK_AB R0, RZ, R0 ;  /* 0x00000000ff00723e */ /* 0x000fe200000010ff */
[----:B------:R-:W-:Y:S06]  /*c110*/  BRA `(.L_x_2354) ;  /* 0x0000000000647947 */ /* 0x000fec0003800000 */
.L_x_2353:
        /* <DEDUP_REMOVED lines=12> */
[----:B---3--:R-:W-:Y:S02]  /*c1e0*/  IMAD.U32 R10, RZ, RZ, UR8 ;  /* 0x00000008ff0a7e24 */ /* 0x008fe4000f8e00ff */
[----:B------:R-:W-:-:S07]  /*c1f0*/  IMAD.U32 R11, RZ, RZ, UR9 ;  /* 0x00000009ff0b7e24 */ /* 0x000fce000f8e00ff */
[----:B------:R-:W-:-:S07]  /*c200*/  LEPC R20, `(.L_x_2381) ;  /* 0x000000001014794e */ /* 0x000fce0000000000 */
[----:B--2--5:R-:W-:Y:S05]  /*c210*/  CALL.ABS.NOINC R2 ;  /* 0x0000000002007343 */ /* 0x024fea0003c00000 */
.L_x_2381:
[----:B------:R-:W-:Y:S01]  /*c220*/  PRMT R0, RZ, 0x7610, R0 ;  /* 0x00007610ff007816 */ /* 0x000fe20000000000 */
[----:B------:R-:W-:Y:S06]  /*c230*/  BRA `(.L_x_2354) ;  /* 0x00000000001c7947 */ /* 0x000fec0003800000 */
.L_x_2378:
[----:B------:R-:W2:Y:S02]  /*c240*/  LDG.E.64 R2, desc[UR36][R2.64] ;  /* 0x0000002402027981 */ /* 0x000ea4000c1e1b00 */
[----:B--2---:R-:W0:Y:S02]  /*c250*/  I2F.U64 R0, R2 ;  /* 0x0000000200007312 */ /* 0x004e240000301000 */
[----:B0-----:R-:W-:Y:S01]  /*c260*/  F2FP.BF16.F32.PACK_AB R0, RZ, R0 ;  /* 0x00000000ff00723e */ /* 0x001fe200000010ff */
[----:B------:R-:W-:Y:S06]  /*c270*/  BRA `(.L_x_2354) ;  /* 0x00000000000c7947 */ /* 0x000fec0003800000 */
.L_x_2377:
[----:B------:R-:W2:Y:S02]  /*c280*/  LDG.E R2, desc[UR36][R2.64] ;  /* 0x0000002402027981 */ /* 0x000ea4000c1e1900 */
[----:B--2---:R-:W-:-:S04]  /*c290*/  I2FP.F32.U32 R0, R2 ;  /* 0x0000000200007245 */ /* 0x004fc80000201000 */
[----:B------:R-:W-:-:S07]  /*c2a0*/  F2FP.BF16.F32.PACK_AB R0, RZ, R0 ;  /* 0x00000000ff00723e */ /* 0x000fce00000010ff */
.L_x_2354:
        /* <DEDUP_REMOVED lines=22> */
.L_x_2385:
[----:B--2---:R-:W-:-:S06]  /*c410*/  IMAD.U32 R5, R5, 0x10000, RZ ;  /* 0x0001000005057824 */ /* 0x004fcc00078e00ff */
[----:B------:R-:W0:Y:S02]  /*c420*/  F2I.S64.TRUNC R4, R5 ;  /* 0x0000000500047311 */ /* 0x000e24000020d900 */
[----:B0-----:R0:W-:Y:S01]  /*c430*/  STG.E.U8 desc[UR36][R2.64], R4 ;  /* 0x0000000402007986 */ /* 0x0011e2000c101124 */
[----:B------:R-:W-:Y:S05]  /*c440*/  BRA `(.L_x_2387) ;  /* 0x0000000c006c7947 */ /* 0x000fea0003800000 */
.L_x_2384:
[----:B------:R-:W-:-:S09]  /*c450*/  UISETP.NE.AND UP0, UPT, UR4, 0x2, UPT ;  /* 0x000000020400788c */ /* 0x000fd2000bf05270 */
[----:B------:R-:W-:Y:S05]  /*c460*/  BRA.U !UP0, `(.L_x_2388) ;  /* 0x0000000108307547 */ /* 0x000fea000b800000 */
[----:B------:R-:W-:-:S09]  /*c470*/  UISETP.NE.AND UP0, UPT, UR4, 0x3, UPT ;  /* 0x000000030400788c */ /* 0x000fd2000bf05270 */
[----:B------:R-:W-:Y:S05]  /*c480*/  BRA.U !UP0, `(.L_x_2389) ;  /* 0x0000000108187547 */ /* 0x000fea000b800000 */
[----:B------:R-:W-:-:S09]  /*c490*/  UISETP.NE.AND UP0, UPT, UR4, 0x4, UPT ;  /* 0x000000040400788c */ /* 0x000fd2000bf05270 */
[----:B------:R-:W-:Y:S05]  /*c4a0*/  BRA.U UP0, `(.L_x_2386) ;  /* 0x0000000900787547 */ /* 0x000fea000b800000 */
[----:B--2---:R-:W-:-:S06]  /*c4b0*/  SHF.L.U32 R5, R5, 0x10, RZ ;  /* 0x0000001005057819 */ /* 0x004fcc00000006ff */
[----:B------:R-:W0:Y:S02]  /*c4c0*/  F2I.S64.TRUNC R4, R5 ;  /* 0x0000000500047311 */ /* 0x000e24000020d900 */
[----:B0-----:R0:W-:Y:S01]  /*c4d0*/  STG.E.64 desc[UR36][R2.64], R4 ;  /* 0x0000000402007986 */ /* 0x0011e2000c101b24 */
[----:B------:R-:W-:Y:S05]  /*c4e0*/  BRA `(.L_x_2387) ;  /* 0x0000000c00447947 */ /* 0x000fea0003800000 */
.L_x_2389:
[----:B--2---:R-:W-:-:S06]  /*c4f0*/  IMAD.U32 R5, R5, 0x10000, RZ ;  /* 0x0001000005057824 */ /* 0x004fcc00078e00ff */
[----:B------:R-:W0:Y:S02]  /*c500*/  F2I.FTZ.TRUNC.NTZ R5, R5 ;  /* 0x0000000500057305 */ /* 0x000e24000021f100 */
[----:B0-----:R0:W-:Y:S01]  /*c510*/  STG.E desc[UR36][R2.64], R5 ;  /* 0x0000000502007986 */ /* 0x0011e2000c101924 */
[----:B------:R-:W-:Y:S05]  /*c520*/  BRA `(.L_x_2387) ;  /* 0x0000000c00347947 */ /* 0x000fea0003800000 */
.L_x_2388:
[----:B--2---:R-:W-:-:S06]  /*c530*/  IMAD.U32 R5, R5, 0x10000, RZ ;  /* 0x0001000005057824 */ /* 0x004fcc00078e00ff */
[----:B------:R-:W0:Y:S02]  /*c540*/  F2I.FTZ.TRUNC.NTZ R5, R5 ;  /* 0x0000000500057305 */ /* 0x000e24000021f100 */
[----:B0-----:R0:W-:Y:S01]  /*c550*/  STG.E.U16 desc[UR36][R2.64], R5 ;  /* 0x0000000502007986 */ /* 0x0011e2000c101524 */
[----:B------:R-:W-:Y:S05]  /*c560*/  BRA `(.L_x_2387) ;  /* 0x0000000c00247947 */ /* 0x000fea0003800000 */
.L_x_2383:
        /* <DEDUP_REMOVED lines=9> */
.L_x_2391:
[----:B--2---:R-:W-:-:S05]  /*c600*/  IMAD.U32 R0, R5, 0x10000, RZ ;  /* 0x0001000005007824 */ /* 0x004fca00078e00ff */
[----:B------:R-:W-:-:S05]  /*c610*/  F2FP.F16.F32.PACK_AB R0, RZ, R0 ;  /* 0x00000000ff00723e */ /* 0x000fca00000000ff */
[----:B------:R0:W-:Y:S01]  /*c620*/  STG.E.U16 desc[UR36][R2.64], R0 ;  /* 0x0000000002007986 */ /* 0x0001e2000c101524 */
[----:B------:R-:W-:Y:S05]  /*c630*/  BRA `(.L_x_2387) ;  /* 0x0000000800f07947 */ /* 0x000fea0003800000 */
.L_x_2390:
[----:B------:R-:W-:-:S09]  /*c640*/  UISETP.NE.AND UP0, UPT, UR4, 0x7, UPT ;  /* 0x000000070400788c */ /* 0x000fd2000bf05270 */
[----:B------:R-:W-:Y:S05]  /*c650*/  BRA.U !UP0, `(.L_x_2392) ;  /* 0x0000000108347547 */ /* 0x000fea000b800000 */
[----:B------:R-:W-:-:S09]  /*c660*/  UISETP.NE.AND UP0, UPT, UR4, 0x8, UPT ;  /* 0x000000080400788c */ /* 0x000fd2000bf05270 */
[----:B------:R-:W-:Y:S05]  /*c670*/  BRA.U !UP0, `(.L_x_2393) ;  /* 0x0000000108187547 */ /* 0x000fea000b800000 */
[----:B------:R-:W-:-:S09]  /*c680*/  UISETP.NE.AND UP0, UPT, UR4, 0x9, UPT ;  /* 0x000000090400788c */ /* 0x000fd2000bf05270 */
[----:B------:R-:W-:Y:S05]  /*c690*/  BRA.U UP0, `(.L_x_2386) ;  /* 0x0000000500fc7547 */ /* 0x000fea000b800000 */
[----:B--2---:R-:W-:Y:S01]  /*c6a0*/  IMAD.U32 R4, R5, 0x10000, RZ ;  /* 0x0001000005047824 */ /* 0x004fe200078e00ff */
[----:B------:R-:W-:-:S05]  /*c6b0*/  MOV R5, RZ ;  /* 0x000000ff00057202 */ /* 0x000fca0000000f00 */
[----:B------:R0:W-:Y:S01]  /*c6c0*/  STG.E.64 desc[UR36][R2.64], R4 ;  /* 0x0000000402007986 */ /* 0x0001e2000c101b24 */
[----:B------:R-:W-:Y:S05]  /*c6d0*/  BRA `(.L_x_2387) ;  /* 0x0000000800c87947 */ /* 0x000fea0003800000 */
.L_x_2393:
[----:B--2---:R-:W-:-:S05]  /*c6e0*/  IMAD.U32 R5, R5, 0x10000, RZ ;  /* 0x0001000005057824 */ /* 0x004fca00078e00ff */
[----:B------:R-:W-:-:S04]  /*c6f0*/  F2FP.F16.F32.PACK_AB R5, RZ, R5 ;  /* 0x00000005ff05723e */ /* 0x000fc800000000ff */
[----:B------:R-:W-:-:S05]  /*c700*/  PRMT R5, R5, 0x5410, RZ ;  /* 0x0000541005057816 */ /* 0x000fca00000000ff */
[----:B------:R0:W-:Y:S01]  /*c710*/  STG.E desc[UR36][R2.64], R5 ;  /* 0x0000000502007986 */ /* 0x0001e2000c101924 */
[----:B------:R-:W-:Y:S05]  /*c720*/  BRA `(.L_x_2387) ;  /* 0x0000000800b47947 */ /* 0x000fea0003800000 */
.L_x_2392:
[----:B--2---:R-:W-:-:S04]  /*c730*/  IMAD.U32 R4, R5, 0x10000, RZ ;  /* 0x0001000005047824 */ /* 0x004fc800078e00ff */
[----:B------:R-:W-:-:S06]  /*c740*/  FMUL.FTZ R4, R4, 1 ;  /* 0x3f80000004047820 */ /* 0x000fcc0000410000 */
[----:B------:R-:W0:Y:S02]  /*c750*/  F2F.F64.F32 R4, R4 ;  /* 0x0000000400047310 */ /* 0x000e240000201800 */
[----:B0-----:R0:W-:Y:S01]  /*c760*/  STG.E.64 desc[UR36][R2.64], R4 ;  /* 0x0000000402007986 */ /* 0x0011e2000c101b24 */
[----:B------:R-:W-:Y:S05]  /*c770*/  BRA `(.L_x_2387) ;  /* 0x0000000800a07947 */ /* 0x000fea0003800000 */
.L_x_2382:
        /* <DEDUP_REMOVED lines=14> */
.L_x_2397:
        /* <DEDUP_REMOVED lines=18> */
.L_x_2400:
[----:B------:R-:W-:-:S04]  /*c980*/  SHF.R.U32.HI R5, RZ, 0x18, R5 ;  /* 0x00000018ff057819 */ /* 0x000fc80000011605 */
[----:B------:R-:W-:-:S07]  /*c990*/  LOP3.LUT R0, R0, 0x80, R5, 0xf8, !PT ;  /* 0x0000008000007812 */ /* 0x000fce00078ef805 */
.L_x_2399:
[----:B------:R-:W-:Y:S05]  /*c9a0*/  BSYNC.RECONVERGENT B0 ;  /* 0x0000000000007941 */ /* 0x000fea0003800200 */
.L_x_2398:
[----:B------:R0:W-:Y:S01]  /*c9b0*/  STG.E.U8 desc[UR36][R2.64], R0 ;  /* 0x0000000002007986 */ /* 0x0001e2000c101124 */
[----:B------:R-:W-:Y:S05]  /*c9c0*/  BRA `(.L_x_2387) ;  /* 0x00000008000c7947 */ /* 0x000fea0003800000 */
.L_x_2396:
        /* <DEDUP_REMOVED lines=18> */
.L_x_2403:
[----:B------:R-:W-:-:S04]  /*caf0*/  SHF.R.U32.HI R5, RZ, 0x18, R5 ;  /* 0x00000018ff057819 */ /* 0x000fc80000011605 */
[----:B------:R-:W-:-:S07]  /*cb00*/  LOP3.LUT R0, R0, 0x80, R5, 0xf8, !PT ;  /* 0x0000008000007812 */ /* 0x000fce00078ef805 */
.L_x_2402:
[----:B------:R-:W-:Y:S05]  /*cb10*/  BSYNC.RECONVERGENT B0 ;  /* 0x0000000000007941 */ /* 0x000fea0003800200 */
.L_x_2401:
[----:B------:R0:W-:Y:S01]  /*cb20*/  STG.E.U8 desc[UR36][R2.64], R0 ;  /* 0x0000000002007986 */ /* 0x0001e2000c101124 */
[----:B------:R-:W-:Y:S05]  /*cb30*/  BRA `(.L_x_2387) ;  /* 0x0000000400b07947 */ /* 0x000fea0003800000 */
.L_x_2395:
        /* <DEDUP_REMOVED lines=22> */
.L_x_2405:
[----:B--2---:R-:W-:-:S06]  /*cca0*/  IMAD.U32 R5, R5, 0x10000, RZ ;  /* 0x0001000005057824 */ /* 0x004fcc00078e00ff */
[----:B------:R-:W0:Y:S02]  /*ccb0*/  F2I.U64.TRUNC R4, R5 ;  /* 0x0000000500047311 */ /* 0x000e24000020d800 */
[----:B0-----:R0:W-:Y:S01]  /*ccc0*/  STG.E.64 desc[UR36][R2.64], R4 ;  /* 0x0000000402007986 */ /* 0x0011e2000c101b24 */
[----:B------:R-:W-:Y:S05]  /*ccd0*/  BRA `(.L_x_2387) ;  /* 0x0000000400487947 */ /* 0x000fea0003800000 */
.L_x_2404:
[----:B--2---:R-:W-:-:S06]  /*cce0*/  IMAD.U32 R5, R5, 0x10000, RZ ;  /* 0x0001000005057824 */ /* 0x004fcc00078e00ff */
[----:B------:R-:W0:Y:S02]  /*ccf0*/  F2I.FTZ.U32.TRUNC.NTZ R5, R5 ;  /* 0x0000000500057305 */ /* 0x000e24000021f000 */
[----:B0-----:R0:W-:Y:S01]  /*cd00*/  STG.E desc[UR36][R2.64], R5 ;  /* 0x0000000502007986 */ /* 0x0011e2000c101924 */
[----:B------:R-:W-:Y:S05]  /*cd10*/  BRA `(.L_x_2387) ;  /* 0x0000000400387947 */ /* 0x000fea0003800000 */
.L_x_2394:
        /* <DEDUP_REMOVED lines=11> */
.L_x_2407:
[----:B--2---:R-:W-:Y:S02]  /*cdd0*/  SHF.L.U32 R5, R5, 0x10, RZ ;  /* 0x0000001005057819 */ /* 0x004fe400000006ff */
[----:B------:R-:W-:-:S03]  /*cde0*/  CS2R R6, SRZ ;  /* 0x0000000000067805 */ /* 0x000fc6000001ff00 */
[----:B------:R-:W-:-:S06]  /*cdf0*/  FMUL.FTZ R5, R5, 1 ;  /* 0x3f80000005057820 */ /* 0x000fcc0000410000 */
[----:B------:R-:W0:Y:S02]  /*ce00*/  F2F.F64.F32 R4, R5 ;  /* 0x0000000500047310 */ /* 0x000e240000201800 */
[----:B0-----:R0:W-:Y:S01]  /*ce10*/  STG.E.128 desc[UR36][R2.64], R4 ;  /* 0x0000000402007986 */ /* 0x0011e2000c101d24 */
[----:B------:R-:W-:Y:S05]  /*ce20*/  BRA `(.L_x_2387) ;  /* 0x0000000000f47947 */ /* 0x000fea0003800000 */
.L_x_2406:
[----:B------:R-:W-:-:S09]  /*ce30*/  UISETP.NE.AND UP0, UPT, UR4, 0xf, UPT ;  /* 0x0000000f0400788c */ /* 0x000fd2000bf05270 */
[----:B------:R-:W-:Y:S05]  /*ce40*/  BRA.U !UP0, `(.L_x_2408) ;  /* 0x0000000108e87547 */ /* 0x000fea000b800000 */
[----:B------:R-:W-:-:S09]  /*ce50*/  UISETP.NE.AND UP0, UPT, UR4, 0x17, UPT ;  /* 0x000000170400788c */ /* 0x000fd2000bf05270 */
[----:B------:R-:W-:Y:S05]  /*ce60*/  BRA.U !UP0, `(.L_x_2409) ;  /* 0x0000000108907547 */ /* 0x000fea000b800000 */
[----:B------:R-:W-:-:S09]  /*ce70*/  UISETP.NE.AND UP0, UPT, UR4, 0x18, UPT ;  /* 0x000000180400788c */ /* 0x000fd2000bf05270 */
[----:B------:R-:W-:Y:S05]  /*ce80*/  BRA.U !UP0, `(.L_x_2410) ;  /* 0x0000000108447547 */ /* 0x000fea000b800000 */
.L_x_2386:
        /* <DEDUP_REMOVED lines=11> */
[----:B------:R-:W-:Y:S02]  /*cf40*/  IMAD.U32 R7, RZ, RZ, UR7 ;  /* 0x00000007ff077e24 */ /* 0x000fe4000f8e00ff */
[----:B-----5:R-:W-:Y:S01]  /*cf50*/  IMAD.U32 R10, RZ, RZ, UR8 ;  /* 0x00000008ff0a7e24 */ /* 0x020fe2000f8e00ff */
[----:B-1----:R-:W-:-:S07]  /*cf60*/  MOV R11, UR9 ;  /* 0x00000009000b7c02 */ /* 0x002fce0008000f00 */
[----:B------:R-:W-:-:S07]  /*cf70*/  LEPC R20, `(.L_x_2411) ;  /* 0x000000001014794e */ /* 0x000fce0000000000 */
[----:B---3--:R-:W-:Y:S05]  /*cf80*/  CALL.ABS.NOINC R2 ;  /* 0x0000000002007343 */ /* 0x008fea0003c00000 */
.L_x_2411:
[----:B------:R-:W-:Y:S05]  /*cf90*/  BRA `(.L_x_2387) ;  /* 0x0000000000987947 */ /* 0x000fea0003800000 */
.L_x_2410:
[----:B--2---:R-:W-:Y:S01]  /*cfa0*/  IMAD.U32 R7, R5, 0x10000, RZ ;  /* 0x0001000005077824 */ /* 0x004fe200078e00ff */
        /* <DEDUP_REMOVED lines=12> */
.L_x_2413:
[----:B------:R-:W-:Y:S05]  /*d070*/  BSYNC.RECONVERGENT B0 ;  /* 0x0000000000007941 */ /* 0x000fea0003800200 */
.L_x_2412:
[----:B------:R-:W-:-:S05]  /*d080*/  LOP3.LUT R5, R0, 0x80, R5, 0xf8, !PT ;  /* 0x0000008000057812 */ /* 0x000fca00078ef805 */
[----:B------:R3:W-:Y:S01]  /*d090*/  STG.E.U8 desc[UR36][R2.64], R5 ;  /* 0x0000000502007986 */ /* 0x0007e2000c101124 */
[----:B------:R-:W-:Y:S05]  /*d0a0*/  BRA `(.L_x_2387) ;  /* 0x0000000000547947 */ /* 0x000fea0003800000 */
.L_x_2409:
[----:B--2---:R-:W-:Y:S01]  /*d0b0*/  SHF.L.U32 R5, R5, 0x10, RZ ;  /* 0x0000001005057819 */ /* 0x004fe200000006ff */
[----:B------:R-:W-:Y:S03]  /*d0c0*/  BSSY.RECONVERGENT B0, `(.L_x_2414) ;  /* 0x000000e000007945 */ /* 0x000fe60003800200 */
        /* <DEDUP_REMOVED lines=10> */
.L_x_2415:
[----:B------:R-:W-:Y:S01]  /*d170*/  IMAD.MOV.U32 R0, RZ, RZ, 0x7f ;  /* 0x0000007fff007424 */ /* 0x000fe200078e00ff */
[----:B------:R-:W-:-:S04]  /*d180*/  ISETP.GT.U32.AND P0, PT, R4, 0x7f800000, PT ;  /* 0x7f8000000400780c */ /* 0x000fc80003f04070 */
[----:B------:R-:W-:-:S09]  /*d190*/  SEL R0, R0, 0x7c, P0 ;  /* 0x0000007c00007807 */ /* 0x000fd20000000000 */
.L_x_2416:
[----:B------:R-:W-:Y:S05]  /*d1a0*/  BSYNC.RECONVERGENT B0 ;  /* 0x0000000000007941 */ /* 0x000fea0003800200 */
.L_x_2414:
[----:B------:R-:W-:-:S04]  /*d1b0*/  SHF.R.U32.HI R5, RZ, 0x18, R5 ;  /* 0x00000018ff057819 */ /* 0x000fc80000011605 */
[----:B------:R-:W-:-:S05]  /*d1c0*/  LOP3.LUT R5, R0, 0x80, R5, 0xf8, !PT ;  /* 0x0000008000057812 */ /* 0x000fca00078ef805 */
[----:B------:R2:W-:Y:S01]  /*d1d0*/  STG.E.U8 desc[UR36][R2.64], R5 ;  /* 0x0000000502007986 */ /* 0x0005e2000c101124 */
[----:B------:R-:W-:Y:S05]  /*d1e0*/  BRA `(.L_x_2387) ;  /* 0x0000000000047947 */ /* 0x000fea0003800000 */
.L_x_2408:
[----:B--2---:R4:W-:Y:S02]  /*d1f0*/  STG.E.U16 desc[UR36][R2.64], R5 ;  /* 0x0000000502007986 */ /* 0x0049e4000c101524 */
.L_x_2387:
[----:B------:R-:W-:-:S07]  /*d200*/  VIADD R17, R17, 0x80 ;  /* 0x0000008011117836 */ /* 0x000fce0000000000 */
.L_x_2314:
[----:B------:R-:W-:Y:S05]  /*d210*/  BSYNC.RECONVERGENT B6 ;  /* 0x0000000000067941 */ /* 0x000fea0003800200 */
.L_x_2313:
[----:B------:R-:W5:Y:S02]  /*d220*/  LDCU UR4, c[0x0][0x380] ;  /* 0x00007000ff0477ac */ /* 0x000f640008000800 */
[----:B-----5:R-:W-:-:S13]  /*d230*/  ISETP.GE.AND P0, PT, R17, UR4, PT ;  /* 0x0000000411007c0c */ /* 0x020fda000bf06270 */
[----:B------:R-:W-:Y:S05]  /*d240*/  @P0 EXIT ;  /* 0x000000000000094d */ /* 0x000fea0003800000 */
[----:B------:R-:W5:Y:S01]  /*d250*/  LDCU UR4, c[0x0][0x388] ;  /* 0x00007100ff0477ac */ /* 0x000f620008000800 */
[----:B------:R-:W-:Y:S02]  /*d260*/  IMAD.MOV.U32 R18, RZ, RZ, RZ ;  /* 0x000000ffff127224 */ /* 0x000fe400078e00ff */
[----:B0--3--:R-:W-:Y:S02]  /*d270*/  IMAD.MOV.U32 R0, RZ, RZ, RZ ;  /* 0x000000ffff007224 */ /* 0x009fe400078e00ff */
[----:B------:R-:W-:Y:S01]  /*d280*/  IMAD.MOV.U32 R16, RZ, RZ, RZ ;  /* 0x000000ffff107224 */ /* 0x000fe200078e00ff */
[----:B-----5:R-:W-:-:S09]  /*d290*/  UISETP.NE.AND UP0, UPT, UR4, URZ, UPT ;  /* 0x000000ff0400728c */ /* 0x020fd2000bf05270 */
[----:B------:R-:W-:Y:S05]  /*d2a0*/  BRA.U !UP0, `(.L_x_2417) ;  /* 0x0000001508707547 */ /* 0x000fea000b800000 */
[----:B------:R-:W1:Y:S01]  /*d2b0*/  LDCU.64 UR4, c[0x0][0x390] ;  /* 0x00007200ff0477ac */ /* 0x000e620008000a00 */
[----:B------:R-:W-:Y:S01]  /*d2c0*/  HFMA2 R16, -RZ, RZ, 0, 0 ;  /* 0x00000000ff107431 */ /* 0x000fe200000001ff */
[----:B------:R-:W0:Y:S01]  /*d2d0*/  LDCU UR6, c[0x0][0x38c] ;  /* 0x00007180ff0677ac */ /* 0x000e220008000800 */
[----:B------:R-:W3:Y:S01]  /*d2e0*/  LDCU.64 UR8, c[0x0][0x4b8] ;  /* 0x00009700ff0877ac */ /* 0x000ee20008000a00 */
[----:B------:R-:W-:Y:S02]  /*d2f0*/  UISETP.NE.AND UP0, UPT, UR41, URZ, UPT ;  /* 0x000000ff2900728c */ /* 0x000fe4000bf05270 */
        /* <DEDUP_REMOVED lines=334> */
[----:B------:R-:W2:Y:S03]  /*e7e0*/  LDCU.64 UR8, c[0x0][0x5d8] ;  /* 0x0000bb00ff0877ac */ /* 0x000ea60008000a00 */
        /* <DEDUP_REMOVED lines=8> */
.L_x_2417:
[----:B------:R-:W0:Y:S01]  /*e870*/  LDCU.64 UR6, c[0x0][0x5e8] ;  /* 0x0000bd00ff0677ac */ /* 0x000e220008000a00 */
[----:B------:R-:W1:Y:S01]  /*e880*/  LDCU.64 UR8, c[0x0][0x5f0] ;  /* 0x0000be00ff0877ac */ /* 0x000e620008000a00 */
[----:B------:R-:W-:-:S04]  /*e890*/  UPRMT UR4, UR39, 0x9910, URZ ;  /* 0x0000991027047896 */ /* 0x000fc800080000ff */
[----:B------:R-:W-:Y:S01]  /*e8a0*/  UISETP.GT.AND UP0, UPT, UR4, 0x9, UPT ;  /* 0x000000090400788c */ /* 0x000fe2000bf04270 */
[----:B0-----:R-:W-:Y:S02]  /*e8b0*/  IADD3 R16, P0, PT, R16, UR6, RZ ;  /* 0x0000000610107c10 */ /* 0x001fe4000ff1e0ff */
[----:B-12-4-:R-:W-:-:S03]  /*e8c0*/  IADD3 R2, P1, PT, R0, UR8, RZ ;  /* 0x0000000800027c10 */ /* 0x016fc6000ff3e0ff */
[----:B------:R-:W-:Y:S02]  /*e8d0*/  IMAD.X R17, RZ, RZ, UR7, P0 ;  /* 0x00000007ff117e24 */ /* 0x000fe400080e06ff */
        /* <DEDUP_REMOVED lines=15> */
.L_x_2421:
[----:B------:R-:W2:Y:S02]  /*e9d0*/  LDG.E.U8 R2, desc[UR36][R2.64] ;  /* 0x0000002402027981 */ /* 0x000ea4000c1e1100 */
[----:B--2---:R-:W-:-:S04]  /*e9e0*/  I2FP.F32.U32 R0, R2 ;  /* 0x0000000200007245 */ /* 0x004fc80000201000 */
[----:B------:R-:W-:-:S04]  /*e9f0*/  F2FP.BF16.F32.PACK_AB R0, RZ, R0 ;  /* 0x00000000ff00723e */ /* 0x000fc800000010ff */
[----:B------:R-:W-:Y:S01]  /*ea00*/  PRMT R19, R0, 0x7610, R19 ;  /* 0x0000761000137816 */ /* 0x000fe20000000013 */
[----:B------:R-:W-:Y:S06]  /*ea10*/  BRA `(.L_x_2423) ;  /* 0x0000000c00c07947 */ /* 0x000fec0003800000 */
.L_x_2420:
        /* <DEDUP_REMOVED lines=11> */
.L_x_2425:
[----:B------:R-:W2:Y:S02]  /*ead0*/  LDG.E R2, desc[UR36][R2.64] ;  /* 0x0000002402027981 */ /* 0x000ea4000c1e1900 */
[----:B--2---:R-:W-:-:S04]  /*eae0*/  I2FP.F32.S32 R0, R2 ;  /* 0x0000000200007245 */ /* 0x004fc80000201400 */
[----:B------:R-:W-:-:S04]  /*eaf0*/  F2FP.BF16.F32.PACK_AB R0, RZ, R0 ;  /* 0x00000000ff00723e */ /* 0x000fc800000010ff */
[----:B------:R-:W-:Y:S01]  /*eb00*/  PRMT R19, R0, 0x7610, R19 ;  /* 0x0000761000137816 */ /* 0x000fe20000000013 */
[----:B------:R-:W-:Y:S06]  /*eb10*/  BRA `(.L_x_2423) ;  /* 0x0000000c00807947 */ /* 0x000fec0003800000 */
.L_x_2424:
[----:B------:R-:W2:Y:S02]  /*eb20*/  LDG.E.U16 R2, desc[UR36][R2.64] ;  /* 0x0000002402027981 */ /* 0x000ea4000c1e1500 */
[----:B--2---:R-:W0:Y:S02]  /*eb30*/  I2F.S16 R0, R2 ;  /* 0x0000000200007306 */ /* 0x004e240000101400 */
[----:B0-----:R-:W-:-:S04]  /*eb40*/  F2FP.BF16.F32.PACK_AB R0, RZ, R0 ;  /* 0x00000000ff00723e */ /* 0x001fc800000010ff */
[----:B------:R-:W-:Y:S01]  /*eb50*/  PRMT R19, R0, 0x7610, R19 ;  /* 0x0000761000137816 */ /* 0x000fe20000000013 */
[----:B------:R-:W-:Y:S06]  /*eb60*/  BRA `(.L_x_2423) ;  /* 0x0000000c006c7947 */ /* 0x000fec0003800000 */
.L_x_2419:
        /* <DEDUP_REMOVED lines=9> */
.L_x_2427:
[----:B------:R-:W2:Y:S02]  /*ec00*/  LDG.E.U16 R0, desc[UR36][R2.64] ;  /* 0x0000002402007981 */ /* 0x000ea4000c1e1500 */
[----:B--2---:R-:W-:-:S05]  /*ec10*/  HADD2.F32 R0, -RZ, R0.H0_H0 ;  /* 0x20000000ff007230 */ /* 0x004fca0000004100 */
[----:B------:R-:W-:-:S04]  /*ec20*/  F2FP.BF16.F32.PACK_AB R0, RZ, R0 ;  /* 0x00000000ff00723e */ /* 0x000fc800000010ff */
[----:B------:R-:W-:Y:S01]  /*ec30*/  PRMT R19, R0, 0x7610, R19 ;  /* 0x0000761000137816 */ /* 0x000fe20000000013 */
[----:B------:R-:W-:Y:S06]  /*ec40*/  BRA `(.L_x_2423) ;  /* 0x0000000c00347947 */ /* 0x000fec0003800000 */
.L_x_2426:
        /* <DEDUP_REMOVED lines=9> */
.L_x_2429:
[----:B------:R-:W2:Y:S02]  /*ece0*/  LDG.E.U16 R2, desc[UR36][R2.64] ;  /* 0x0000002402027981 */ /* 0x000ea4000c1e1500 */
[----:B--2---:R-:W-:-:S05]  /*ecf0*/  HADD2.F32 R0, -RZ, R2.H0_H0 ;  /* 0x20000002ff007230 */ /* 0x004fca0000004100 */
[----:B------:R-:W-:-:S04]  /*ed00*/  F2FP.BF16.F32.PACK_AB R0, RZ, R0 ;  /* 0x00000000ff00723e */ /* 0x000fc800000010ff */
[----:B------:R-:W-:Y:S01]  /*ed10*/  PRMT R19, R0, 0x7610, R19 ;  /* 0x0000761000137816 */ /* 0x000fe20000000013 */
[----:B------:R-:W-:Y:S06]  /*ed20*/  BRA `(.L_x_2423) ;  /* 0x0000000800fc7947 */ /* 0x000fec0003800000 */
.L_x_2428:
        /* <DEDUP_REMOVED lines=9> */
.L_x_2418:
        /* <DEDUP_REMOVED lines=14> */
.L_x_2432:
        /* <DEDUP_REMOVED lines=9> */
.L_x_2431:
        /* <DEDUP_REMOVED lines=27> */
.L_x_2434:
        /* <DEDUP_REMOVED lines=14> */
.L_x_2433:
[----:B------:R0:W5:Y:S01]  /*f1c0*/  LDG.E.U16 R19, desc[UR36][R2.64] ;  /* 0x0000002402137981 */ /* 0x000162000c1e1500 */
[----:B------:R-:W-:Y:S05]  /*f1d0*/  BRA `(.L_x_2423) ;  /* 0x0000000400d07947 */ /* 0x000fea0003800000 */
.L_x_2430:
        /* <DEDUP_REMOVED lines=13> */
.L_x_2437:
        /* <DEDUP_REMOVED lines=21> */
.L_x_2441:
[----:B------:R-:W-:Y:S05]  /*f400*/  BSYNC.RECONVERGENT B1 ;  /* 0x0000000000017941 */ /* 0x000fea0003800200 */
.L_x_2440:
[----:B------:R-:W-:Y:S01]  /*f410*/  IMAD.SHL.U32 R0, R0, 0x100000, RZ ;  /* 0x0010000000007824 */ /* 0x000fe200078e00ff */
[----:B------:R-:W-:-:S04]  /*f420*/  LEA R2, R2, 0x3b800000, 0x17 ;  /* 0x3b80000002027811 */ /* 0x000fc800078eb8ff */
[----:B------:R-:W-:-:S07]  /*f430*/  LOP3.LUT R0, R2, R0, R7, 0xfe, !PT ;  /* 0x0000000002007212 */ /* 0x000fce00078efe07 */
.L_x_2439:
[----:B------:R-:W-:Y:S05]  /*f440*/  BSYNC.RECONVERGENT B0 ;  /* 0x0000000000007941 */ /* 0x000fea0003800200 */
.L_x_2438:
[----:B------:R-:W-:-:S04]  /*f450*/  F2FP.BF16.F32.PACK_AB R0, RZ, R0 ;  /* 0x00000000ff00723e */ /* 0x000fc800000010ff */
[----:B------:R-:W-:Y:S01]  /*f460*/  PRMT R19, R0, 0x7610, R19 ;  /* 0x0000761000137816 */ /* 0x000fe20000000013 */
[----:B------:R-:W-:Y:S06]  /*f470*/  BRA `(.L_x_2423) ;  /* 0x0000000400287947 */ /* 0x000fec0003800000 */
.L_x_2436:
        /* <DEDUP_REMOVED lines=21> */
.L_x_2445:
[----:B------:R-:W-:Y:S05]  /*f5d0*/  BSYNC.RECONVERGENT B1 ;  /* 0x0000000000017941 */ /* 0x000fea0003800200 */
.L_x_2444:
[----:B------:R-:W-:Y:S01]  /*f5e0*/  IMAD.SHL.U32 R0, R0, 0x200000, RZ ;  /* 0x0020000000007824 */ /* 0x000fe200078e00ff */
[----:B------:R-:W-:-:S04]  /*f5f0*/  LEA R2, R2, 0x37800000, 0x17 ;  /* 0x3780000002027811 */ /* 0x000fc800078eb8ff */
[----:B------:R-:W-:-:S07]  /*f600*/  LOP3.LUT R0, R2, R0, R7, 0xfe, !PT ;  /* 0x0000000002007212 */ /* 0x000fce00078efe07 */
.L_x_2443:
[----:B------:R-:W-:Y:S05]  /*f610*/  BSYNC.RECONVERGENT B0 ;  /* 0x0000000000007941 */ /* 0x000fea0003800200 */
.L_x_2442:
[----:B------:R-:W-:-:S04]  /*f620*/  F2FP.BF16.F32.PACK_AB R0, RZ, R0 ;  /* 0x00000000ff00723e */ /* 0x000fc800000010ff */
[----:B------:R-:W-:Y:S01]  /*f630*/  PRMT R19, R0, 0x7610, R19 ;  /* 0x0000761000137816 */ /* 0x000fe20000000013 */
[----:B------:R-:W-:Y:S06]  /*f640*/  BRA `(.L_x_2423) ;  /* 0x0000000000b47947 */ /* 0x000fec0003800000 */
.L_x_2435:
        /* <DEDUP_REMOVED lines=14> */
.L_x_2449:
[----:B------:R-:W-:Y:S05]  /*f730*/  BSYNC.RECONVERGENT B0 ;  /* 0x0000000000007941 */ /* 0x000fea0003800200 */
.L_x_2448:
[----:B------:R-:W-:-:S04]  /*f740*/  F2FP.BF16.F32.PACK_AB R0, RZ, R0 ;  /* 0x00000000ff00723e */ /* 0x000fc800000010ff */
[----:B------:R-:W-:Y:S01]  /*f750*/  PRMT R19, R0, 0x7610, R19 ;  /* 0x0000761000137816 */ /* 0x000fe20000000013 */
[----:B------:R-:W-:Y:S06]  /*f760*/  BRA `(.L_x_2423) ;  /* 0x00000000006c7947 */ /* 0x000fec0003800000 */
.L_x_2422:
        /* <DEDUP_REMOVED lines=16> */
.L_x_2450:
[----:B------:R-:W-:Y:S01]  /*f870*/  PRMT R19, RZ, 0x7610, R19 ;  /* 0x00007610ff137816 */ /* 0x000fe20000000013 */
[----:B------:R-:W-:Y:S06]  /*f880*/  BRA `(.L_x_2423) ;  /* 0x0000000000247947 */ /* 0x000fec0003800000 */
.L_x_2447:
[----:B------:R-:W2:Y:S02]  /*f890*/  LDG.E.64 R2, desc[UR36][R2.64] ;  /* 0x0000002402027981 */ /* 0x000ea4000c1e1b00 */
[----:B--2---:R-:W0:Y:S02]  /*f8a0*/  I2F.U64 R0, R2 ;  /* 0x0000000200007312 */ /* 0x004e240000301000 */
[----:B0-----:R-:W-:-:S04]  /*f8b0*/  F2FP.BF16.F32.PACK_AB R0, RZ, R0 ;  /* 0x00000000ff00723e */ /* 0x001fc800000010ff */
[----:B------:R-:W-:Y:S01]  /*f8c0*/  PRMT R19, R0, 0x7610, R19 ;  /* 0x0000761000137816 */ /* 0x000fe20000000013 */
[----:B------:R-:W-:Y:S06]  /*f8d0*/  BRA `(.L_x_2423) ;  /* 0x0000000000107947 */ /* 0x000fec0003800000 */
.L_x_2446:
[----:B------:R-:W2:Y:S02]  /*f8e0*/  LDG.E R2, desc[UR36][R2.64] ;  /* 0x0000002402027981 */ /* 0x000ea4000c1e1900 */
[----:B--2---:R-:W-:-:S04]  /*f8f0*/  I2FP.F32.U32 R0, R2 ;  /* 0x0000000200007245 */ /* 0x004fc80000201000 */
[----:B------:R-:W-:-:S04]  /*f900*/  F2FP.BF16.F32.PACK_AB R0, RZ, R0 ;  /* 0x00000000ff00723e */ /* 0x000fc800000010ff */
[----:B------:R-:W-:-:S07]  /*f910*/  PRMT R19, R0, 0x7610, R19 ;  /* 0x0000761000137816 */ /* 0x000fce0000000013 */
.L_x_2423:
        /* <DEDUP_REMOVED lines=18> */
.L_x_2454:
[----:B------:R-:W2:Y:S02]  /*fa40*/  LDG.E.U8 R2, desc[UR36][R2.64] ;  /* 0x0000002402027981 */ /* 0x000ea4000c1e1100 */
[----:B--2---:R-:W-:-:S04]  /*fa50*/  I2FP.F32.U32 R0, R2 ;  /* 0x0000000200007245 */ /* 0x004fc80000201000 */
[----:B------:R-:W-:Y:S01]  /*fa60*/  F2FP.BF16.F32.PACK_AB R0, RZ, R0 ;  /* 0x00000000ff00723e */ /* 0x000fe200000010ff */
[----:B------:R-:W-:Y:S06]  /*fa70*/  BRA `(.L_x_2456) ;  /* 0x0000000c00847947 */ /* 0x000fec0003800000 */
.L_x_2453:
        /* <DEDUP_REMOVED lines=10> */
.L_x_2458:
[----:B------:R-:W2:Y:S02]  /*fb20*/  LDG.E R2, desc[UR36][R2.64] ;  /* 0x0000002402027981 */ /* 0x000ea4000c1e1900 */
[----:B--2---:R-:W-:-:S04]  /*fb30*/  I2FP.F32.S32 R0, R2 ;  /* 0x0000000200007245 */ /* 0x004fc80000201400 */
[----:B------:R-:W-:Y:S01]  /*fb40*/  F2FP.BF16.F32.PACK_AB R0, RZ, R0 ;  /* 0x00000000ff00723e */ /* 0x000fe200000010ff */
[----:B------:R-:W-:Y:S06]  /*fb50*/  BRA `(.L_x_2456) ;  /* 0x0000000c004c7947 */ /* 0x000fec0003800000 */
.L_x_2457:
[----:B------:R-:W2:Y:S02]  /*fb60*/  LDG.E.U16 R2, desc[UR36][R2.64] ;  /* 0x0000002402027981 */ /* 0x000ea4000c1e1500 */
[----:B--2---:R-:W0:Y:S02]  /*fb70*/  I2F.S16 R0, R2 ;  /* 0x0000000200007306 */ /* 0x004e240000101400 */
[----:B0-----:R-:W-:Y:S01]  /*fb80*/  F2FP.BF16.F32.PACK_AB R0, RZ, R0 ;  /* 0x00000000ff00723e */ /* 0x001fe200000010ff */
[----:B------:R-:W-:Y:S06]  /*fb90*/  BRA `(.L_x_2456) ;  /* 0x0000000c003c7947 */ /* 0x000fec0003800000 */
.L_x_2452:
        /* <DEDUP_REMOVED lines=9> */
.L_x_2460:
[----:B------:R-:W2:Y:S02]  /*fc30*/  LDG.E.U16 R0, desc[UR36][R2.64] ;  /* 0x0000002402007981 */ /* 0x000ea4000c1e1500 */
[----:B--2---:R-:W-:-:S05]  /*fc40*/  HADD2.F32 R0, -RZ, R0.H0_H0 ;  /* 0x20000000ff007230 */ /* 0x004fca0000004100 */
[----:B------:R-:W-:Y:S01]  /*fc50*/  F2FP.BF16.F32.PACK_AB R0, RZ, R0 ;  /* 0x00000000ff00723e */ /* 0x000fe200000010ff */
[----:B------:R-:W-:Y:S06]  /*fc60*/  BRA `(.L_x_2456) ;  /* 0x0000000c00087947 */ /* 0x000fec0003800000 */
.L_x_2459:
        /* <DEDUP_REMOVED lines=9> */
.L_x_2462:
[----:B------:R-:W2:Y:S02]  /*fd00*/  LDG.E.U16 R2, desc[UR36][R2.64] ;  /* 0x0000002402027981 */ /* 0x000ea4000c1e1500 */
[----:B--2---:R-:W-:-:S05]  /*fd10*/  HADD2.F32 R0, -RZ, R2.H0_H0 ;  /* 0x20000002ff007230 */ /* 0x004fca0000004100 */
[----:B------:R-:W-:Y:S01]  /*fd20*/  F2FP.BF16.F32.PACK_AB R0, RZ, R0 ;  /* 0x00000000ff00723e */ /* 0x000fe200000010ff */
[----:B------:R-:W-:Y:S06]  /*fd30*/  BRA `(.L_x_2456) ;  /* 0x0000000800d47947 */ /* 0x000fec0003800000 */
.L_x_2461:
        /* <DEDUP_REMOVED lines=8> */
.L_x_2451:
        /* <DEDUP_REMOVED lines=13> */
.L_x_2465:
        /* <DEDUP_REMOVED lines=8> */
.L_x_2464:
        /* <DEDUP_REMOVED lines=27> */
.L_x_2467:
        /* <DEDUP_REMOVED lines=13> */
.L_x_2466:
[----:B------:R0:W5:Y:S01]  /*10190*/  LDG.E.U16 R0, desc[UR36][R2.64] ;  /* 0x0000002402007981 */ /* 0x000162000c1e1500 */
[----:B------:R-:W-:Y:S05]  /*101a0*/  BRA `(.L_x_2456) ;  /* 0x0000000400b87947 */ /* 0x000fea0003800000 */
.L_x_2463:
        /* <DEDUP_REMOVED lines=12> */
.L_x_2470:
        /* <DEDUP_REMOVED lines=21> */
.L_x_2474:
[----:B------:R-:W-:Y:S05]  /*103c0*/  BSYNC.RECONVERGENT B1 ;  /* 0x0000000000017941 */ /* 0x000fea0003800200 */
.L_x_2473:
[----:B------:R-:W-:Y:S01]  /*103d0*/  IMAD.SHL.U32 R0, R0, 0x100000, RZ ;  /* 0x0010000000007824 */ /* 0x000fe200078e00ff */
[----:B------:R-:W-:-:S04]  /*103e0*/  LEA R2, R2, 0x3b800000, 0x17 ;  /* 0x3b80000002027811 */ /* 0x000fc800078eb8ff */
[----:B------:R-:W-:-:S07]  /*103f0*/  LOP3.LUT R0, R2, R0, R7, 0xfe, !PT ;  /* 0x0000000002007212 */ /* 0x000fce00078efe07 */
.L_x_2472:
[----:B------:R-:W-:Y:S05]  /*10400*/  BSYNC.RECONVERGENT B0 ;  /* 0x0000000000007941 */ /* 0x000fea0003800200 */
.L_x_2471:
[----:B------:R-:W-:Y:S01]  /*10410*/  F2FP.BF16.F32.PACK_AB R0, RZ, R0 ;  /* 0x00000000ff00723e */ /* 0x000fe200000010ff */
[----:B------:R-:W-:Y:S06]  /*10420*/  BRA `(.L_x_2456) ;  /* 0x0000000400187947 */ /* 0x000fec0003800000 */
.L_x_2469:
        /* <DEDUP_REMOVED lines=21> */
.L_x_2478:
[----:B------:R-:W-:Y:S05]  /*10580*/  BSYNC.RECONVERGENT B1 ;  /* 0x0000000000017941 */ /* 0x000fea0003800200 */
.L_x_2477:
[----:B------:R-:W-:Y:S02]  /*10590*/  SHF.L.U32 R0, R0, 0x15, RZ ;  /* 0x0000001500007819 */ /* 0x000fe400000006ff */
[----:B------:R-:W-:-:S04]  /*105a0*/  LEA R2, R2, 0x37800000, 0x17 ;  /* 0x3780000002027811 */ /* 0x000fc800078eb8ff */
[----:B------:R-:W-:-:S07]  /*105b0*/  LOP3.LUT R0, R2, R0, R7, 0xfe, !PT ;  /* 0x0000000002007212 */ /* 0x000fce00078efe07 */
.L_x_2476:
[----:B------:R-:W-:Y:S05]  /*105c0*/  BSYNC.RECONVERGENT B0 ;  /* 0x0000000000007941 */ /* 0x000fea0003800200 */
.L_x_2475:
[----:B------:R-:W-:Y:S01]  /*105d0*/  F2FP.BF16.F32.PACK_AB R0, RZ, R0 ;  /* 0x00000000ff00723e */ /* 0x000fe200000010ff */
[----:B------:R-:W-:Y:S06]  /*105e0*/  BRA `(.L_x_2456) ;  /* 0x0000000000a87947 */ /* 0x000fec0003800000 */
.L_x_2468:
        /* <DEDUP_REMOVED lines=14> */
.L_x_2482:
[----:B------:R-:W-:Y:S05]  /*106d0*/  BSYNC.RECONVERGENT B0 ;  /* 0x0000000000007941 */ /* 0x000fea0003800200 */
.L_x_2481:
[----:B------:R-:W-:Y:S01]  /*106e0*/  F2FP.BF16.F32.PACK_AB R0, RZ, R0 ;  /* 0x00000000ff00723e */ /* 0x000fe200000010ff */
[----:B------:R-:W-:Y:S06]  /*106f0*/  BRA `(.L_x_2456) ;  /* 0x0000000000647947 */ /* 0x000fec0003800000 */
.L_x_2455:
        /* <DEDUP_REMOVED lines=16> */
.L_x_2483:
[----:B------:R-:W-:Y:S01]  /*10800*/  PRMT R0, RZ, 0x7610, R0 ;  /* 0x00007610ff007816 */ /* 0x000fe20000000000 */
[----:B------:R-:W-:Y:S06]  /*10810*/  BRA `(.L_x_2456) ;  /* 0x00000000001c7947 */ /* 0x000fec0003800000 */
.L_x_2480:
[----:B------:R-:W2:Y:S02]  /*10820*/  LDG.E.64 R2, desc[UR36][R2.64] ;  /* 0x0000002402027981 */ /* 0x000ea4000c1e1b00 */
[----:B--2---:R-:W0:Y:S02]  /*10830*/  I2F.U64 R0, R2 ;  /* 0x0000000200007312 */ /* 0x004e240000301000 */
[----:B0-----:R-:W-:Y:S01]  /*10840*/  F2FP.BF16.F32.PACK_AB R0, RZ, R0 ;  /* 0x00000000ff00723e */ /* 0x001fe200000010ff */
[----:B------:R-:W-:Y:S06]  /*10850*/  BRA `(.L_x_2456) ;  /* 0x00000000000c7947 */ /* 0x000fec0003800000 */
.L_x_2479:
[----:B------:R-:W2:Y:S02]  /*10860*/  LDG.E R2, desc[UR36][R2.64] ;  /* 0x0000002402027981 */ /* 0x000ea4000c1e1900 */
[----:B--2---:R-:W-:-:S04]  /*10870*/  I2FP.F32.U32 R0, R2 ;  /* 0x0000000200007245 */ /* 0x004fc80000201000 */
[----:B------:R-:W-:-:S07]  /*10880*/  F2FP.BF16.F32.PACK_AB R0, RZ, R0 ;  /* 0x00000000ff00723e */ /* 0x000fce00000010ff */
.L_x_2456:
[----:B-----5:R-:W-:Y:S01]  /*10890*/  IMAD.U32 R19, R19, 0x10000, RZ ;  /* 0x0001000013137824 */ /* 0x020fe200078e00ff */
[----:B------:R-:W-:Y:S01]  /*108a0*/  UPRMT UR4, UR43, 0x9910, URZ ;  /* 0x000099102b047896 */ /* 0x000fe200080000ff */
[----:B------:R-:W-:-:S03]  /*108b0*/  IMAD.U32 R0, R0, 0x10000, RZ ;  /* 0x0001000000007824 */ /* 0x000fc600078e00ff */
[----:B------:R-:W-:Y:S02]  /*108c0*/  UISETP.GT.AND UP0, UPT, UR4, 0x9, UPT ;  /* 0x000000090400788c */ /* 0x000fe4000bf04270 */
[----:B------:R-:W-:-:S04]  /*108d0*/  LOP3.LUT R0, R19, 0x80000000, R0, 0xb8, !PT ;  /* 0x8000000013007812 */ /* 0x000fc800078eb800 */
[----:B0-----:R0:W1:Y:S03]  /*108e0*/  F2F.BF16.F32 R3, R0 ;  /* 0x0000000000037304 */ /* 0x0010660000202000 */
        /* <DEDUP_REMOVED lines=9> */
[----:B01----:R-:W-:-:S04]  /*10980*/  IMAD.U32 R0, R3, 0x10000, RZ ;  /* 0x0001000003007824 */ /* 0x003fc800078e00ff */
[----:B------:R-:W0:Y:S02]  /*10990*/  F2I.FTZ.TRUNC.NTZ R3, R0 ;  /* 0x0000000000037305 */ /* 0x000e24000021f100 */
[----:B0-----:R-:W-:Y:S01]  /*109a0*/  STG.E.U8 desc[UR36][R16.64], R3 ;  /* 0x0000000310007986 */ /* 0x001fe2000c101124 */
[----:B------:R-:W-:Y:S05]  /*109b0*/  EXIT ;  /* 0x000000000000794d */ /* 0x000fea0003800000 */
.L_x_2487:
[----:B-1----:R-:W-:-:S06]  /*109c0*/  IMAD.U32 R3, R3, 0x10000, RZ ;  /* 0x0001000003037824 */ /* 0x002fcc00078e00ff */
[----:B------:R-:W1:Y:S02]  /*109d0*/  F2I.S64.TRUNC R2, R3 ;  /* 0x0000000300027311 */ /* 0x000e64000020d900 */
[----:B-1----:R-:W-:Y:S01]  /*109e0*/  STG.E.U8 desc[UR36][R16.64], R2 ;  /* 0x0000000210007986 */ /* 0x002fe2000c101124 */
[----:B------:R-:W-:Y:S05]  /*109f0*/  EXIT ;  /* 0x000000000000794d */ /* 0x000fea0003800000 */
.L_x_2486:
[----:B------:R-:W-:-:S09]  /*10a00*/  UISETP.NE.AND UP0, UPT, UR4, 0x2, UPT ;  /* 0x000000020400788c */ /* 0x000fd2000bf05270 */
[----:B------:R-:W-:Y:S05]  /*10a10*/  BRA.U !UP0, `(.L_x_2489) ;  /* 0x0000000108307547 */ /* 0x000fea000b800000 */
[----:B------:R-:W-:-:S09]  /*10a20*/  UISETP.NE.AND UP0, UPT, UR4, 0x3, UPT ;  /* 0x000000030400788c */ /* 0x000fd2000bf05270 */
[----:B------:R-:W-:Y:S05]  /*10a30*/  BRA.U !UP0, `(.L_x_2490) ;  /* 0x0000000108187547 */ /* 0x000fea000b800000 */
[----:B------:R-:W-:-:S09]  /*10a40*/  UISETP.NE.AND UP0, UPT, UR4, 0x4, UPT ;  /* 0x000000040400788c */ /* 0x000fd2000bf05270 */
[----:B------:R-:W-:Y:S05]  /*10a50*/  BRA.U UP0, `(.L_x_2488) ;  /* 0x0000000900787547 */ /* 0x000fea000b800000 */
[----:B-1----:R-:W-:-:S06]  /*10a60*/  IMAD.U32 R3, R3, 0x10000, RZ ;  /* 0x0001000003037824 */ /* 0x002fcc00078e00ff */
[----:B------:R-:W1:Y:S02]  /*10a70*/  F2I.S64.TRUNC R2, R3 ;  /* 0x0000000300027311 */ /* 0x000e64000020d900 */
[----:B-1----:R-:W-:Y:S01]  /*10a80*/  STG.E.64 desc[UR36][R16.64], R2 ;  /* 0x0000000210007986 */ /* 0x002fe2000c101b24 */
[----:B------:R-:W-:Y:S05]  /*10a90*/  EXIT ;  /* 0x000000000000794d */ /* 0x000fea0003800000 */
.L_x_2490:
[----:B-1----:R-:W-:-:S06]  /*10aa0*/  SHF.L.U32 R3, R3, 0x10, RZ ;  /* 0x0000001003037819 */ /* 0x002fcc00000006ff */
[----:B------:R-:W1:Y:S02]  /*10ab0*/  F2I.FTZ.TRUNC.NTZ R3, R3 ;  /* 0x0000000300037305 */ /* 0x000e64000021f100 */
[----:B-1----:R-:W-:Y:S01]  /*10ac0*/  STG.E desc[UR36][R16.64], R3 ;  /* 0x0000000310007986 */ /* 0x002fe2000c101924 */
[----:B------:R-:W-:Y:S05]  /*10ad0*/  EXIT ;  /* 0x000000000000794d */ /* 0x000fea0003800000 */
.L_x_2489:
[----:B-1----:R-:W-:-:S06]  /*10ae0*/  IMAD.U32 R3, R3, 0x10000, RZ ;  /* 0x0001000003037824 */ /* 0x002fcc00078e00ff */
[----:B------:R-:W1:Y:S02]  /*10af0*/  F2I.FTZ.TRUNC.NTZ R3, R3 ;  /* 0x0000000300037305 */ /* 0x000e64000021f100 */
[----:B-1----:R-:W-:Y:S01]  /*10b00*/  STG.E.U16 desc[UR36][R16.64], R3 ;  /* 0x0000000310007986 */ /* 0x002fe2000c101524 */
[----:B------:R-:W-:Y:S05]  /*10b10*/  EXIT ;  /* 0x000000000000794d */ /* 0x000fea0003800000 */
.L_x_2485:
[----:B------:R-:W-:-:S09]  /*10b20*/  UISETP.GT.AND UP0, UPT, UR4, 0x6, UPT ;  /* 0x000000060400788c */ /* 0x000fd2000bf04270 */
[----:B------:R-:W-:Y:S05]  /*10b30*/  BRA.U UP0, `(.L_x_2491) ;  /* 0x00000001002c7547 */ /* 0x000fea000b800000 */
[----:B------:R-:W-:-:S09]  /*10b40*/  UISETP.NE.AND UP0, UPT, UR4, 0x5, UPT ;  /* 0x000000050400788c */ /* 0x000fd2000bf05270 */
[----:B------:R-:W-:Y:S05]  /*10b50*/  BRA.U !UP0, `(.L_x_2492) ;  /* 0x0000000108147547 */ /* 0x000fea000b800000 */
[----:B------:R-:W-:-:S09]  /*10b60*/  UISETP.NE.AND UP0, UPT, UR4, 0x6, UPT ;  /* 0x000000060400788c */ /* 0x000fd2000bf05270 */
[----:B------:R-:W-:Y:S05]  /*10b70*/  BRA.U UP0, `(.L_x_2488) ;  /* 0x0000000900307547 */ /* 0x000fea000b800000 */
[----:B-1----:R-:W-:-:S05]  /*10b80*/  IMAD.U32 R3, R3, 0x10000, RZ ;  /* 0x0001000003037824 */ /* 0x002fca00078e00ff */
[----:B------:R-:W-:Y:S01]  /*10b90*/  STG.E desc[UR36][R16.64], R3 ;  /* 0x0000000310007986 */ /* 0x000fe2000c101924 */
[----:B------:R-:W-:Y:S05]  /*10ba0*/  EXIT ;  /* 0x000000000000794d */ /* 0x000fea0003800000 */
.L_x_2492:
[----:B01----:R-:W-:-:S05]  /*10bb0*/  IMAD.U32 R0, R3, 0x10000, RZ ;  /* 0x0001000003007824 */ /* 0x003fca00078e00ff */
[----:B------:R-:W-:-:S05]  /*10bc0*/  F2FP.F16.F32.PACK_AB R0, RZ, R0 ;  /* 0x00000000ff00723e */ /* 0x000fca00000000ff */
[----:B------:R-:W-:Y:S01]  /*10bd0*/  STG.E.U16 desc[UR36][R16.64], R0 ;  /* 0x0000000010007986 */ /* 0x000fe2000c101524 */
[----:B------:R-:W-:Y:S05]  /*10be0*/  EXIT ;  /* 0x000000000000794d */ /* 0x000fea0003800000 */
.L_x_2491:
[----:B------:R-:W-:-:S09]  /*10bf0*/  UISETP.NE.AND UP0, UPT, UR4, 0x7, UPT ;  /* 0x000000070400788c */ /* 0x000fd2000bf05270 */
[----:B------:R-:W-:Y:S05]  /*10c00*/  BRA.U !UP0, `(.L_x_2493) ;  /* 0x0000000108347547 */ /* 0x000fea000b800000 */
[----:B------:R-:W-:-:S09]  /*10c10*/  UISETP.NE.AND UP0, UPT, UR4, 0x8, UPT ;  /* 0x000000080400788c */ /* 0x000fd2000bf05270 */
[----:B------:R-:W-:Y:S05]  /*10c20*/  BRA.U !UP0, `(.L_x_2494) ;  /* 0x0000000108187547 */ /* 0x000fea000b800000 */
[----:B------:R-:W-:-:S09]  /*10c30*/  UISETP.NE.AND UP0, UPT, UR4, 0x9, UPT ;  /* 0x000000090400788c */ /* 0x000fd2000bf05270 */
[----:B------:R-:W-:Y:S05]  /*10c40*/  BRA.U UP0, `(.L_x_2488) ;  /* 0x0000000500fc7547 */ /* 0x000fea000b800000 */
[----:B-1----:R-:W-:Y:S02]  /*10c50*/  IMAD.U32 R2, R3, 0x10000, RZ ;  /* 0x0001000003027824 */ /* 0x002fe400078e00ff */
[----:B------:R-:W-:-:S05]  /*10c60*/  IMAD.MOV.U32 R3, RZ, RZ, RZ ;  /* 0x000000ffff037224 */ /* 0x000fca00078e00ff */
[----:B------:R-:W-:Y:S01]  /*10c70*/  STG.E.64 desc[UR36][R16.64], R2 ;  /* 0x0000000210007986 */ /* 0x000fe2000c101b24 */
[----:B------:R-:W-:Y:S05]  /*10c80*/  EXIT ;  /* 0x000000000000794d */ /* 0x000fea0003800000 */
.L_x_2494:
[----:B-1----:R-:W-:-:S04]  /*10c90*/  SHF.L.U32 R3, R3, 0x10, RZ ;  /* 0x0000001003037819 */ /* 0x002fc800000006ff */
[----:B------:R-:W-:-:S04]  /*10ca0*/  F2FP.F16.F32.PACK_AB R3, RZ, R3 ;  /* 0x00000003ff03723e */ /* 0x000fc800000000ff */
[----:B------:R-:W-:-:S05]  /*10cb0*/  PRMT R3, R3, 0x5410, RZ ;  /* 0x0000541003037816 */ /* 0x000fca00000000ff */
[----:B------:R-:W-:Y:S01]  /*10cc0*/  STG.E desc[UR36][R16.64], R3 ;  /* 0x0000000310007986 */ /* 0x000fe2000c101924 */
[----:B------:R-:W-:Y:S05]  /*10cd0*/  EXIT ;  /* 0x000000000000794d */ /* 0x000fea0003800000 */
.L_x_2493:
[----:B-1----:R-:W-:-:S04]  /*10ce0*/  IMAD.U32 R2, R3, 0x10000, RZ ;  /* 0x0001000003027824 */ /* 0x002fc800078e00ff */
[----:B------:R-:W-:-:S06]  /*10cf0*/  FMUL.FTZ R2, R2, 1 ;  /* 0x3f80000002027820 */ /* 0x000fcc0000410000 */
[----:B------:R-:W1:Y:S02]  /*10d00*/  F2F.F64.F32 R2, R2 ;  /* 0x0000000200027310 */ /* 0x000e640000201800 */
[----:B-1----:R-:W-:Y:S01]  /*10d10*/  STG.E.64 desc[UR36][R16.64], R2 ;  /* 0x0000000210007986 */ /* 0x002fe2000c101b24 */
[----:B------:R-:W-:Y:S05]  /*10d20*/  EXIT ;  /* 0x000000000000794d */ /* 0x000fea0003800000 */
.L_x_2484:
        /* <DEDUP_REMOVED lines=10> */
[----:B-1----:R-:W-:-:S06]  /*10dd0*/  IMAD.U32 R3, R3, 0x10000, RZ ;  /* 0x0001000003037824 */ /* 0x002fcc00078e00ff */
[----:B------:R-:W1:Y:S02]  /*10de0*/  F2I.FTZ.U32.TRUNC.NTZ R3, R3 ;  /* 0x0000000300037305 */ /* 0x000e64000021f000 */
[----:B-1----:R-:W-:Y:S01]  /*10df0*/  STG.E.U16 desc[UR36][R16.64], R3 ;  /* 0x0000000310007986 */ /* 0x002fe2000c101524 */
[----:B------:R-:W-:Y:S05]  /*10e00*/  EXIT ;  /* 0x000000000000794d */ /* 0x000fea0003800000 */
.L_x_2498:
[----:B-1----:R-:W-:Y:S01]  /*10e10*/  IMAD.U32 R3, R3, 0x10000, RZ ;  /* 0x0001000003037824 */ /* 0x002fe200078e00ff */
[----:B------:R-:W-:Y:S01]  /*10e20*/  BSSY.RECONVERGENT B0, `(.L_x_2499) ;  /* 0x0000013000007945 */ /* 0x000fe20003800200 */
[----:B------:R-:W-:-:S03]  /*10e30*/  IMAD.MOV.U32 R8, RZ, RZ, 0x80 ;  /* 0x00000080ff087424 */ /* 0x000fc600078e00ff */
[----:B------:R-:W-:-:S04]  /*10e40*/  LOP3.LUT R2, R3, 0x7fffffff, RZ, 0xc0, !PT ;  /* 0x7fffffff03027812 */ /* 0x000fc800078ec0ff */
[----:B------:R-:W-:-:S13]  /*10e50*/  ISETP.GT.U32.AND P0, PT, R2, 0x437fffff, PT ;  /* 0x437fffff0200780c */ /* 0x000fda0003f04070 */
[----:B------:R-:W-:Y:S05]  /*10e60*/  @P0 BRA `(.L_x_2500) ;  /* 0x0000000000380947 */ /* 0x000fea0003800000 */
[----:B------:R-:W-:-:S13]  /*10e70*/  ISETP.GE.U32.AND P0, PT, R2, 0x3c000000, PT ;  /* 0x3c0000000200780c */ /* 0x000fda0003f06070 */
[----:B0-----:R-:W-:-:S04]  /*10e80*/  @P0 SHF.R.U32.HI R0, RZ, 0x14, R3 ;  /* 0x00000014ff000819 */ /* 0x001fc80000011603 */
        /* <DEDUP_REMOVED lines=9> */
.L_x_2501:
[----:B------:R-:W-:-:S04]  /*10f20*/  SHF.R.U32.HI R3, RZ, 0x18, R3 ;  /* 0x00000018ff037819 */ /* 0x000fc80000011603 */
[----:B------:R-:W-:-:S04]  /*10f30*/  LOP3.LUT R0, R0, 0x80, R3, 0xf8, !PT ;  /* 0x0000008000007812 */ /* 0x000fc800078ef803 */
[----:B------:R-:W-:-:S07]  /*10f40*/  PRMT R8, R0, 0x7610, R8 ;  /* 0x0000761000087816 */ /* 0x000fce0000000008 */
.L_x_2500:
[----:B------:R-:W-:Y:S05]  /*10f50*/  BSYNC.RECONVERGENT B0 ;  /* 0x0000000000007941 */ /* 0x000fea0003800200 */
.L_x_2499:
[----:B------:R-:W-:Y:S01]  /*10f60*/  STG.E.U8 desc[UR36][R16.64], R8 ;  /* 0x0000000810007986 */ /* 0x000fe2000c101124 */
[----:B------:R-:W-:Y:S05]  /*10f70*/  EXIT ;  /* 0x000000000000794d */ /* 0x000fea0003800000 */
.L_x_2497:
[----:B-1----:R-:W-:Y:S01]  /*10f80*/  IMAD.U32 R3, R3, 0x10000, RZ ;  /* 0x0001000003037824 */ /* 0x002fe200078e00ff */
[----:B------:R-:W-:Y:S01]  /*10f90*/  BSSY.RECONVERGENT B0, `(.L_x_2502) ;  /* 0x0000013000007945 */ /* 0x000fe20003800200 */
[----:B------:R-:W-:-:S03]  /*10fa0*/  MOV R8, 0x80 ;  /* 0x0000008000087802 */ /* 0x000fc60000000f00 */
        /* <DEDUP_REMOVED lines=14> */
.L_x_2504:
[----:B------:R-:W-:-:S04]  /*11090*/  SHF.R.U32.HI R3, RZ, 0x18, R3 ;  /* 0x00000018ff037819 */ /* 0x000fc80000011603 */
[----:B------:R-:W-:-:S04]  /*110a0*/  LOP3.LUT R0, R0, 0x80, R3, 0xf8, !PT ;  /* 0x0000008000007812 */ /* 0x000fc800078ef803 */
[----:B------:R-:W-:-:S07]  /*110b0*/  PRMT R8, R0, 0x7610, R8 ;  /* 0x0000761000087816 */ /* 0x000fce0000000008 */
.L_x_2503:
[----:B------:R-:W-:Y:S05]  /*110c0*/  BSYNC.RECONVERGENT B0 ;  /* 0x0000000000007941 */ /* 0x000fea0003800200 */
.L_x_2502:
[----:B------:R-:W-:Y:S01]  /*110d0*/  STG.E.U8 desc[UR36][R16.64], R8 ;  /* 0x0000000810007986 */ /* 0x000fe2000c101124 */
[----:B------:R-:W-:Y:S05]  /*110e0*/  EXIT ;  /* 0x000000000000794d */ /* 0x000fea0003800000 */
.L_x_2496:
[----:B------:R-:W-:-:S09]  /*110f0*/  UISETP.NE.AND UP0, UPT, UR4, 0x1c, UPT ;  /* 0x0000001c0400788c */ /* 0x000fd2000bf05270 */
[----:B------:R-:W-:Y:S05]  /*11100*/  BRA.U !UP0, `(.L_x_2505) ;  /* 0x0000000108607547 */ /* 0x000fea000b800000 */
[----:B------:R-:W-:-:S09]  /*11110*/  UISETP.NE.AND UP0, UPT, UR4, 0x1d, UPT ;  /* 0x0000001d0400788c */ /* 0x000fd2000bf05270 */
[----:B------:R-:W-:Y:S05]  /*11120*/  BRA.U !UP0, `(.L_x_2506) ;  /* 0x0000000108487547 */ /* 0x000fea000b800000 */
[----:B------:R-:W-:-:S09]  /*11130*/  UISETP.NE.AND UP0, UPT, UR4, 0x2c, UPT ;  /* 0x0000002c0400788c */ /* 0x000fd2000bf05270 */
[----:B------:R-:W-:Y:S05]  /*11140*/  BRA.U UP0, `(.L_x_2488) ;  /* 0x0000000100bc7547 */ /* 0x000fea000b800000 */
[----:B-1----:R-:W-:-:S05]  /*11150*/  IMAD.U32 R3, R3, 0x10000, RZ ;  /* 0x0001000003037824 */ /* 0x002fca00078e00ff */
[----:B------:R-:W-:-:S04]  /*11160*/  SHF.R.U32.HI R4, RZ, 0x17, R3 ;  /* 0x00000017ff047819 */ /* 0x000fc80000011603 */
[----:B------:R-:W-:-:S04]  /*11170*/  LOP3.LUT R2, R4, 0xff, RZ, 0xc0, !PT ;  /* 0x000000ff04027812 */ /* 0x000fc800078ec0ff */
[----:B------:R-:W-:-:S13]  /*11180*/  ISETP.NE.AND P1, PT, R2, 0xff, PT ;  /* 0x000000ff0200780c */ /* 0x000fda0003f25270 */
[--C-:B0-----:R-:W-:Y:S02]  /*11190*/  @P1 SHF.R.U32.HI R0, RZ, 0x16, R3.reuse ;  /* 0x00000016ff001819 */ /* 0x101fe40000011603 */
        /* <DEDUP_REMOVED lines=11> */
.L_x_2506:
[----:B-1----:R-:W-:-:S06]  /*11250*/  SHF.L.U32 R3, R3, 0x10, RZ ;  /* 0x0000001003037819 */ /* 0x002fcc00000006ff */
[----:B------:R-:W1:Y:S02]  /*11260*/  F2I.U64.TRUNC R2, R3 ;  /* 0x0000000300027311 */ /* 0x000e64000020d800 */
[----:B-1----:R-:W-:Y:S01]  /*11270*/  STG.E.64 desc[UR36][R16.64], R2 ;  /* 0x0000000210007986 */ /* 0x002fe2000c101b24 */
[----:B------:R-:W-:Y:S05]  /*11280*/  EXIT ;  /* 0x000000000000794d */ /* 0x000fea0003800000 */
.L_x_2505:
[----:B-1----:R-:W-:-:S06]  /*11290*/  IMAD.U32 R3, R3, 0x10000, RZ ;  /* 0x0001000003037824 */ /* 0x002fcc00078e00ff */
[----:B------:R-:W1:Y:S02]  /*112a0*/  F2I.FTZ.U32.TRUNC.NTZ R3, R3 ;  /* 0x0000000300037305 */ /* 0x000e64000021f000 */
[----:B-1----:R-:W-:Y:S01]  /*112b0*/  STG.E desc[UR36][R16.64], R3 ;  /* 0x0000000310007986 */ /* 0x002fe2000c101924 */
[----:B------:R-:W-:Y:S05]  /*112c0*/  EXIT ;  /* 0x000000000000794d */ /* 0x000fea0003800000 */
.L_x_2495:
[----:B------:R-:W-:-:S09]  /*112d0*/  UISETP.GT.AND UP0, UPT, UR4, 0xe, UPT ;  /* 0x0000000e0400788c */ /* 0x000fd2000bf04270 */
[----:B------:R-:W-:Y:S05]  /*112e0*/  BRA.U UP0, `(.L_x_2507) ;  /* 0x00000001003c7547 */ /* 0x000fea000b800000 */
[----:B------:R-:W-:-:S09]  /*112f0*/  UISETP.NE.AND UP0, UPT, UR4, 0xa, UPT ;  /* 0x0000000a0400788c */ /* 0x000fd2000bf05270 */
[----:B------:R-:W-:Y:S05]  /*11300*/  BRA.U !UP0, `(.L_x_2508) ;  /* 0x00000001081c7547 */ /* 0x000fea000b800000 */
[----:B------:R-:W-:-:S09]  /*11310*/  UISETP.NE.AND UP0, UPT, UR4, 0xb, UPT ;  /* 0x0000000b0400788c */ /* 0x000fd2000bf05270 */
[----:B------:R-:W-:Y:S05]  /*11320*/  BRA.U UP0, `(.L_x_2488) ;  /* 0x0000000100447547 */ /* 0x000fea000b800000 */
[----:B-1----:R-:W-:-:S05]  /*11330*/  IMAD.U32 R3, R3, 0x10000, RZ ;  /* 0x0001000003037824 */ /* 0x002fca00078e00ff */
[----:B------:R-:W-:-:S04]  /*11340*/  FSETP.NEU.FTZ.AND P0, PT, R3, RZ, PT ;  /* 0x000000ff0300720b */ /* 0x000fc80003f1d000 */
[----:B------:R-:W-:-:S05]  /*11350*/  SEL R3, RZ, 0x1, !P0 ;  /* 0x00000001ff037807 */ /* 0x000fca0004000000 */
[----:B------:R-:W-:Y:S01]  /*11360*/  STG.E.U8 desc[UR36][R16.64], R3 ;  /* 0x0000000310007986 */ /* 0x000fe2000c101124 */
[----:B------:R-:W-:Y:S05]  /*11370*/  EXIT ;  /* 0x000000000000794d */ /* 0x000fea0003800000 */
.L_x_2508:
[----:B-1----:R-:W-:Y:S01]  /*11380*/  IMAD.U32 R3, R3, 0x10000, RZ ;  /* 0x0001000003037824 */ /* 0x002fe200078e00ff */
[----:B------:R-:W-:-:S03]  /*11390*/  CS2R R6, SRZ ;  /* 0x0000000000067805 */ /* 0x000fc6000001ff00 */
[----:B------:R-:W-:-:S04]  /*113a0*/  FMUL.FTZ R3, R3, 1 ;  /* 0x3f80000003037820 */ /* 0x000fc80000410000 */
[----:B------:R-:W1:Y:S02]  /*113b0*/  F2F.F64.F32 R4, R3 ;  /* 0x0000000300047310 */ /* 0x000e640000201800 */
[----:B-1----:R-:W-:Y:S01]  /*113c0*/  STG.E.128 desc[UR36][R16.64], R4 ;  /* 0x0000000410007986 */ /* 0x002fe2000c101d24 */
[----:B------:R-:W-:Y:S05]  /*113d0*/  EXIT ;  /* 0x000000000000794d */ /* 0x000fea0003800000 */
.L_x_2507:
[----:B------:R-:W-:-:S09]  /*113e0*/  UISETP.NE.AND UP0, UPT, UR4, 0xf, UPT ;  /* 0x0000000f0400788c */ /* 0x000fd2000bf05270 */
[----:B------:R-:W-:Y:S05]  /*113f0*/  BRA.U !UP0, `(.L_x_2509) ;  /* 0x0000000108e87547 */ /* 0x000fea000b800000 */
[----:B------:R-:W-:-:S09]  /*11400*/  UISETP.NE.AND UP0, UPT, UR4, 0x17, UPT ;  /* 0x000000170400788c */ /* 0x000fd2000bf05270 */
[----:B------:R-:W-:Y:S05]  /*11410*/  BRA.U !UP0, `(.L_x_2510) ;  /* 0x0000000108907547 */ /* 0x000fea000b800000 */
[----:B------:R-:W-:-:S09]  /*11420*/  UISETP.NE.AND UP0, UPT, UR4, 0x18, UPT ;  /* 0x000000180400788c */ /* 0x000fd2000bf05270 */
[----:B------:R-:W-:Y:S05]  /*11430*/  BRA.U !UP0, `(.L_x_2511) ;  /* 0x0000000108447547 */ /* 0x000fea000b800000 */
.L_x_2488:
[----:B0-----:R-:W-:Y:S01]  /*11440*/  MOV R0, 0x0 ;  /* 0x0000000000007802 */ /* 0x001fe20000000f00 */
[----:B------:R-:W0:Y:S01]  /*11450*/  LDCU.64 UR4, c[0x4][0x128] ;  /* 0x01002500ff0477ac */ /* 0x000e220008000a00 */
[----:B------:R-:W-:Y:S02]  /*11460*/  HFMA2 R13, -RZ, RZ, 0, 0 ;  /* 0x00000000ff0d7431 */ /* 0x000fe400000001ff */
[----:B------:R-:W-:Y:S01]  /*11470*/  IMAD.MOV.U32 R8, RZ, RZ, 0x65 ;  /* 0x00000065ff087424 */ /* 0x000fe200078e00ff */
[----:B-1----:R1:W2:Y:S01]  /*11480*/  LDC.64 R2, c[0x4][R0] ;  /* 0x0100000000027b82 */ /* 0x0022a20000000a00 */
[----:B------:R-:W3:Y:S01]  /*11490*/  LDCU.64 UR6, c[0x4][0x130] ;  /* 0x01002600ff0677ac */ /* 0x000ee20008000a00 */
[----:B------:R-:W-:Y:S01]  /*114a0*/  IMAD.MOV.U32 R12, RZ, RZ, 0x1 ;  /* 0x00000001ff0c7424 */ /* 0x000fe200078e00ff */
        /* <DEDUP_REMOVED lines=9> */
.L_x_2512:
[----:B------:R-:W-:Y:S05]  /*11540*/  EXIT ;  /* 0x000000000000794d */ /* 0x000fea0003800000 */
.L_x_2511:
[----:B-1----:R-:W-:Y:S01]  /*11550*/  IMAD.U32 R5, R3, 0x10000, RZ ;  /* 0x0001000003057824 */ /* 0x002fe200078e00ff */
[----:B------:R-:W-:Y:S01]  /*11560*/  BSSY.RECONVERGENT B0, `(.L_x_2513) ;  /* 0x000000c000007945 */ /* 0x000fe20003800200 */
[----:B0-----:R-:W-:-:S03]  /*11570*/  IMAD.MOV.U32 R0, RZ, RZ, 0x7f ;  /* 0x0000007fff007424 */ /* 0x001fc600078e00ff */
        /* <DEDUP_REMOVED lines=10> */
.L_x_2514:
[----:B------:R-:W-:Y:S05]  /*11620*/  BSYNC.RECONVERGENT B0 ;  /* 0x0000000000007941 */ /* 0x000fea0003800200 */
.L_x_2513:
[----:B------:R-:W-:-:S05]  /*11630*/  LOP3.LUT R3, R0, 0x80, R3, 0xf8, !PT ;  /* 0x0000008000037812 */ /* 0x000fca00078ef803 */
[----:B------:R-:W-:Y:S01]  /*11640*/  STG.E.U8 desc[UR36][R16.64], R3 ;  /* 0x0000000310007986 */ /* 0x000fe2000c101124 */
[----:B------:R-:W-:Y:S05]  /*11650*/  EXIT ;  /* 0x000000000000794d */ /* 0x000fea0003800000 */
.L_x_2510:
[----:B-1----:R-:W-:Y:S01]  /*11660*/  IMAD.U32 R3, R3, 0x10000, RZ ;  /* 0x0001000003037824 */ /* 0x002fe200078e00ff */
[----:B------:R-:W-:Y:S04]  /*11670*/  BSSY.RECONVERGENT B0, `(.L_x_2515) ;  /* 0x000000e000007945 */ /* 0x000fe80003800200 */
[----:B------:R-:W-:-:S04]  /*11680*/  LOP3.LUT R2, R3, 0x7fffffff, RZ, 0xc0, !PT ;  /* 0x7fffffff03027812 */ /* 0x000fc800078ec0ff */
[----:B------:R-:W-:-:S13]  /*11690*/  ISETP.GT.U32.AND P0, PT, R2, 0x477fffff, PT ;  /* 0x477fffff0200780c */ /* 0x000fda0003f04070 */
[----:B------:R-:W-:Y:S05]  /*116a0*/  @P0 BRA `(.L_x_2516) ;  /* 0x00000000001c0947 */ /* 0x000fea0003800000 */
[----:B------:R-:W-:-:S13]  /*116b0*/  ISETP.GE.U32.AND P0, PT, R2, 0x38800000, PT ;  /* 0x388000000200780c */ /* 0x000fda0003f06070 */
[----:B0-----:R-:W-:-:S04]  /*116c0*/  @P0 SHF.R.U32.HI R0, RZ, 0x15, R3 ;  /* 0x00000015ff000819 */ /* 0x001fc80000011603 */
[----:B------:R-:W-:-:S04]  /*116d0*/  @P0 LOP3.LUT R0, R0, 0x1, RZ, 0xc0, !PT ;  /* 0x0000000100000812 */ /* 0x000fc800078ec0ff */
[----:B------:R-:W-:-:S04]  /*116e0*/  @P0 IADD3 R0, PT, PT, R3, 0x80fffff, R0 ;  /* 0x080fffff03000810 */ /* 0x000fc80007ffe000 */
[----:B------:R-:W-:Y:S01]  /*116f0*/  @P0 SHF.R.U32.HI R0, RZ, 0x15, R0 ;  /* 0x00000015ff000819 */ /* 0x000fe20000011600 */
[----:B------:R-:W-:Y:S01]  /*11700*/  @!P0 FADD.FTZ R0, R2, 128 ;  /* 0x4300000002008421 */ /* 0x000fe20000010000 */
[----:B------:R-:W-:Y:S06]  /*11710*/  BRA `(.L_x_2517) ;  /* 0x00000000000c7947 */ /* 0x000fec0003800000 */
.L_x_2516:
[----:B0-----:R-:W-:Y:S01]  /*11720*/  IMAD.MOV.U32 R0, RZ, RZ, 0x7f ;  /* 0x0000007fff007424 */ /* 0x001fe200078e00ff */
[----:B------:R-:W-:-:S04]  /*11730*/  ISETP.GT.U32.AND P0, PT, R2, 0x7f800000, PT ;  /* 0x7f8000000200780c */ /* 0x000fc80003f04070 */
[----:B------:R-:W-:-:S09]  /*11740*/  SEL R0, R0, 0x7c, P0 ;  /* 0x0000007c00007807 */ /* 0x000fd20000000000 */
.L_x_2517:
[----:B------:R-:W-:Y:S05]  /*11750*/  BSYNC.RECONVERGENT B0 ;  /* 0x0000000000007941 */ /* 0x000fea0003800200 */
.L_x_2515:
[----:B------:R-:W-:-:S04]  /*11760*/  SHF.R.U32.HI R3, RZ, 0x18, R3 ;  /* 0x00000018ff037819 */ /* 0x000fc80000011603 */
[----:B------:R-:W-:-:S05]  /*11770*/  LOP3.LUT R3, R0, 0x80, R3, 0xf8, !PT ;  /* 0x0000008000037812 */ /* 0x000fca00078ef803 */
[----:B------:R-:W-:Y:S01]  /*11780*/  STG.E.U8 desc[UR36][R16.64], R3 ;  /* 0x0000000310007986 */ /* 0x000fe2000c101124 */
[----:B------:R-:W-:Y:S05]  /*11790*/  EXIT ;  /* 0x000000000000794d */ /* 0x000fea0003800000 */
.L_x_2509:
[----:B-1----:R-:W-:Y:S01]  /*117a0*/  STG.E.U16 desc[UR36][R16.64], R3 ;  /* 0x0000000310007986 */ /* 0x002fe2000c101524 */
[----:B------:R-:W-:Y:S05]  /*117b0*/  EXIT ;  /* 0x000000000000794d */ /* 0x000fea0003800000 */
.L_x_2518:
        /* <DEDUP_REMOVED lines=12> */
.L_x_8100:


//--------------------- .text._ZN2at6native27unrolled_elementwise_kernelINS0_13BinaryFunctorIN3c108BFloat16ES4_S4_ZZZNS0_20copysign_kernel_cudaERNS_18TensorIteratorBaseEENKUlvE_clEvENKUlvE1_clEvEUlS4_S4_E_EESt5arrayIPcLm3EELi4E23TrivialOffsetCalculatorILi2EjESE_ILi1EjENS0_6memory12LoadWithCastILi2EEENSH_13StoreWithCastILi1EEEEEviT_T0_T2_T3_T4_T5_ --------------------------
	.section	.text._ZN2at6native27unrolled_elementwise_kernelINS0_13BinaryFunctorIN3c108BFloat16ES4_S4_ZZZNS0_20copysign_kernel_cudaERNS_18TensorIteratorBaseEENKUlvE_clEvENKUlvE1_clEvEUlS4_S4_E_EESt5arrayIPcLm3EELi4E23TrivialOffsetCalculatorILi2EjESE_ILi1EjENS0_6memory12LoadWithCastILi2EEENSH_13StoreWithCastILi1EEEEEviT_T0_T2_T3_T4_T5_,"ax",@progbits
	.align	128
        .global         _ZN2at6native27unrolled_elementwise_kernelINS0_13BinaryFunctorIN3c108BFloat16ES4_S4_ZZZNS0_20copysign_kernel_cudaERNS_18TensorIteratorBaseEENKUlvE_clEvENKUlvE1_clEvEUlS4_S4_E_EESt5arrayIPcLm3EELi4E23TrivialOffsetCalculatorILi2EjESE_ILi1EjENS0_6memory12LoadWithCastILi2EEENSH_13StoreWithCastILi1EEEEEviT_T0_T2_T3_T4_T5_
        .type           _ZN2at6native27unrolled_elementwise_kernelINS0_13BinaryFunctorIN3c108BFloat16ES4_S4_ZZZNS0_20copysign_kernel_cudaERNS_18TensorIteratorBaseEENKUlvE_clEvENKUlvE1_clEvEUlS4_S4_E_EESt5arrayIPcLm3EELi4E23TrivialOffsetCalculatorILi2EjESE_ILi1EjENS0_6memory12LoadWithCastILi2EEENSH_13StoreWithCastILi1EEEEEviT_T0_T2_T3_T4_T5_,@function
        .size           _ZN2at6native27unrolled_elementwise_kernelINS0_13BinaryFunctorIN3c108BFloat16ES4_S4_ZZZNS0_20copysign_kernel_cudaERNS_18TensorIteratorBaseEENKUlvE_clEvENKUlvE1_clEvEUlS4_S4_E_EESt5arrayIPcLm3EELi4E23TrivialOffsetCalculatorILi2EjESE_ILi1EjENS0_6memory12LoadWithCastILi2EEENSH_13StoreWithCastILi1EEEEEviT_T0_T2_T3_T4_T5_,(.L_x_8101 - _ZN2at6native27unrolled_elementwise_kernelINS0_13BinaryFunctorIN3c108BFloat16ES4_S4_ZZZNS0_20copysign_kernel_cudaERNS_18TensorIteratorBaseEENKUlvE_clEvENKUlvE1_clEvEUlS4_S4_E_EESt5arrayIPcLm3EELi4E23TrivialOffsetCalculatorILi2EjESE_ILi1EjENS0_6memory12LoadWithCastILi2EEENSH_13StoreWithCastILi1EEEEEviT_T0_T2_T3_T4_T5_)
        .other          _ZN2at6native27unrolled_elementwise_kernelINS0_13BinaryFunctorIN3c108BFloat16ES4_S4_ZZZNS0_20copysign_kernel_cudaERNS_18TensorIteratorBaseEENKUlvE_clEvENKUlvE1_clEvEUlS4_S4_E_EESt5arrayIPcLm3EELi4E23TrivialOffsetCalculatorILi2EjESE_ILi1EjENS0_6memory12LoadWithCastILi2EEENSH_13StoreWithCastILi1EEEEEviT_T0_T2_T3_T4_T5_,@"STO_CUDA_ENTRY STV_DEFAULT"
_ZN2at6native27unrolled_elementwise_kernelINS0_13BinaryFunctorIN3c108BFloat16ES4_S4_ZZZNS0_20copysign_kernel_cudaERNS_18TensorIteratorBaseEENKUlvE_clEvENKUlvE1_clEvEUlS4_S4_E_EESt5arrayIPcLm3EELi4E23TrivialOffsetCalculatorILi2EjESE_ILi1EjENS0_6memory12LoadWithCastILi2EEENSH_13StoreWithCastILi1EEEEEviT_T0_T2_T3_T4_T5_:
.text._ZN2at6native27unrolled_elementwise_kernelINS0_13BinaryFunctorIN3c108BFloat16ES4_S4_ZZZNS0_20copysign_kernel_cudaERNS_18TensorIteratorBaseEENKUlvE_clEvENKUlvE1_clEvEUlS4_S4_E_EESt5arrayIPcLm3EELi4E23TrivialOffsetCalculatorILi2EjESE_ILi1EjENS0_6memory12LoadWithCastILi2EEENSH_13StoreWithCastILi1EEEEEviT_T0_T2_T3_T4_T5_:
        /* <DEDUP_REMOVED lines=36> */
.L_x_2524:
[----:B------:R-:W2:Y:S02]  /*0240*/  LDG.E.U8 R4, desc[UR36][R4.64] ;  /* 0x0000002404047981 */ /* 0x000ea4000c1e1100 */
[----:B--2---:R-:W-:-:S04]  /*0250*/  I2FP.F32.U32 R0, R4 ;  /* 0x0000000400007245 */ /* 0x004fc80000201000 */
[----:B------:R-:W-:-:S04]  /*0260*/  F2FP.BF16.F32.PACK_AB R0, RZ, R0 ;  /* 0x00000000ff00723e */ /* 0x000fc800000010ff */
[----:B------:R-:W-:Y:S01]  /*0270*/  PRMT R27, R0, 0x7610, R27 ;  /* 0x00007610001b7816 */ /* 0x000fe2000000001b */
[----:B------:R-:W-:Y:S06]  /*0280*/  BRA `(.L_x_2526) ;  /* 0x0000000c00c47947 */ /* 0x000fec0003800000 */
.L_x_2523:
        /* <DEDUP_REMOVED lines=11> */
.L_x_2528:
[----:B------:R-:W2:Y:S02]  /*0340*/  LDG.E R4, desc[UR36][R4.64] ;  /* 0x0000002404047981 */ /* 0x000ea4000c1e1900 */
[----:B--2---:R-:W-:-:S04]  /*0350*/  I2FP.F32.S32 R0, R4 ;  /* 0x0000000400007245 */ /* 0x004fc80000201400 */
[----:B------:R-:W-:-:S04]  /*0360*/  F2FP.BF16.F32.PACK_AB R0, RZ, R0 ;  /* 0x00000000ff00723e */ /* 0x000fc800000010ff */
[----:B------:R-:W-:Y:S01]  /*0370*/  PRMT R27, R0, 0x7610, R27 ;  /* 0x00007610001b7816 */ /* 0x000fe2000000001b */
[----:B------:R-:W-:Y:S06]  /*0380*/  BRA `(.L_x_2526) ;  /* 0x0000000c00847947 */ /* 0x000fec0003800000 */
.L_x_2527:
[----:B------:R-:W2:Y:S02]  /*0390*/  LDG.E.U16 R4, desc[UR36][R4.64] ;  /* 0x0000002404047981 */ /* 0x000ea4000c1e1500 */
[----:B--2---:R-:W0:Y:S02]  /*03a0*/  I2F.S16 R0, R4 ;  /* 0x0000000400007306 */ /* 0x004e240000101400 */
[----:B0-----:R-:W-:-:S04]  /*03b0*/  F2FP.BF16.F32.PACK_AB R0, RZ, R0 ;  /* 0x00000000ff00723e */ /* 0x001fc800000010ff */
[----:B------:R-:W-:Y:S01]  /*03c0*/  PRMT R27, R0, 0x7610, R27 ;  /* 0x00007610001b7816 */ /* 0x000fe2000000001b */
[----:B------:R-:W-:Y:S06]  /*03d0*/  BRA `(.L_x_2526) ;  /* 0x0000000c00707947 */ /* 0x000fec0003800000 */
.L_x_2522:
        /* <DEDUP_REMOVED lines=9> */
.L_x_2530:
[----:B------:R-:W2:Y:S02]  /*0470*/  LDG.E.U16 R0, desc[UR36][R4.64] ;  /* 0x0000002404007981 */ /* 0x000ea4000c1e1500 */
[----:B--2---:R-:W-:-:S05]  /*0480*/  HADD2.F32 R0, -RZ, R0.H0_H0 ;  /* 0x20000000ff007230 */ /* 0x004fca0000004100 */
[----:B------:R-:W-:-:S04]  /*0490*/  F2FP.BF16.F32.PACK_AB R0, RZ, R0 ;  /* 0x00000000ff00723e */ /* 0x000fc800000010ff */
[----:B------:R-:W-:Y:S01]  /*04a0*/  PRMT R27, R0, 0x7610, R27 ;  /* 0x00007610001b7816 */ /* 0x000fe2000000001b */
[----:B------:R-:W-:Y:S06]  /*04b0*/  BRA `(.L_x_2526) ;  /* 0x0000000c00387947 */ /* 0x000fec0003800000 */
.L_x_2529:
        /* <DEDUP_REMOVED lines=9> */
.L_x_2532:
[----:B------:R-:W2:Y:S02]  /*0550*/  LDG.E.U16 R4, desc[UR36][R4.64] ;  /* 0x0000002404047981 */ /* 0x000ea4000c1e1500 */
[----:B--2---:R-:W-:-:S05]  /*0560*/  HADD2.F32 R0, -RZ, R4.H0_H0 ;  /* 0x20000004ff007230 */ /* 0x004fca0000004100 */
[----:B------:R-:W-:-:S04]  /*0570*/  F2FP.BF16.F32.PACK_AB R0, RZ, R0 ;  /* 0x00000000ff00723e */ /* 0x000fc800000010ff */
[----:B------:R-:W-:Y:S01]  /*0580*/  PRMT R27, R0, 0x7610, R27 ;  /* 0x00007610001b7816 */ /* 0x000fe2000000001b */
[----:B------:R-:W-:Y:S06]  /*0590*/  BRA `(.L_x_2526) ;  /* 0x0000000c00007947 */ /* 0x000fec0003800000 */
.L_x_2531:
        /* <DEDUP_REMOVED lines=9> */
.L_x_2521:
        /* <DEDUP_REMOVED lines=14> */
.L_x_2535:
        /* <DEDUP_REMOVED lines=9> */
.L_x_2534:
        /* <DEDUP_REMOVED lines=27> */
.L_x_2537:
        /* <DEDUP_REMOVED lines=12> */
[----:B------:R-:W-:-:S04]  /*0a10*/  F2FP.BF16.F32.PACK_AB R0, RZ, R0 ;  /* 0x00000000ff00723e */ /* 0x000fc800000010ff */
[----:B------:R-:W-:Y:S01]  /*0a20*/  PRMT R27, R0, 0x7610, R27 ;  /* 0x00007610001b7816 */ /* 0x000fe2000000001b */
[----:B------:R-:W-:Y:S06]  /*0a30*/  BRA `(.L_x_2526) ;  /* 0x0000000400d87947 */ /* 0x000fec0003800000 */
.L_x_2536:
[----:B------:R0:W5:Y:S01]  /*0a40*/  LDG.E.U16 R27, desc[UR36][R4.64] ;  /* 0x00000024041b7981 */ /* 0x000162000c1e1500 */
[----:B------:R-:W-:Y:S05]  /*0a50*/  BRA `(.L_x_2526) ;  /* 0x0000000400d07947 */ /* 0x000fea0003800000 */
.L_x_2533:
        /* <DEDUP_REMOVED lines=13> */
.L_x_2540:
        /* <DEDUP_REMOVED lines=21> */
.L_x_2544:
[----:B------:R-:W-:Y:S05]  /*0c80*/  BSYNC.RECONVERGENT B1 ;  /* 0x0000000000017941 */ /* 0x000fea0003800200 */
.L_x_2543:
[----:B------:R-:W-:Y:S01]  /*0c90*/  IMAD.SHL.U32 R0, R0, 0x100000, RZ ;  /* 0x0010000000007824 */ /* 0x000fe200078e00ff */
[----:B------:R-:W-:-:S04]  /*0ca0*/  LEA R3, R3, 0x3b800000, 0x17 ;  /* 0x3b80000003037811 */ /* 0x000fc800078eb8ff */
[----:B------:R-:W-:-:S07]  /*0cb0*/  LOP3.LUT R0, R3, R0, R7, 0xfe, !PT ;  /* 0x0000000003007212 */ /* 0x000fce00078efe07 */
.L_x_2542:
[----:B------:R-:W-:Y:S05]  /*0cc0*/  BSYNC.RECONVERGENT B0 ;  /* 0x0000000000007941 */ /* 0x000fea0003800200 */
.L_x_2541:
[----:B------:R-:W-:-:S04]  /*0cd0*/  F2FP.BF16.F32.PACK_AB R0, RZ, R0 ;  /* 0x00000000ff00723e */ /* 0x000fc800000010ff */
[----:B------:R-:W-:Y:S01]  /*0ce0*/  PRMT R27, R0, 0x7610, R27 ;  /* 0x00007610001b7816 */ /* 0x000fe2000000001b */
[----:B------:R-:W-:Y:S06]  /*0cf0*/  BRA `(.L_x_2526) ;  /* 0x0000000400287947 */ /* 0x000fec0003800000 */
.L_x_2539:
        /* <DEDUP_REMOVED lines=21> */
.L_x_2548:
[----:B------:R-:W-:Y:S05]  /*0e50*/  BSYNC.RECONVERGENT B1 ;  /* 0x0000000000017941 */ /* 0x000fea0003800200 */
.L_x_2547:
[----:B------:R-:W-:Y:S01]  /*0e60*/  IMAD.SHL.U32 R0, R0, 0x200000, RZ ;  /* 0x0020000000007824 */ /* 0x000fe200078e00ff */
[----:B------:R-:W-:-:S04]  /*0e70*/  LEA R3, R3, 0x37800000, 0x17 ;  /* 0x3780000003037811 */ /* 0x000fc800078eb8ff */
[----:B------:R-:W-:-:S07]  /*0e80*/  LOP3.LUT R0, R3, R0, R7, 0xfe, !PT ;  /* 0x0000000003007212 */ /* 0x000fce00078efe07 */
.L_x_2546:
[----:B------:R-:W-:Y:S05]  /*0e90*/  BSYNC.RECONVERGENT B0 ;  /* 0x0000000000007941 */ /* 0x000fea0003800200 */
.L_x_2545:
[----:B------:R-:W-:-:S04]  /*0ea0*/  F2FP.BF16.F32.PACK_AB R0, RZ, R0 ;  /* 0x00000000ff00723e */ /* 0x000fc800000010ff */
[----:B------:R-:W-:Y:S01]  /*0eb0*/  PRMT R27, R0, 0x7610, R27 ;  /* 0x00007610001b7816 */ /* 0x000fe2000000001b */
[----:B------:R-:W-:Y:S06]  /*0ec0*/  BRA `(.L_x_2526) ;  /* 0x0000000000b47947 */ /* 0x000fec0003800000 */
.L_x_2538:
[----:B------:R-:W-:-:S09]  /*0ed0*/  UISETP.NE.AND UP0, UPT, UR4, 0x1c, UPT ;  /* 0x0000001c0400788c */ /* 0x000fd2000bf05270 */
[----:B------:R-:W-:Y:S05]  /*0ee0*/  BRA.U !UP0, `(.L_x_2549) ;  /* 0x00000001089c7547 */ /* 0x000fea000b800000 */
[----:B------:R-:W-:-:S09]  /*0ef0*/  UISETP.NE.AND UP0, UPT, UR4, 0x1d, UPT ;  /* 0x0000001d0400788c */ /* 0x000fd2000bf05270 */
[----:B------:R-:W-:Y:S05]  /*0f00*/  BRA.U !UP0, `(.L_x_2550) ;  /* 0x0000000108807547 */ /* 0x000fea000b800000 */
[----:B------:R-:W-:-:S09]  /*0f10*/  UISETP.NE.AND UP0, UPT, UR4, 0x2c, UPT ;  /* 0x0000002c0400788c */ /* 0x000fd2000bf05270 */
[----:B------:R-:W-:Y:S05]  /*0f20*/  BRA.U !UP0, `(.L_x_2551) ;  /* 0x0000000108487547 */ /* 0x000fea000b800000 */
.L_x_2525:
        /* <DEDUP_REMOVED lines=16> */
.L_x_2552:
[----:B------:R-:W-:Y:S01]  /*1030*/  PRMT R27, RZ, 0x7610, R27 ;  /* 0x00007610ff1b7816 */ /* 0x000fe2000000001b */
[----:B------:R-:W-:Y:S06]  /*1040*/  BRA `(.L_x_2526) ;  /* 0x0000000000547947 */ /* 0x000fec0003800000 */
.L_x_2551:
        /* <DEDUP_REMOVED lines=8> */
.L_x_2554:
[----:B------:R-:W-:Y:S05]  /*10d0*/  BSYNC.RECONVERGENT B0 ;  /* 0x0000000000007941 */ /* 0x000fea0003800200 */
.L_x_2553:
[----:B------:R-:W-:-:S04]  /*10e0*/  F2FP.BF16.F32.PACK_AB R0, RZ, R0 ;  /* 0x00000000ff00723e */ /* 0x000fc800000010ff */
[----:B------:R-:W-:Y:S01]  /*10f0*/  PRMT R27, R0, 0x7610, R27 ;  /* 0x00007610001b7816 */ /* 0x000fe2000000001b */
[----:B------:R-:W-:Y:S06]  /*1100*/  BRA `(.L_x_2526) ;  /* 0x0000000000247947 */ /* 0x000fec0003800000 */
.L_x_2550:
[----:B------:R-:W2:Y:S02]  /*1110*/  LDG.E.64 R4, desc[UR36][R4.64] ;  /* 0x0000002404047981 */ /* 0x000ea4000c1e1b00 */
[----:B--2---:R-:W0:Y:S02]  /*1120*/  I2F.U64 R0, R4 ;  /* 0x0000000400007312 */ /* 0x004e240000301000 */
[----:B0-----:R-:W-:-:S04]  /*1130*/  F2FP.BF16.F32.PACK_AB R0, RZ, R0 ;  /* 0x00000000ff00723e */ /* 0x001fc800000010ff */
[----:B------:R-:W-:Y:S01]  /*1140*/  PRMT R27, R0, 0x7610, R27 ;  /* 0x00007610001b7816 */ /* 0x000fe2000000001b */
[----:B------:R-:W-:Y:S06]  /*1150*/  BRA `(.L_x_2526) ;  /* 0x0000000000107947 */ /* 0x000fec0003800000 */
.L_x_2549:
[----:B------:R-:W2:Y:S02]  /*1160*/  LDG.E R4, desc[UR36][R4.64] ;  /* 0x0000002404047981 */ /* 0x000ea4000c1e1900 */
[----:B--2---:R-:W-:-:S04]  /*1170*/  I2FP.F32.U32 R0, R4 ;  /* 0x0000000400007245 */ /* 0x004fc80000201000 */
[----:B------:R-:W-:-:S04]  /*1180*/  F2FP.BF16.F32.PACK_AB R0, RZ, R0 ;  /* 0x00000000ff00723e */ /* 0x000fc800000010ff */
[----:B------:R-:W-:-:S07]  /*1190*/  PRMT R27, R0, 0x7610, R27 ;  /* 0x00007610001b7816 */ /* 0x000fce000000001b */
.L_x_2526:
[----:B0-----:R-:W0:Y:S01]  /*11a0*/  LDC.64 R4, c[0x0][0x398] ;  /* 0x0000e600ff047b82 */ /* 0x001e220000000a00 */
        /* <DEDUP_REMOVED lines=20> */
.L_x_2558:
[----:B------:R-:W2:Y:S02]  /*12f0*/  LDG.E.U8 R4, desc[UR36][R4.64] ;  /* 0x0000002404047981 */ /* 0x000ea4000c1e1100 */
[----:B--2---:R-:W-:-:S04]  /*1300*/  I2FP.F32.U32 R0, R4 ;  /* 0x0000000400007245 */ /* 0x004fc80000201000 */
[----:B------:R-:W-:-:S04]  /*1310*/  F2FP.BF16.F32.PACK_AB R0, RZ, R0 ;  /* 0x00000000ff00723e */ /* 0x000fc800000010ff */
[----:B------:R-:W-:Y:S01]  /*1320*/  PRMT R26, R0, 0x7610, R26 ;  /* 0x00007610001a7816 */ /* 0x000fe2000000001a */
[----:B------:R-:W-:Y:S06]  /*1330*/  BRA `(.L_x_2560) ;  /* 0x0000000c00c47947 */ /* 0x000fec0003800000 */
.L_x_2557:
        /* <DEDUP_REMOVED lines=11> */
.L_x_2562:
[----:B------:R-:W2:Y:S02]  /*13f0*/  LDG.E R4, desc[UR36][R4.64] ;  /* 0x0000002404047981 */ /* 0x000ea4000c1e1900 */
[----:B--2---:R-:W-:-:S04]  /*1400*/  I2FP.F32.S32 R0, R4 ;  /* 0x0000000400007245 */ /* 0x004fc80000201400 */
[----:B------:R-:W-:-:S04]  /*1410*/  F2FP.BF16.F32.PACK_AB R0, RZ, R0 ;  /* 0x00000000ff00723e */ /* 0x000fc800000010ff */
[----:B------:R-:W-:Y:S01]  /*1420*/  PRMT R26, R0, 0x7610, R26 ;  /* 0x00007610001a7816 */ /* 0x000fe2000000001a */
[----:B------:R-:W-:Y:S06]  /*1430*/  BRA `(.L_x_2560) ;  /* 0x0000000c00847947 */ /* 0x000fec0003800000 */
.L_x_2561:
[----:B------:R-:W2:Y:S02]  /*1440*/  LDG.E.U16 R4, desc[UR36][R4.64] ;  /* 0x0000002404047981 */ /* 0x000ea4000c1e1500 */
[----:B--2---:R-:W0:Y:S02]  /*1450*/  I2F.S16 R0, R4 ;  /* 0x0000000400007306 */ /* 0x004e240000101400 */
[----:B0-----:R-:W-:-:S04]  /*1460*/  F2FP.BF16.F32.PACK_AB R0, RZ, R0 ;  /* 0x00000000ff00723e */ /* 0x001fc800000010ff */
[----:B------:R-:W-:Y:S01]  /*1470*/  PRMT R26, R0, 0x7610, R26 ;  /* 0x00007610001a7816 */ /* 0x000fe2000000001a */
[----:B------:R-:W-:Y:S06]  /*1480*/  BRA `(.L_x_2560) ;  /* 0x0000000c00707947 */ /* 0x000fec0003800000 */
.L_x_2556:
        /* <DEDUP_REMOVED lines=9> */
.L_x_2564:
[----:B------:R-:W2:Y:S02]  /*1520*/  LDG.E.U16 R0, desc[UR36][R4.64] ;  /* 0x0000002404007981 */ /* 0x000ea4000c1e1500 */
[----:B--2---:R-:W-:-:S05]  /*1530*/  HADD2.F32 R0, -RZ, R0.H0_H0 ;  /* 0x20000000ff007230 */ /* 0x004fca0000004100 */
[----:B------:R-:W-:-:S04]  /*1540*/  F2FP.BF16.F32.PACK_AB R0, RZ, R0 ;  /* 0x00000000ff00723e */ /* 0x000fc800000010ff */
[----:B------:R-:W-:Y:S01]  /*1550*/  PRMT R26, R0, 0x7610, R26 ;  /* 0x00007610001a7816 */ /* 0x000fe2000000001a */
[----:B------:R-:W-:Y:S06]  /*1560*/  BRA `(.L_x_2560) ;  /* 0x0000000c00387947 */ /* 0x000fec0003800000 */
.L_x_2563:
        /* <DEDUP_REMOVED lines=9> */
.L_x_2566:
[----:B------:R-:W2:Y:S02]  /*1600*/  LDG.E.U16 R4, desc[UR36][R4.64] ;  /* 0x0000002404047981 */ /* 0x000ea4000c1e1500 */
[----:B--2---:R-:W-:-:S05]  /*1610*/  HADD2.F32 R0, -RZ, R4.H0_H0 ;  /* 0x20000004ff007230 */ /* 0x004fca0000004100 */
[----:B------:R-:W-:-:S04]  /*1620*/  F2FP.BF16.F32.PACK_AB R0, RZ, R0 ;  /* 0x00000000ff00723e */ /* 0x000fc800000010ff */
[----:B------:R-:W-:Y:S01]  /*1630*/  PRMT R26, R0, 0x7610, R26 ;  /* 0x00007610001a7816 */ /* 0x000fe2000000001a */
[----:B------:R-:W-:Y:S06]  /*1640*/  BRA `(.L_x_2560) ;  /* 0x0000000c00007947 */ /* 0x000fec0003800000 */
.L_x_2565:
        /* <DEDUP_REMOVED lines=9> */
.L_x_2555:
        /* <DEDUP_REMOVED lines=14> */
.L_x_2569:
        /* <DEDUP_REMOVED lines=9> */
.L_x_2568:
        /* <DEDUP_REMOVED lines=27> */
.L_x_2571:
        /* <DEDUP_REMOVED lines=15> */
.L_x_2570:
[----:B------:R0:W5:Y:S01]  /*1af0*/  LDG.E.U16 R26, desc[UR36][R4.64] ;  /* 0x00000024041a7981 */ /* 0x000162000c1e1500 */
[----:B------:R-:W-:Y:S05]  /*1b00*/  BRA `(.L_x_2560) ;  /* 0x0000000400d07947 */ /* 0x000fea0003800000 */
.L_x_2567:
        /* <DEDUP_REMOVED lines=13> */
.L_x_2574:
        /* <DEDUP_REMOVED lines=21> */
.L_x_2578:
[----:B------:R-:W-:Y:S05]  /*1d30*/  BSYNC.RECONVERGENT B1 ;  /* 0x0000000000017941 */ /* 0x000fea0003800200 */
.L_x_2577:
[----:B------:R-:W-:Y:S01]  /*1d40*/  IMAD.SHL.U32 R0, R0, 0x100000, RZ ;  /* 0x0010000000007824 */ /* 0x000fe200078e00ff */
[----:B------:R-:W-:-:S04]  /*1d50*/  LEA R3, R3, 0x3b800000, 0x17 ;  /* 0x3b80000003037811 */ /* 0x000fc800078eb8ff */
[----:B------:R-:W-:-:S07]  /*1d60*/  LOP3.LUT R0, R3, R0, R7, 0xfe, !PT ;  /* 0x0000000003007212 */ /* 0x000fce00078efe07 */
.L_x_2576:
[----:B------:R-:W-:Y:S05]  /*1d70*/  BSYNC.RECONVERGENT B0 ;  /* 0x0000000000007941 */ /* 0x000fea0003800200 */
.L_x_2575:
[----:B------:R-:W-:-:S04]  /*1d80*/  F2FP.BF16.F32.PACK_AB R0, RZ, R0 ;  /* 0x00000000ff00723e */ /* 0x000fc800000010ff */
[----:B------:R-:W-:Y:S01]  /*1d90*/  PRMT R26, R0, 0x7610, R26 ;  /* 0x00007610001a7816 */ /* 0x000fe2000000001a */
[----:B------:R-:W-:Y:S06]  /*1da0*/  BRA `(.L_x_2560) ;  /* 0x0000000400287947 */ /* 0x000fec0003800000 */
.L_x_2573:
        /* <DEDUP_REMOVED lines=21> */
.L_x_2582:
[----:B------:R-:W-:Y:S05]  /*1f00*/  BSYNC.RECONVERGENT B1 ;  /* 0x0000000000017941 */ /* 0x000fea0003800200 */
.L_x_2581:
[----:B------:R-:W-:Y:S01]  /*1f10*/  IMAD.SHL.U32 R0, R0, 0x200000, RZ ;  /* 0x0020000000007824 */ /* 0x000fe200078e00ff */
[----:B------:R-:W-:-:S04]  /*1f20*/  LEA R3, R3, 0x37800000, 0x17 ;  /* 0x3780000003037811 */ /* 0x000fc800078eb8ff */
[----:B------:R-:W-:-:S07]  /*1f30*/  LOP3.LUT R0, R3, R0, R7, 0xfe, !PT ;  /* 0x0000000003007212 */ /* 0x000fce00078efe07 */
.L_x_2580:
[----:B------:R-:W-:Y:S05]  /*1f40*/  BSYNC.RECONVERGENT B0 ;  /* 0x0000000000007941 */ /* 0x000fea0003800200 */
.L_x_2579:
[----:B------:R-:W-:-:S04]  /*1f50*/  F2FP.BF16.F32.PACK_AB R0, RZ, R0 ;  /* 0x00000000ff00723e */ /* 0x000fc800000010ff */
[----:B------:R-:W-:Y:S01]  /*1f60*/  PRMT R26, R0, 0x7610, R26 ;  /* 0x00007610001a7816 */ /* 0x000fe2000000001a */
[----:B------:R-:W-:Y:S06]  /*1f70*/  BRA `(.L_x_2560) ;  /* 0x0000000000b47947 */ /* 0x000fec0003800000 */
.L_x_2572:
[----:B------:R-:W-:-:S09]  /*1f80*/  UISETP.NE.AND UP0, UPT, UR4, 0x1c, UPT ;  /* 0x0000001c0400788c */ /* 0x000fd2000bf05270 */
[----:B------:R-:W-:Y:S05]  /*1f90*/  BRA.U !UP0, `(.L_x_2583) ;  /* 0x00000001089c7547 */ /* 0x000fea000b800000 */
[----:B------:R-:W-:-:S09]  /*1fa0*/  UISETP.NE.AND UP0, UPT, UR4, 0x1d, UPT ;  /* 0x0000001d0400788c */ /* 0x000fd2000bf05270 */
[----:B------:R-:W-:Y:S05]  /*1fb0*/  BRA.U !UP0, `(.L_x_2584) ;  /* 0x0000000108807547 */ /* 0x000fea000b800000 */
[----:B------:R-:W-:-:S09]  /*1fc0*/  UISETP.NE.AND UP0, UPT, UR4, 0x2c, UPT ;  /* 0x0000002c0400788c */ /* 0x000fd2000bf05270 */
[----:B------:R-:W-:Y:S05]  /*1fd0*/  BRA.U !UP0, `(.L_x_2585) ;  /* 0x0000000108487547 */ /* 0x000fea000b800000 */
.L_x_2559:
        /* <DEDUP_REMOVED lines=16> */
.L_x_2586:
[----:B------:R-:W-:Y:S01]  /*20e0*/  PRMT R26, RZ, 0x7610, R26 ;  /* 0x00007610ff1a7816 */ /* 0x000fe2000000001a */
[----:B------:R-:W-:Y:S06]  /*20f0*/  BRA `(.L_x_2560) ;  /* 0x0000000000547947 */ /* 0x000fec0003800000 */
.L_x_2585:
        /* <DEDUP_REMOVED lines=8> */
.L_x_2588:
[----:B------:R-:W-:Y:S05]  /*2180*/  BSYNC.RECONVERGENT B0 ;  /* 0x0000000000007941 */ /* 0x000fea0003800200 */
.L_x_2587:
[----:B------:R-:W-:-:S04]  /*2190*/  F2FP.BF16.F32.PACK_AB R0, RZ, R0 ;  /* 0x00000000ff00723e */ /* 0x000fc800000010ff */
[----:B------:R-:W-:Y:S01]  /*21a0*/  PRMT R26, R0, 0x7610, R26 ;  /* 0x00007610001a7816 */ /* 0x000fe2000000001a */
[----:B------:R-:W-:Y:S06]  /*21b0*/  BRA `(.L_x_2560) ;  /* 0x0000000000247947 */ /* 0x000fec0003800000 */
.L_x_2584:
[----:B------:R-:W2:Y:S02]  /*21c0*/  LDG.E.64 R4, desc[UR36][R4.64] ;  /* 0x0000002404047981 */ /* 0x000ea4000c1e1b00 */
[----:B--2---:R-:W0:Y:S02]  /*21d0*/  I2F.U64 R0, R4 ;  /* 0x0000000400007312 */ /* 0x004e240000301000 */
[----:B0-----:R-:W-:-:S04]  /*21e0*/  F2FP.BF16.F32.PACK_AB R0, RZ, R0 ;  /* 0x00000000ff00723e */ /* 0x001fc800000010ff */
[----:B------:R-:W-:Y:S01]  /*21f0*/  PRMT R26, R0, 0x7610, R26 ;  /* 0x00007610001a7816 */ /* 0x000fe2000000001a */
[----:B------:R-:W-:Y:S06]  /*2200*/  BRA `(.L_x_2560) ;  /* 0x0000000000107947 */ /* 0x000fec0003800000 */
.L_x_2583:
[----:B------:R-:W2:Y:S02]  /*2210*/  LDG.E R4, desc[UR36][R4.64] ;  /* 0x0000002404047981 */ /* 0x000ea4000c1e1900 */
[----:B--2---:R-:W-:-:S04]  /*2220*/  I2FP.F32.U32 R0, R4 ;  /* 0x0000000400007245 */ /* 0x004fc80000201000 */
[----:B------:R-:W-:-:S04]  /*2230*/  F2FP.BF16.F32.PACK_AB R0, RZ, R0 ;  /* 0x00000000ff00723e */ /* 0x000fc800000010ff */
[----:B------:R-:W-:-:S07]  /*2240*/  PRMT R26, R0, 0x7610, R26 ;  /* 0x00007610001a7816 */ /* 0x000fce000000001a */
.L_x_2560:
[----:B------:R-:W-:-:S07]  /*2250*/  VIADD R23, R25, 0x80 ;  /* 0x0000008019177836 */ /* 0x000fce0000000000 */
.L_x_2520:
[----:B------:R-:W-:Y:S05]  /*2260*/  BSYNC.RECONVERGENT B6 ;  /* 0x0000000000067941 */ /* 0x000fea0003800200 */
.L_x_2519:
[----:B------:R-:W-:Y:S01]  /*2270*/  ISETP.GE.AND P0, PT, R23, R16, PT ;  /* 0x000000101700720c */ /* 0x000fe20003f06270 */
[----:B------:R-:W-:Y:S01]  /*2280*/  BSSY.RECONVERGENT B6, `(.L_x_2589) ;  /* 0x000021c000067945 */ /* 0x000fe20003800200 */
[----:B------:R-:W-:Y:S02]  /*2290*/  PRMT R24, RZ, 0x7610, R24 ;  /* 0x00007610ff187816 */ /* 0x000fe40000000018 */
[----:B------:R-:W-:-:S09]  /*22a0*/  PRMT R22, RZ, 0x7610, R22 ;  /* 0x00007610ff167816 */ /* 0x000fd20000000016 */
[----:B------:R-:W-:Y:S05]  /*22b0*/  @P0 BRA `(.L_x_2590) ;  /* 0x0000002000600947 */ /* 0x000fea0003800000 */
[----:B0-----:R-:W0:Y:S01]  /*22c0*/  LDC.64 R4, c[0x0][0x390] ;  /* 0x0000e400ff047b82 */ /* 0x001e220000000a00 */
        /* <DEDUP_REMOVED lines=21> */
.L_x_2594:
[----:B------:R-:W2:Y:S02]  /*2420*/  LDG.E.U8 R4, desc[UR36][R4.64] ;  /* 0x0000002404047981 */ /* 0x000ea4000c1e1100 */
[----:B--2---:R-:W-:-:S04]  /*2430*/  I2FP.F32.U32 R0, R4 ;  /* 0x0000000400007245 */ /* 0x004fc80000201000 */
[----:B------:R-:W-:-:S04]  /*2440*/  F2FP.BF16.F32.PACK_AB R0, RZ, R0 ;  /* 0x00000000ff00723e */ /* 0x000fc800000010ff */
[----:B------:R-:W-:Y:S01]  /*2450*/  PRMT R24, R0, 0x7610, R24 ;  /* 0x0000761000187816 */ /* 0x000fe20000000018 */
[----:B------:R-:W-:Y:S06]  /*2460*/  BRA `(.L_x_2596) ;  /* 0x0000000c00c47947 */ /* 0x000fec0003800000 */
.L_x_2593:
        /* <DEDUP_REMOVED lines=11> */
.L_x_2598:
[----:B------:R-:W2:Y:S02]  /*2520*/  LDG.E R4, desc[UR36][R4.64] ;  /* 0x0000002404047981 */ /* 0x000ea4000c1e1900 */
[----:B--2---:R-:W-:-:S04]  /*2530*/  I2FP.F32.S32 R0, R4 ;  /* 0x0000000400007245 */ /* 0x004fc80000201400 */
[----:B------:R-:W-:-:S04]  /*2540*/  F2FP.BF16.F32.PACK_AB R0, RZ, R0 ;  /* 0x00000000ff00723e */ /* 0x000fc800000010ff */
[----:B------:R-:W-:Y:S01]  /*2550*/  PRMT R24, R0, 0x7610, R24 ;  /* 0x0000761000187816 */ /* 0x000fe20000000018 */
[----:B------:R-:W-:Y:S06]  /*2560*/  BRA `(.L_x_2596) ;  /* 0x0000000c00847947 */ /* 0x000fec0003800000 */
.L_x_2597:
[----:B------:R-:W2:Y:S02]  /*2570*/  LDG.E.U16 R4, desc[UR36][R4.64] ;  /* 0x0000002404047981 */ /* 0x000ea4000c1e1500 */
[----:B--2---:R-:W0:Y:S02]  /*2580*/  I2F.S16 R0, R4 ;  /* 0x0000000400007306 */ /* 0x004e240000101400 */
[----:B0-----:R-:W-:-:S04]  /*2590*/  F2FP.BF16.F32.PACK_AB R0, RZ, R0 ;  /* 0x00000000ff00723e */ /* 0x001fc800000010ff */
[----:B------:R-:W-:Y:S01]  /*25a0*/  PRMT R24, R0, 0x7610, R24 ;  /* 0x0000761000187816 */ /* 0x000fe20000000018 */
[----:B------:R-:W-:Y:S06]  /*25b0*/  BRA `(.L_x_2596) ;  /* 0x0000000c00707947 */ /* 0x000fec0003800000 */
.L_x_2592:
        /* <DEDUP_REMOVED lines=9> */
.L_x_2600:
[----:B------:R-:W2:Y:S02]  /*2650*/  LDG.E.U16 R0, desc[UR36][R4.64] ;  /* 0x0000002404007981 */ /* 0x000ea4000c1e1500 */
[----:B--2---:R-:W-:-:S05]  /*2660*/  HADD2.F32 R0, -RZ, R0.H0_H0 ;  /* 0x20000000ff007230 */ /* 0x004fca0000004100 */
[----:B------:R-:W-:-:S04]  /*2670*/  F2FP.BF16.F32.PACK_AB R0, RZ, R0 ;  /* 0x00000000ff00723e */ /* 0x000fc800000010ff */
[----:B------:R-:W-:Y:S01]  /*2680*/  PRMT R24, R0, 0x7610, R24 ;  /* 0x0000761000187816 */ /* 0x000fe20000000018 */
[----:B------:R-:W-:Y:S06]  /*2690*/  BRA `(.L_x_2596) ;  /* 0x0000000c00387947 */ /* 0x000fec0003800000 */
.L_x_2599:
        /* <DEDUP_REMOVED lines=9> */
.L_x_2602:
[----:B------:R-:W2:Y:S02]  /*2730*/  LDG.E.U16 R4, desc[UR36][R4.64] ;  /* 0x0000002404047981 */ /* 0x000ea4000c1e1500 */
[----:B--2---:R-:W-:-:S05]  /*2740*/  HADD2.F32 R0, -RZ, R4.H0_H0 ;  /* 0x20000004ff007230 */ /* 0x004fca0000004100 */
[----:B------:R-:W-:-:S04]  /*2750*/  F2FP.BF16.F32.PACK_AB R0, RZ, R0 ;  /* 0x00000000ff00723e */ /* 0x000fc800000010ff */
[----:B------:R-:W-:Y:S01]  /*2760*/  PRMT R24, R0, 0x7610, R24 ;  /* 0x0000761000187816 */ /* 0x000fe20000000018 */
[----:B------:R-:W-:Y:S06]  /*2770*/  BRA `(.L_x_2596) ;  /* 0x0000000c00007947 */ /* 0x000fec0003800000 */
.L_x_2601:
        /* <DEDUP_REMOVED lines=9> */
.L_x_2591:
        /* <DEDUP_REMOVED lines=14> */
.L_x_2605:
        /* <DEDUP_REMOVED lines=9> */
.L_x_2604:
        /* <DEDUP_REMOVED lines=27> */
.L_x_2607:
        /* <DEDUP_REMOVED lines=12> */
[----:B------:R-:W-:-:S04]  /*2bf0*/  F2FP.BF16.F32.PACK_AB R0, RZ, R0 ;  /* 0x00000000ff00723e */ /* 0x000fc800000010ff */
[----:B------:R-:W-:Y:S01]  /*2c00*/  PRMT R24, R0, 0x7610, R24 ;  /* 0x0000761000187816 */ /* 0x000fe20000000018 */
[----:B------:R-:W-:Y:S06]  /*2c10*/  BRA `(.L_x_2596) ;  /* 0x0000000400d87947 */ /* 0x000fec0003800000 */
.L_x_2606:
[----:B------:R0:W5:Y:S01]  /*2c20*/  LDG.E.U16 R24, desc[UR36][R4.64] ;  /* 0x0000002404187981 */ /* 0x000162000c1e1500 */
[----:B------:R-:W-:Y:S05]  /*2c30*/  BRA `(.L_x_2596) ;  /* 0x0000000400d07947 */ /* 0x000fea0003800000 */
.L_x_2603:
        /* <DEDUP_REMOVED lines=13> */
.L_x_2610:
        /* <DEDUP_REMOVED lines=21> */
.L_x_2614:
[----:B------:R-:W-:Y:S05]  /*2e60*/  BSYNC.RECONVERGENT B1 ;  /* 0x0000000000017941 */ /* 0x000fea0003800200 */
.L_x_2613:
[----:B------:R-:W-:Y:S01]  /*2e70*/  IMAD.SHL.U32 R0, R0, 0x100000, RZ ;  /* 0x0010000000007824 */ /* 0x000fe200078e00ff */
[----:B------:R-:W-:-:S04]  /*2e80*/  LEA R3, R3, 0x3b800000, 0x17 ;  /* 0x3b80000003037811 */ /* 0x000fc800078eb8ff */
[----:B------:R-:W-:-:S07]  /*2e90*/  LOP3.LUT R0, R3, R0, R7, 0xfe, !PT ;  /* 0x0000000003007212 */ /* 0x000fce00078efe07 */
.L_x_2612:
[----:B------:R-:W-:Y:S05]  /*2ea0*/  BSYNC.RECONVERGENT B0 ;  /* 0x0000000000007941 */ /* 0x000fea0003800200 */
.L_x_2611:
[----:B------:R-:W-:-:S04]  /*2eb0*/  F2FP.BF16.F32.PACK_AB R0, RZ, R0 ;  /* 0x00000000ff00723e */ /* 0x000fc800000010ff */
[----:B------:R-:W-:Y:S01]  /*2ec0*/  PRMT R24, R0, 0x7610, R24 ;  /* 0x0000761000187816 */ /* 0x000fe20000000018 */
[----:B------:R-:W-:Y:S06]  /*2ed0*/  BRA `(.L_x_2596) ;  /* 0x0000000400287947 */ /* 0x000fec0003800000 */
.L_x_2609:
        /* <DEDUP_REMOVED lines=21> */
.L_x_2618:
[----:B------:R-:W-:Y:S05]  /*3030*/  BSYNC.RECONVERGENT B1 ;  /* 0x0000000000017941 */ /* 0x000fea0003800200 */
.L_x_2617:
[----:B------:R-:W-:Y:S01]  /*3040*/  IMAD.SHL.U32 R0, R0, 0x200000, RZ ;  /* 0x0020000000007824 */ /* 0x000fe200078e00ff */
[----:B------:R-:W-:-:S04]  /*3050*/  LEA R3, R3, 0x37800000, 0x17 ;  /* 0x3780000003037811 */ /* 0x000fc800078eb8ff */
[----:B------:R-:W-:-:S07]  /*3060*/  LOP3.LUT R0, R3, R0, R7, 0xfe, !PT ;  /* 0x0000000003007212 */ /* 0x000fce00078efe07 */
.L_x_2616:
[----:B------:R-:W-:Y:S05]  /*3070*/  BSYNC.RECONVERGENT B0 ;  /* 0x0000000000007941 */ /* 0x000fea0003800200 */
.L_x_2615:
[----:B------:R-:W-:-:S04]  /*3080*/  F2FP.BF16.F32.PACK_AB R0, RZ, R0 ;  /* 0x00000000ff00723e */ /* 0x000fc800000010ff */
[----:B------:R-:W-:Y:S01]  /*3090*/  PRMT R24, R0, 0x7610, R24 ;  /* 0x0000761000187816 */ /* 0x000fe20000000018 */
[----:B------:R-:W-:Y:S06]  /*30a0*/  BRA `(.L_x_2596) ;  /* 0x0000000000b47947 */ /* 0x000fec0003800000 */
.L_x_2608:
        /* <DEDUP_REMOVED lines=14> */
.L_x_2622:
[----:B------:R-:W-:Y:S05]  /*3190*/  BSYNC.RECONVERGENT B0 ;  /* 0x0000000000007941 */ /* 0x000fea0003800200 */
.L_x_2621:
[----:B------:R-:W-:-:S04]  /*31a0*/  F2FP.BF16.F32.PACK_AB R0, RZ, R0 ;  /* 0x00000000ff00723e */ /* 0x000fc800000010ff */
[----:B------:R-:W-:Y:S01]  /*31b0*/  PRMT R24, R0, 0x7610, R24 ;  /* 0x0000761000187816 */ /* 0x000fe20000000018 */
[----:B------:R-:W-:Y:S06]  /*31c0*/  BRA `(.L_x_2596) ;  /* 0x00000000006c7947 */ /* 0x000fec0003800000 */
.L_x_2595:
        /* <DEDUP_REMOVED lines=16> */
.L_x_2623:
[----:B------:R-:W-:Y:S01]  /*32d0*/  PRMT R24, RZ, 0x7610, R24 ;  /* 0x00007610ff187816 */ /* 0x000fe20000000018 */
[----:B------:R-:W-:Y:S06]  /*32e0*/  BRA `(.L_x_2596) ;  /* 0x0000000000247947 */ /* 0x000fec0003800000 */
.L_x_2620:
[----:B------:R-:W2:Y:S02]  /*32f0*/  LDG.E.64 R4, desc[UR36][R4.64] ;  /* 0x0000002404047981 */ /* 0x000ea4000c1e1b00 */
[----:B--2---:R-:W0:Y:S02]  /*3300*/  I2F.U64 R0, R4 ;  /* 0x0000000400007312 */ /* 0x004e240000301000 */
[----:B0-----:R-:W-:-:S04]  /*3310*/  F2FP.BF16.F32.PACK_AB R0, RZ, R0 ;  /* 0x00000000ff00723e */ /* 0x001fc800000010ff */
[----:B------:R-:W-:Y:S01]  /*3320*/  PRMT R24, R0, 0x7610, R24 ;  /* 0x0000761000187816 */ /* 0x000fe20000000018 */
[----:B------:R-:W-:Y:S06]  /*3330*/  BRA `(.L_x_2596) ;  /* 0x0000000000107947 */ /* 0x000fec0003800000 */
.L_x_2619:
[----:B------:R-:W2:Y:S02]  /*3340*/  LDG.E R4, desc[UR36][R4.64] ;  /* 0x0000002404047981 */ /* 0x000ea4000c1e1900 */
[----:B--2---:R-:W-:-:S04]  /*3350*/  I2FP.F32.U32 R0, R4 ;  /* 0x0000000400007245 */ /* 0x004fc80000201000 */
[----:B------:R-:W-:-:S04]  /*3360*/  F2FP.BF16.F32.PACK_AB R0, RZ, R0 ;  /* 0x00000000ff00723e */ /* 0x000fc800000010ff */
[----:B------:R-:W-:-:S07]  /*3370*/  PRMT R24, R0, 0x7610, R24 ;  /* 0x0000761000187816 */ /* 0x000fce0000000018 */
.L_x_2596:
        /* <DEDUP_REMOVED lines=21> */
.L_x_2627:
[----:B------:R-:W2:Y:S02]  /*34d0*/  LDG.E.U8 R4, desc[UR36][R4.64] ;  /* 0x0000002404047981 */ /* 0x000ea4000c1e1100 */
[----:B--2---:R-:W-:-:S04]  /*34e0*/  I2FP.F32.U32 R0, R4 ;  /* 0x0000000400007245 */ /* 0x004fc80000201000 */
[----:B------:R-:W-:-:S04]  /*34f0*/  F2FP.BF16.F32.PACK_AB R0, RZ, R0 ;  /* 0x00000000ff00723e */ /* 0x000fc800000010ff */
[----:B------:R-:W-:Y:S01]  /*3500*/  PRMT R22, R0, 0x7610, R22 ;  /* 0x0000761000167816 */ /* 0x000fe20000000016 */
[----:B------:R-:W-:Y:S06]  /*3510*/  BRA `(.L_x_2629) ;  /* 0x0000000c00c47947 */ /* 0x000fec0003800000 */
.L_x_2626:
        /* <DEDUP_REMOVED lines=11> */
.L_x_2631:
[----:B------:R-:W2:Y:S02]  /*35d0*/  LDG.E R4, desc[UR36][R4.64] ;  /* 0x0000002404047981 */ /* 0x000ea4000c1e1900 */
[----:B--2---:R-:W-:-:S04]  /*35e0*/  I2FP.F32.S32 R0, R4 ;  /* 0x0000000400007245 */ /* 0x004fc80000201400 */
[----:B------:R-:W-:-:S04]  /*35f0*/  F2FP.BF16.F32.PACK_AB R0, RZ, R0 ;  /* 0x00000000ff00723e */ /* 0x000fc800000010ff */
[----:B------:R-:W-:Y:S01]  /*3600*/  PRMT R22, R0, 0x7610, R22 ;  /* 0x0000761000167816 */ /* 0x000fe20000000016 */
[----:B------:R-:W-:Y:S06]  /*3610*/  BRA `(.L_x_2629) ;  /* 0x0000000c00847947 */ /* 0x000fec0003800000 */
.L_x_2630:
[----:B------:R-:W2:Y:S02]  /*3620*/  LDG.E.U16 R4, desc[UR36][R4.64] ;  /* 0x0000002404047981 */ /* 0x000ea4000c1e1500 */
[----:B--2---:R-:W0:Y:S02]  /*3630*/  I2F.S16 R0, R4 ;  /* 0x0000000400007306 */ /* 0x004e240000101400 */
[----:B0-----:R-:W-:-:S04]  /*3640*/  F2FP.BF16.F32.PACK_AB R0, RZ, R0 ;  /* 0x00000000ff00723e */ /* 0x001fc800000010ff */
[----:B------:R-:W-:Y:S01]  /*3650*/  PRMT R22, R0, 0x7610, R22 ;  /* 0x0000761000167816 */ /* 0x000fe20000000016 */
[----:B------:R-:W-:Y:S06]  /*3660*/  BRA `(.L_x_2629) ;  /* 0x0000000c00707947 */ /* 0x000fec0003800000 */
.L_x_2625:
        /* <DEDUP_REMOVED lines=9> */
.L_x_2633:
[----:B------:R-:W2:Y:S02]  /*3700*/  LDG.E.U16 R0, desc[UR36][R4.64] ;  /* 0x0000002404007981 */ /* 0x000ea4000c1e1500 */
[----:B--2---:R-:W-:-:S05]  /*3710*/  HADD2.F32 R0, -RZ, R0.H0_H0 ;  /* 0x20000000ff007230 */ /* 0x004fca0000004100 */
[----:B------:R-:W-:-:S04]  /*3720*/  F2FP.BF16.F32.PACK_AB R0, RZ, R0 ;  /* 0x00000000ff00723e */ /* 0x000fc800000010ff */
[----:B------:R-:W-:Y:S01]  /*3730*/  PRMT R22, R0, 0x7610, R22 ;  /* 0x0000761000167816 */ /* 0x000fe20000000016 */
[----:B------:R-:W-:Y:S06]  /*3740*/  BRA `(.L_x_2629) ;  /* 0x0000000c00387947 */ /* 0x000fec0003800000 */
.L_x_2632:
        /* <DEDUP_REMOVED lines=9> */
.L_x_2635:
[----:B------:R-:W2:Y:S02]  /*37e0*/  LDG.E.U16 R4, desc[UR36][R4.64] ;  /* 0x0000002404047981 */ /* 0x000ea4000c1e1500 */
[----:B--2---:R-:W-:-:S05]  /*37f0*/  HADD2.F32 R0, -RZ, R4.H0_H0 ;  /* 0x20000004ff007230 */ /* 0x004fca0000004100 */
[----:B------:R-:W-:-:S04]  /*3800*/  F2FP.BF16.F32.PACK_AB R0, RZ, R0 ;  /* 0x00000000ff00723e */ /* 0x000fc800000010ff */
[----:B------:R-:W-:Y:S01]  /*3810*/  PRMT R22, R0, 0x7610, R22 ;  /* 0x0000761000167816 */ /* 0x000fe20000000016 */
[----:B------:R-:W-:Y:S06]  /*3820*/  BRA `(.L_x_2629) ;  /* 0x0000000c00007947 */ /* 0x000fec0003800000 */
.L_x_2634:
        /* <DEDUP_REMOVED lines=9> */
.L_x_2624:
        /* <DEDUP_REMOVED lines=14> */
.L_x_2638:
        /* <DEDUP_REMOVED lines=9> */
.L_x_2637:
        /* <DEDUP_REMOVED lines=27> */
.L_x_2640:
        /* <DEDUP_REMOVED lines=15> */
.L_x_2639:
[----:B------:R0:W5:Y:S01]  /*3cd0*/  LDG.E.U16 R22, desc[UR36][R4.64] ;  /* 0x0000002404167981 */ /* 0x000162000c1e1500 */
[----:B------:R-:W-:Y:S05]  /*3ce0*/  BRA `(.L_x_2629) ;  /* 0x0000000400d07947 */ /* 0x000fea0003800000 */
.L_x_2636:
        /* <DEDUP_REMOVED lines=13> */
.L_x_2643:
        /* <DEDUP_REMOVED lines=21> */
.L_x_2647:
[----:B------:R-:W-:Y:S05]  /*3f10*/  BSYNC.RECONVERGENT B1 ;  /* 0x0000000000017941 */ /* 0x000fea0003800200 */
.L_x_2646:
[----:B------:R-:W-:Y:S01]  /*3f20*/  IMAD.SHL.U32 R0, R0, 0x100000, RZ ;  /* 0x0010000000007824 */ /* 0x000fe200078e00ff */
[----:B------:R-:W-:-:S04]  /*3f30*/  LEA R3, R3, 0x3b800000, 0x17 ;  /* 0x3b80000003037811 */ /* 0x000fc800078eb8ff */
[----:B------:R-:W-:-:S07]  /*3f40*/  LOP3.LUT R0, R3, R0, R7, 0xfe, !PT ;  /* 0x0000000003007212 */ /* 0x000fce00078efe07 */
.L_x_2645:
[----:B------:R-:W-:Y:S05]  /*3f50*/  BSYNC.RECONVERGENT B0 ;  /* 0x0000000000007941 */ /* 0x000fea0003800200 */
.L_x_2644:
[----:B------:R-:W-:-:S04]  /*3f60*/  F2FP.BF16.F32.PACK_AB R0, RZ, R0 ;  /* 0x00000000ff00723e */ /* 0x000fc800000010ff */
[----:B------:R-:W-:Y:S01]  /*3f70*/  PRMT R22, R0, 0x7610, R22 ;  /* 0x0000761000167816 */ /* 0x000fe20000000016 */
[----:B------:R-:W-:Y:S06]  /*3f80*/  BRA `(.L_x_2629) ;  /* 0x0000000400287947 */ /* 0x000fec0003800000 */
.L_x_2642:
        /* <DEDUP_REMOVED lines=21> */
.L_x_2651:
[----:B------:R-:W-:Y:S05]  /*40e0*/  BSYNC.RECONVERGENT B1 ;  /* 0x0000000000017941 */ /* 0x000fea0003800200 */
.L_x_2650:
[----:B------:R-:W-:Y:S01]  /*40f0*/  IMAD.SHL.U32 R0, R0, 0x200000, RZ ;  /* 0x0020000000007824 */ /* 0x000fe200078e00ff */
[----:B------:R-:W-:-:S04]  /*4100*/  LEA R3, R3, 0x37800000, 0x17 ;  /* 0x3780000003037811 */ /* 0x000fc800078eb8ff */
[----:B------:R-:W-:-:S07]  /*4110*/  LOP3.LUT R0, R3, R0, R7, 0xfe, !PT ;  /* 0x0000000003007212 */ /* 0x000fce00078efe07 */
.L_x_2649:
[----:B------:R-:W-:Y:S05]  /*4120*/  BSYNC.RECONVERGENT B0 ;  /* 0x0000000000007941 */ /* 0x000fea0003800200 */
.L_x_2648:
[----:B------:R-:W-:-:S04]  /*4130*/  F2FP.BF16.F32.PACK_AB R0, RZ, R0 ;  /* 0x00000000ff00723e */ /* 0x000fc800000010ff */
[----:B------:R-:W-:Y:S01]  /*4140*/  PRMT R22, R0, 0x7610, R22 ;  /* 0x0000761000167816 */ /* 0x000fe20000000016 */
[----:B------:R-:W-:Y:S06]  /*4150*/  BRA `(.L_x_2629) ;  /* 0x0000000000b47947 */ /* 0x000fec0003800000 */
.L_x_2641:
        /* <DEDUP_REMOVED lines=14> */
.L_x_2655:
[----:B------:R-:W-:Y:S05]  /*4240*/  BSYNC.RECONVERGENT B0 ;  /* 0x0000000000007941 */ /* 0x000fea0003800200 */
.L_x_2654:
[----:B------:R-:W-:-:S04]  /*4250*/  F2FP.BF16.F32.PACK_AB R0, RZ, R0 ;  /* 0x00000000ff00723e */ /* 0x000fc800000010ff */
[----:B------:R-:W-:Y:S01]  /*4260*/  PRMT R22, R0, 0x7610, R22 ;  /* 0x0000761000167816 */ /* 0x000fe20000000016 */
[----:B------:R-:W-:Y:S06]  /*4270*/  BRA `(.L_x_2629) ;  /* 0x00000000006c7947 */ /* 0x000fec0003800000 */
.L_x_2628:
        /* <DEDUP_REMOVED lines=16> */
.L_x_2656:
[----:B------:R-:W-:Y:S01]  /*4380*/  PRMT R22, RZ, 0x7610, R22 ;  /* 0x00007610ff167816 */ /* 0x000fe20000000016 */
[----:B------:R-:W-:Y:S06]  /*4390*/  BRA `(.L_x_2629) ;  /* 0x0000000000247947 */ /* 0x000fec0003800000 */
.L_x_2653:
[----:B------:R-:W2:Y:S02]  /*43a0*/  LDG.E.64 R4, desc[UR36][R4.64] ;  /* 0x0000002404047981 */ /* 0x000ea4000c1e1b00 */
[----:B--2---:R-:W0:Y:S02]  /*43b0*/  I2F.U64 R0, R4 ;  /* 0x0000000400007312 */ /* 0x004e240000301000 */
[----:B0-----:R-:W-:-:S04]  /*43c0*/  F2FP.BF16.F32.PACK_AB R0, RZ, R0 ;  /* 0x00000000ff00723e */ /* 0x001fc800000010ff */
[----:B------:R-:W-:Y:S01]  /*43d0*/  PRMT R22, R0, 0x7610, R22 ;  /* 0x0000761000167816 */ /* 0x000fe20000000016 */
[----:B------:R-:W-:Y:S06]  /*43e0*/  BRA `(.L_x_2629) ;  /* 0x0000000000107947 */ /* 0x000fec0003800000 */
.L_x_2652:
[----:B------:R-:W2:Y:S02]  /*43f0*/  LDG.E R4, desc[UR36][R4.64] ;  /* 0x0000002404047981 */ /* 0x000ea4000c1e1900 */
[----:B--2---:R-:W-:-:S04]  /*4400*/  I2FP.F32.U32 R0, R4 ;  /* 0x0000000400007245 */ /* 0x004fc80000201000 */
[----:B------:R-:W-:-:S04]  /*4410*/  F2FP.BF16.F32.PACK_AB R0, RZ, R0 ;  /* 0x00000000ff00723e */ /* 0x000fc800000010ff */
[----:B------:R-:W-:-:S07]  /*4420*/  PRMT R22, R0, 0x7610, R22 ;  /* 0x0000761000167816 */ /* 0x000fce0000000016 */
.L_x_2629:
[----:B------:R-:W-:-:S07]  /*4430*/  VIADD R23, R23, 0x80 ;  /* 0x0000008017177836 */ /* 0x000fce0000000000 */
.L_x_2590:
[----:B------:R-:W-:Y:S05]  /*4440*/  BSYNC.RECONVERGENT B6 ;  /* 0x0000000000067941 */ /* 0x000fea0003800200 */
.L_x_2589:
        /* <DEDUP_REMOVED lines=27> */
.L_x_2662:
[----:B------:R-:W2:Y:S02]  /*4600*/  LDG.E.U8 R4, desc[UR36][R4.64] ;  /* 0x0000002404047981 */ /* 0x000ea4000c1e1100 */
[----:B--2---:R-:W-:-:S04]  /*4610*/  I2FP.F32.U32 R0, R4 ;  /* 0x0000000400007245 */ /* 0x004fc80000201000 */
[----:B------:R-:W-:-:S04]  /*4620*/  F2FP.BF16.F32.PACK_AB R0, RZ, R0 ;  /* 0x00000000ff00723e */ /* 0x000fc800000010ff */
[----:B------:R-:W-:Y:S01]  /*4630*/  PRMT R17, R0, 0x7610, R17 ;  /* 0x0000761000117816 */ /* 0x000fe20000000011 */
[----:B------:R-:W-:Y:S06]  /*4640*/  BRA `(.L_x_2664) ;  /* 0x0000000c00c47947 */ /* 0x000fec0003800000 */
.L_x_2661:
        /* <DEDUP_REMOVED lines=11> */
.L_x_2666:
[----:B------:R-:W2:Y:S02]  /*4700*/  LDG.E R4, desc[UR36][R4.64] ;  /* 0x0000002404047981 */ /* 0x000ea4000c1e1900 */
[----:B--2---:R-:W-:-:S04]  /*4710*/  I2FP.F32.S32 R0, R4 ;  /* 0x0000000400007245 */ /* 0x004fc80000201400 */
[----:B------:R-:W-:-:S04]  /*4720*/  F2FP.BF16.F32.PACK_AB R0, RZ, R0 ;  /* 0x00000000ff00723e */ /* 0x000fc800000010ff */
[----:B------:R-:W-:Y:S01]  /*4730*/  PRMT R17, R0, 0x7610, R17 ;  /* 0x0000761000117816 */ /* 0x000fe20000000011 */
[----:B------:R-:W-:Y:S06]  /*4740*/  BRA `(.L_x_2664) ;  /* 0x0000000c00847947 */ /* 0x000fec0003800000 */
.L_x_2665:
[----:B------:R-:W2:Y:S02]  /*4750*/  LDG.E.U16 R4, desc[UR36][R4.64] ;  /* 0x0000002404047981 */ /* 0x000ea4000c1e1500 */
[----:B--2---:R-:W0:Y:S02]  /*4760*/  I2F.S16 R0, R4 ;  /* 0x0000000400007306 */ /* 0x004e240000101400 */
[----:B0-----:R-:W-:-:S04]  /*4770*/  F2FP.BF16.F32.PACK_AB R0, RZ, R0 ;  /* 0x00000000ff00723e */ /* 0x001fc800000010ff */
[----:B------:R-:W-:Y:S01]  /*4780*/  PRMT R17, R0, 0x7610, R17 ;  /* 0x0000761000117816 */ /* 0x000fe20000000011 */
[----:B------:R-:W-:Y:S06]  /*4790*/  BRA `(.L_x_2664) ;  /* 0x0000000c00707947 */ /* 0x000fec0003800000 */
.L_x_2660:
        /* <DEDUP_REMOVED lines=9> */
.L_x_2668:
[----:B------:R-:W2:Y:S02]  /*4830*/  LDG.E.U16 R0, desc[UR36][R4.64] ;  /* 0x0000002404007981 */ /* 0x000ea4000c1e1500 */
[----:B--2---:R-:W-:-:S05]  /*4840*/  HADD2.F32 R0, -RZ, R0.H0_H0 ;  /* 0x20000000ff007230 */ /* 0x004fca0000004100 */
[----:B------:R-:W-:-:S04]  /*4850*/  F2FP.BF16.F32.PACK_AB R0, RZ, R0 ;  /* 0x00000000ff00723e */ /* 0x000fc800000010ff */
[----:B------:R-:W-:Y:S01]  /*4860*/  PRMT R17, R0, 0x7610, R17 ;  /* 0x0000761000117816 */ /* 0x000fe20000000011 */
[----:B------:R-:W-:Y:S06]  /*4870*/  BRA `(.L_x_2664) ;  /* 0x0000000c00387947 */ /* 0x000fec0003800000 */
.L_x_2667:
        /* <DEDUP_REMOVED lines=9> */
.L_x_2670:
[----:B------:R-:W2:Y:S02]  /*4910*/  LDG.E.U16 R4, desc[UR36][R4.64] ;  /* 0x0000002404047981 */ /* 0x000ea4000c1e1500 */
[----:B--2---:R-:W-:-:S05]  /*4920*/  HADD2.F32 R0, -RZ, R4.H0_H0 ;  /* 0x20000004ff007230 */ /* 0x004fca0000004100 */
[----:B------:R-:W-:-:S04]  /*4930*/  F2FP.BF16.F32.PACK_AB R0, RZ, R0 ;  /* 0x00000000ff00723e */ /* 0x000fc800000010ff */
[----:B------:R-:W-:Y:S01]  /*4940*/  PRMT R17, R0, 0x7610, R17 ;  /* 0x0000761000117816 */ /* 0x000fe20000000011 */
[----:B------:R-:W-:Y:S06]  /*4950*/  BRA `(.L_x_2664) ;  /* 0x0000000c00007947 */ /* 0x000fec0003800000 */
.L_x_2669:
        /* <DEDUP_REMOVED lines=9> */
.L_x_2659:
        /* <DEDUP_REMOVED lines=14> */
.L_x_2673:
        /* <DEDUP_REMOVED lines=9> */
.L_x_2672:
        /* <DEDUP_REMOVED lines=27> */
.L_x_2675:
        /* <DEDUP_REMOVED lines=15> */
.L_x_2674:
[----:B------:R0:W5:Y:S01]  /*4e00*/  LDG.E.U16 R17, desc[UR36][R4.64] ;  /* 0x0000002404117981 */ /* 0x000162000c1e1500 */
[----:B------:R-:W-:Y:S05]  /*4e10*/  BRA `(.L_x_2664) ;  /* 0x0000000400d07947 */ /* 0x000fea0003800000 */
.L_x_2671:
        /* <DEDUP_REMOVED lines=13> */
.L_x_2678:
        /* <DEDUP_REMOVED lines=21> */
.L_x_2682:
[----:B------:R-:W-:Y:S05]  /*5040*/  BSYNC.RECONVERGENT B1 ;  /* 0x0000000000017941 */ /* 0x000fea0003800200 */
.L_x_2681:
[----:B------:R-:W-:Y:S01]  /*5050*/  IMAD.SHL.U32 R0, R0, 0x100000, RZ ;  /* 0x0010000000007824 */ /* 0x000fe200078e00ff */
[----:B------:R-:W-:-:S04]  /*5060*/  LEA R3, R3, 0x3b800000, 0x17 ;  /* 0x3b80000003037811 */ /* 0x000fc800078eb8ff */
[----:B------:R-:W-:-:S07]  /*5070*/  LOP3.LUT R0, R3, R0, R7, 0xfe, !PT ;  /* 0x0000000003007212 */ /* 0x000fce00078efe07 */
.L_x_2680:
[----:B------:R-:W-:Y:S05]  /*5080*/  BSYNC.RECONVERGENT B0 ;  /* 0x0000000000007941 */ /* 0x000fea0003800200 */
.L_x_2679:
[----:B------:R-:W-:-:S04]  /*5090*/  F2FP.BF16.F32.PACK_AB R0, RZ, R0 ;  /* 0x00000000ff00723e */ /* 0x000fc800000010ff */
[----:B------:R-:W-:Y:S01]  /*50a0*/  PRMT R17, R0, 0x7610, R17 ;  /* 0x0000761000117816 */ /* 0x000fe20000000011 */
[----:B------:R-:W-:Y:S06]  /*50b0*/  BRA `(.L_x_2664) ;  /* 0x0000000400287947 */ /* 0x000fec0003800000 */
.L_x_2677:
        /* <DEDUP_REMOVED lines=21> */
.L_x_2686:
[----:B------:R-:W-:Y:S05]  /*5210*/  BSYNC.RECONVERGENT B1 ;  /* 0x0000000000017941 */ /* 0x000fea0003800200 */
.L_x_2685:
[----:B------:R-:W-:Y:S01]  /*5220*/  IMAD.SHL.U32 R0, R0, 0x200000, RZ ;  /* 0x0020000000007824 */ /* 0x000fe200078e00ff */
[----:B------:R-:W-:-:S04]  /*5230*/  LEA R3, R3, 0x37800000, 0x17 ;  /* 0x3780000003037811 */ /* 0x000fc800078eb8ff */
[----:B------:R-:W-:-:S07]  /*5240*/  LOP3.LUT R0, R3, R0, R7, 0xfe, !PT ;  /* 0x0000000003007212 */ /* 0x000fce00078efe07 */
.L_x_2684:
[----:B------:R-:W-:Y:S05]  /*5250*/  BSYNC.RECONVERGENT B0 ;  /* 0x0000000000007941 */ /* 0x000fea0003800200 */
.L_x_2683:
[----:B------:R-:W-:-:S04]  /*5260*/  F2FP.BF16.F32.PACK_AB R0, RZ, R0 ;  /* 0x00000000ff00723e */ /* 0x000fc800000010ff */
[----:B------:R-:W-:Y:S01]  /*5270*/  PRMT R17, R0, 0x7610, R17 ;  /* 0x0000761000117816 */ /* 0x000fe20000000011 */
[----:B------:R-:W-:Y:S06]  /*5280*/  BRA `(.L_x_2664) ;  /* 0x0000000000b47947 */ /* 0x000fec0003800000 */
.L_x_2676:
        /* <DEDUP_REMOVED lines=14> */
.L_x_2690:
[----:B------:R-:W-:Y:S05]  /*5370*/  BSYNC.RECONVERGENT B0 ;  /* 0x0000000000007941 */ /* 0x000fea0003800200 */
.L_x_2689:
[----:B------:R-:W-:-:S04]  /*5380*/  F2FP.BF16.F32.PACK_AB R0, RZ, R0 ;  /* 0x00000000ff00723e */ /* 0x000fc800000010ff */
[----:B------:R-:W-:Y:S01]  /*5390*/  PRMT R17, R0, 0x7610, R17 ;  /* 0x0000761000117816 */ /* 0x000fe20000000011 */
[----:B------:R-:W-:Y:S06]  /*53a0*/  BRA `(.L_x_2664) ;  /* 0x00000000006c7947 */ /* 0x000fec0003800000 */
.L_x_2663:
        /* <DEDUP_REMOVED lines=16> */
.L_x_2691:
[----:B------:R-:W-:Y:S01]  /*54b0*/  PRMT R17, RZ, 0x7610, R17 ;  /* 0x00007610ff117816 */ /* 0x000fe20000000011 */
[----:B------:R-:W-:Y:S06]  /*54c0*/  BRA `(.L_x_2664) ;  /* 0x0000000000247947 */ /* 0x000fec0003800000 */
.L_x_2688:
[----:B------:R-:W2:Y:S02]  /*54d0*/  LDG.E.64 R4, desc[UR36][R4.64] ;  /* 0x0000002404047981 */ /* 0x000ea4000c1e1b00 */
[----:B--2---:R-:W0:Y:S02]  /*54e0*/  I2F.U64 R0, R4 ;  /* 0x0000000400007312 */ /* 0x004e240000301000 */
[----:B0-----:R-:W-:-:S04]  /*54f0*/  F2FP.BF16.F32.PACK_AB R0, RZ, R0 ;  /* 0x00000000ff00723e */ /* 0x001fc800000010ff */
[----:B------:R-:W-:Y:S01]  /*5500*/  PRMT R17, R0, 0x7610, R17 ;  /* 0x0000761000117816 */ /* 0x000fe20000000011 */
[----:B------:R-:W-:Y:S06]  /*5510*/  BRA `(.L_x_2664) ;  /* 0x0000000000107947 */ /* 0x000fec0003800000 */
.L_x_2687:
[----:B------:R-:W2:Y:S02]  /*5520*/  LDG.E R4, desc[UR36][R4.64] ;  /* 0x0000002404047981 */ /* 0x000ea4000c1e1900 */
[----:B--2---:R-:W-:-:S04]  /*5530*/  I2FP.F32.U32 R0, R4 ;  /* 0x0000000400007245 */ /* 0x004fc80000201000 */
[----:B------:R-:W-:-:S04]  /*5540*/  F2FP.BF16.F32.PACK_AB R0, RZ, R0 ;  /* 0x00000000ff00723e */ /* 0x000fc800000010ff */
[----:B------:R-:W-:-:S07]  /*5550*/  PRMT R17, R0, 0x7610, R17 ;  /* 0x0000761000117816 */ /* 0x000fce0000000011 */
.L_x_2664:
[----:B------:R-:W1:Y:S01]  /*5560*/  LDCU.U8 UR6, c[0x0][0x3a5] ;  /* 0x000074a0ff0677ac */ /* 0x000e620008000000 */
[----:B0-----:R-:W0:Y:S01]  /*5570*/  LDC.64 R4, c[0x0][0x398] ;  /* 0x0000e600ff047b82 */ /* 0x001e220000000a00 */
[----:B------:R-:W2:Y:S01]  /*5580*/  LDCU UR5, c[0x0][0x3ac] ;  /* 0x00007580ff0577ac */ /* 0x000ea20008000800 */
[----:B-1----:R-:W-:-:S04]  /*5590*/  UPRMT UR4, UR6, 0x9910, URZ ;  /* 0x0000991006047896 */ /* 0x002fc800080000ff */
[----:B------:R-:W-:Y:S01]  /*55a0*/  UISETP.GT.AND UP0, UPT, UR4, 0x9, UPT ;  /* 0x000000090400788c */ /* 0x000fe2000bf04270 */
[----:B--2---:R-:W-:-:S05]  /*55b0*/  IMAD R3, R18, UR5, RZ ;  /* 0x0000000512037c24 */ /* 0x004fca000f8e02ff */
        /* <DEDUP_REMOVED lines=16> */
.L_x_2695:
[----:B------:R-:W2:Y:S02]  /*56c0*/  LDG.E.U8 R4, desc[UR36][R4.64] ;  /* 0x0000002404047981 */ /* 0x000ea4000c1e1100 */
[----:B--2---:R-:W-:-:S04]  /*56d0*/  I2FP.F32.U32 R0, R4 ;  /* 0x0000000400007245 */ /* 0x004fc80000201000 */
[----:B------:R-:W-:-:S04]  /*56e0*/  F2FP.BF16.F32.PACK_AB R0, RZ, R0 ;  /* 0x00000000ff00723e */ /* 0x000fc800000010ff */
[----:B------:R-:W-:Y:S01]  /*56f0*/  PRMT R18, R0, 0x7610, R18 ;  /* 0x0000761000127816 */ /* 0x000fe20000000012 */
[----:B------:R-:W-:Y:S06]  /*5700*/  BRA `(.L_x_2697) ;  /* 0x0000000c00c47947 */ /* 0x000fec0003800000 */
.L_x_2694:
        /* <DEDUP_REMOVED lines=11> */
.L_x_2699:
[----:B------:R-:W2:Y:S02]  /*57c0*/  LDG.E R4, desc[UR36][R4.64] ;  /* 0x0000002404047981 */ /* 0x000ea4000c1e1900 */
[----:B--2---:R-:W-:-:S04]  /*57d0*/  I2FP.F32.S32 R0, R4 ;  /* 0x0000000400007245 */ /* 0x004fc80000201400 */
[----:B------:R-:W-:-:S04]  /*57e0*/  F2FP.BF16.F32.PACK_AB R0, RZ, R0 ;  /* 0x00000000ff00723e */ /* 0x000fc800000010ff */
[----:B------:R-:W-:Y:S01]  /*57f0*/  PRMT R18, R0, 0x7610, R18 ;  /* 0x0000761000127816 */ /* 0x000fe20000000012 */
[----:B------:R-:W-:Y:S06]  /*5800*/  BRA `(.L_x_2697) ;  /* 0x0000000c00847947 */ /* 0x000fec0003800000 */
.L_x_2698:
[----:B------:R-:W2:Y:S02]  /*5810*/  LDG.E.U16 R4, desc[UR36][R4.64] ;  /* 0x0000002404047981 */ /* 0x000ea4000c1e1500 */
[----:B--2---:R-:W0:Y:S02]  /*5820*/  I2F.S16 R0, R4 ;  /* 0x0000000400007306 */ /* 0x004e240000101400 */
[----:B0-----:R-:W-:-:S04]  /*5830*/  F2FP.BF16.F32.PACK_AB R0, RZ, R0 ;  /* 0x00000000ff00723e */ /* 0x001fc800000010ff */
[----:B------:R-:W-:Y:S01]  /*5840*/  PRMT R18, R0, 0x7610, R18 ;  /* 0x0000761000127816 */ /* 0x000fe20000000012 */
[----:B------:R-:W-:Y:S06]  /*5850*/  BRA `(.L_x_2697) ;  /* 0x0000000c00707947 */ /* 0x000fec0003800000 */
.L_x_2693:
        /* <DEDUP_REMOVED lines=9> */
.L_x_2701:
[----:B------:R-:W2:Y:S02]  /*58f0*/  LDG.E.U16 R0, desc[UR36][R4.64] ;  /* 0x0000002404007981 */ /* 0x000ea4000c1e1500 */
[----:B--2---:R-:W-:-:S05]  /*5900*/  HADD2.F32 R0, -RZ, R0.H0_H0 ;  /* 0x20000000ff007230 */ /* 0x004fca0000004100 */
[----:B------:R-:W-:-:S04]  /*5910*/  F2FP.BF16.F32.PACK_AB R0, RZ, R0 ;  /* 0x00000000ff00723e */ /* 0x000fc800000010ff */
[----:B------:R-:W-:Y:S01]  /*5920*/  PRMT R18, R0, 0x7610, R18 ;  /* 0x0000761000127816 */ /* 0x000fe20000000012 */
[----:B------:R-:W-:Y:S06]  /*5930*/  BRA `(.L_x_2697) ;  /* 0x0000000c00387947 */ /* 0x000fec0003800000 */
.L_x_2700:
        /* <DEDUP_REMOVED lines=9> */
.L_x_2703:
[----:B------:R-:W2:Y:S02]  /*59d0*/  LDG.E.U16 R4, desc[UR36][R4.64] ;  /* 0x0000002404047981 */ /* 0x000ea4000c1e1500 */
[----:B--2---:R-:W-:-:S05]  /*59e0*/  HADD2.F32 R0, -RZ, R4.H0_H0 ;  /* 0x20000004ff007230 */ /* 0x004fca0000004100 */
[----:B------:R-:W-:-:S04]  /*59f0*/  F2FP.BF16.F32.PACK_AB R0, RZ, R0 ;  /* 0x00000000ff00723e */ /* 0x000fc800000010ff */
[----:B------:R-:W-:Y:S01]  /*5a00*/  PRMT R18, R0, 0x7610, R18 ;  /* 0x0000761000127816 */ /* 0x000fe20000000012 */
[----:B------:R-:W-:Y:S06]  /*5a10*/  BRA `(.L_x_2697) ;  /* 0x0000000c00007947 */ /* 0x000fec0003800000 */
.L_x_2702:
        /* <DEDUP_REMOVED lines=9> */
.L_x_2692:
        /* <DEDUP_REMOVED lines=14> */
.L_x_2706:
        /* <DEDUP_REMOVED lines=9> */
.L_x_2705:
        /* <DEDUP_REMOVED lines=27> */
.L_x_2708:
        /* <DEDUP_REMOVED lines=15> */
.L_x_2707:
[----:B------:R0:W5:Y:S01]  /*5ec0*/  LDG.E.U16 R18, desc[UR36][R4.64] ;  /* 0x0000002404127981 */ /* 0x000162000c1e1500 */
[----:B------:R-:W-:Y:S05]  /*5ed0*/  BRA `(.L_x_2697) ;  /* 0x0000000400d07947 */ /* 0x000fea0003800000 */
.L_x_2704:
        /* <DEDUP_REMOVED lines=13> */
.L_x_2711:
        /* <DEDUP_REMOVED lines=21> */
.L_x_2715:
[----:B------:R-:W-:Y:S05]  /*6100*/  BSYNC.RECONVERGENT B1 ;  /* 0x0000000000017941 */ /* 0x000fea0003800200 */
.L_x_2714:
[----:B------:R-:W-:Y:S01]  /*6110*/  IMAD.SHL.U32 R0, R0, 0x100000, RZ ;  /* 0x0010000000007824 */ /* 0x000fe200078e00ff */
[----:B------:R-:W-:-:S04]  /*6120*/  LEA R3, R3, 0x3b800000, 0x17 ;  /* 0x3b80000003037811 */ /* 0x000fc800078eb8ff */
[----:B------:R-:W-:-:S07]  /*6130*/  LOP3.LUT R0, R3, R0, R7, 0xfe, !PT ;  /* 0x0000000003007212 */ /* 0x000fce00078efe07 */
.L_x_2713:
[----:B------:R-:W-:Y:S05]  /*6140*/  BSYNC.RECONVERGENT B0 ;  /* 0x0000000000007941 */ /* 0x000fea0003800200 */
.L_x_2712:
[----:B------:R-:W-:-:S04]  /*6150*/  F2FP.BF16.F32.PACK_AB R0, RZ, R0 ;  /* 0x00000000ff00723e */ /* 0x000fc800000010ff */
[----:B------:R-:W-:Y:S01]  /*6160*/  PRMT R18, R0, 0x7610, R18 ;  /* 0x0000761000127816 */ /* 0x000fe20000000012 */
[----:B------:R-:W-:Y:S06]  /*6170*/  BRA `(.L_x_2697) ;  /* 0x0000000400287947 */ /* 0x000fec0003800000 */
.L_x_2710:
        /* <DEDUP_REMOVED lines=21> */
.L_x_2719:
[----:B------:R-:W-:Y:S05]  /*62d0*/  BSYNC.RECONVERGENT B1 ;  /* 0x0000000000017941 */ /* 0x000fea0003800200 */
.L_x_2718:
[----:B------:R-:W-:Y:S01]  /*62e0*/  IMAD.SHL.U32 R0, R0, 0x200000, RZ ;  /* 0x0020000000007824 */ /* 0x000fe200078e00ff */
[----:B------:R-:W-:-:S04]  /*62f0*/  LEA R3, R3, 0x37800000, 0x17 ;  /* 0x3780000003037811 */ /* 0x000fc800078eb8ff */
[----:B------:R-:W-:-:S07]  /*6300*/  LOP3.LUT R0, R3, R0, R7, 0xfe, !PT ;  /* 0x0000000003007212 */ /* 0x000fce00078efe07 */
.L_x_2717:
[----:B------:R-:W-:Y:S05]  /*6310*/  BSYNC.RECONVERGENT B0 ;  /* 0x0000000000007941 */ /* 0x000fea0003800200 */
.L_x_2716:
[----:B------:R-:W-:-:S04]  /*6320*/  F2FP.BF16.F32.PACK_AB R0, RZ, R0 ;  /* 0x00000000ff00723e */ /* 0x000fc800000010ff */
[----:B------:R-:W-:Y:S01]  /*6330*/  PRMT R18, R0, 0x7610, R18 ;  /* 0x0000761000127816 */ /* 0x000fe20000000012 */
[----:B------:R-:W-:Y:S06]  /*6340*/  BRA `(.L_x_2697) ;  /* 0x0000000000b47947 */ /* 0x000fec0003800000 */
.L_x_2709:
        /* <DEDUP_REMOVED lines=14> */
.L_x_2723:
[----:B------:R-:W-:Y:S05]  /*6430*/  BSYNC.RECONVERGENT B0 ;  /* 0x0000000000007941 */ /* 0x000fea0003800200 */
.L_x_2722:
[----:B------:R-:W-:-:S04]  /*6440*/  F2FP.BF16.F32.PACK_AB R0, RZ, R0 ;  /* 0x00000000ff00723e */ /* 0x000fc800000010ff */
[----:B------:R-:W-:Y:S01]  /*6450*/  PRMT R18, R0, 0x7610, R18 ;  /* 0x0000761000127816 */ /* 0x000fe20000000012 */
[----:B------:R-:W-:Y:S06]  /*6460*/  BRA `(.L_x_2697) ;  /* 0x00000000006c7947 */ /* 0x000fec0003800000 */
.L_x_2696:
        /* <DEDUP_REMOVED lines=16> */
.L_x_2724:
[----:B------:R-:W-:Y:S01]  /*6570*/  PRMT R18, RZ, 0x7610, R18 ;  /* 0x00007610ff127816 */ /* 0x000fe20000000012 */
[----:B------:R-:W-:Y:S06]  /*6580*/  BRA `(.L_x_2697) ;  /* 0x0000000000247947 */ /* 0x000fec0003800000 */
.L_x_2721:
[----:B------:R-:W2:Y:S02]  /*6590*/  LDG.E.64 R4, desc[UR36][R4.64] ;  /* 0x0000002404047981 */ /* 0x000ea4000c1e1b00 */
[----:B--2---:R-:W0:Y:S02]  /*65a0*/  I2F.U64 R0, R4 ;  /* 0x0000000400007312 */ /* 0x004e240000301000 */
[----:B0-----:R-:W-:-:S04]  /*65b0*/  F2FP.BF16.F32.PACK_AB R0, RZ, R0 ;  /* 0x00000000ff00723e */ /* 0x001fc800000010ff */
[----:B------:R-:W-:Y:S01]  /*65c0*/  PRMT R18, R0, 0x7610, R18 ;  /* 0x0000761000127816 */ /* 0x000fe20000000012 */
[----:B------:R-:W-:Y:S06]  /*65d0*/  BRA `(.L_x_2697) ;  /* 0x0000000000107947 */ /* 0x000fec0003800000 */
.L_x_2720:
[----:B------:R-:W2:Y:S02]  /*65e0*/  LDG.E R4, desc[UR36][R4.64] ;  /* 0x0000002404047981 */ /* 0x000ea4000c1e1900 */
[----:B--2---:R-:W-:-:S04]  /*65f0*/  I2FP.F32.U32 R0, R4 ;  /* 0x0000000400007245 */ /* 0x004fc80000201000 */
[----:B------:R-:W-:-:S04]  /*6600*/  F2FP.BF16.F32.PACK_AB R0, RZ, R0 ;  /* 0x00000000ff00723e */ /* 0x000fc800000010ff */
[----:B------:R-:W-:-:S07]  /*6610*/  PRMT R18, R0, 0x7610, R18 ;  /* 0x0000761000127816 */ /* 0x000fce0000000012 */
.L_x_2697:
[----:B------:R-:W-:-:S07]  /*6620*/  VIADD R23, R23, 0x80 ;  /* 0x0000008017177836 */ /* 0x000fce0000000000 */
.L_x_2658:
[----:B------:R-:W-:Y:S05]  /*6630*/  BSYNC.RECONVERGENT B6 ;  /* 0x0000000000067941 */ /* 0x000fea0003800200 */
.L_x_2657:
        /* <DEDUP_REMOVED lines=27> */
.L_x_2730:
[----:B------:R-:W2:Y:S02]  /*67f0*/  LDG.E.U8 R4, desc[UR36][R4.64] ;  /* 0x0000002404047981 */ /* 0x000ea4000c1e1100 */
[----:B--2---:R-:W-:-:S04]  /*6800*/  I2FP.F32.U32 R0, R4 ;  /* 0x0000000400007245 */ /* 0x004fc80000201000 */
[----:B------:R-:W-:-:S04]  /*6810*/  F2FP.BF16.F32.PACK_AB R0, RZ, R0 ;  /* 0x00000000ff00723e */ /* 0x000fc800000010ff */
[----:B------:R-:W-:Y:S01]  /*6820*/  PRMT R19, R0, 0x7610, R19 ;  /* 0x0000761000137816 */ /* 0x000fe20000000013 */
[----:B------:R-:W-:Y:S06]  /*6830*/  BRA `(.L_x_2732) ;  /* 0x0000000c00c47947 */ /* 0x000fec0003800000 */
.L_x_2729:
        /* <DEDUP_REMOVED lines=11> */
.L_x_2734:
[----:B------:R-:W2:Y:S02]  /*68f0*/  LDG.E R4, desc[UR36][R4.64] ;  /* 0x0000002404047981 */ /* 0x000ea4000c1e1900 */
[----:B--2---:R-:W-:-:S04]  /*6900*/  I2FP.F32.S32 R0, R4 ;  /* 0x0000000400007245 */ /* 0x004fc80000201400 */
[----:B------:R-:W-:-:S04]  /*6910*/  F2FP.BF16.F32.PACK_AB R0, RZ, R0 ;  /* 0x00000000ff00723e */ /* 0x000fc800000010ff */
[----:B------:R-:W-:Y:S01]  /*6920*/  PRMT R19, R0, 0x7610, R19 ;  /* 0x0000761000137816 */ /* 0x000fe20000000013 */
[----:B------:R-:W-:Y:S06]  /*6930*/  BRA `(.L_x_2732) ;  /* 0x0000000c00847947 */ /* 0x000fec0003800000 */
.L_x_2733:
[----:B------:R-:W2:Y:S02]  /*6940*/  LDG.E.U16 R4, desc[UR36][R4.64] ;  /* 0x0000002404047981 */ /* 0x000ea4000c1e1500 */
[----:B--2---:R-:W0:Y:S02]  /*6950*/  I2F.S16 R0, R4 ;  /* 0x0000000400007306 */ /* 0x004e240000101400 */
[----:B0-----:R-:W-:-:S04]  /*6960*/  F2FP.BF16.F32.PACK_AB R0, RZ, R0 ;  /* 0x00000000ff00723e */ /* 0x001fc800000010ff */
[----:B------:R-:W-:Y:S01]  /*6970*/  PRMT R19, R0, 0x7610, R19 ;  /* 0x0000761000137816 */ /* 0x000fe20000000013 */
[----:B------:R-:W-:Y:S06]  /*6980*/  BRA `(.L_x_2732) ;  /* 0x0000000c00707947 */ /* 0x000fec0003800000 */
.L_x_2728:
        /* <DEDUP_REMOVED lines=9> */
.L_x_2736:
[----:B------:R-:W2:Y:S02]  /*6a20*/  LDG.E.U16 R0, desc[UR36][R4.64] ;  /* 0x0000002404007981 */ /* 0x000ea4000c1e1500 */
[----:B--2---:R-:W-:-:S05]  /*6a30*/  HADD2.F32 R0, -RZ, R0.H0_H0 ;  /* 0x20000000ff007230 */ /* 0x004fca0000004100 */
[----:B------:R-:W-:-:S04]  /*6a40*/  F2FP.BF16.F32.PACK_AB R0, RZ, R0 ;  /* 0x00000000ff00723e */ /* 0x000fc800000010ff */
[----:B------:R-:W-:Y:S01]  /*6a50*/  PRMT R19, R0, 0x7610, R19 ;  /* 0x0000761000137816 */ /* 0x000fe20000000013 */
[----:B------:R-:W-:Y:S06]  /*6a60*/  BRA `(.L_x_2732) ;  /* 0x0000000c00387947 */ /* 0x000fec0003800000 */
.L_x_2735:
        /* <DEDUP_REMOVED lines=9> */
.L_x_2738:
[----:B------:R-:W2:Y:S02]  /*6b00*/  LDG.E.U16 R4, desc[UR36][R4.64] ;  /* 0x0000002404047981 */ /* 0x000ea4000c1e1500 */
[----:B--2---:R-:W-:-:S05]  /*6b10*/  HADD2.F32 R0, -RZ, R4.H0_H0 ;  /* 0x20000004ff007230 */ /* 0x004fca0000004100 */
[----:B------:R-:W-:-:S04]  /*6b20*/  F2FP.BF16.F32.PACK_AB R0, RZ, R0 ;  /* 0x00000000ff00723e */ /* 0x000fc800000010ff */
[----:B------:R-:W-:Y:S01]  /*6b30*/  PRMT R19, R0, 0x7610, R19 ;  /* 0x0000761000137816 */ /* 0x000fe20000000013 */
[----:B------:R-:W-:Y:S06]  /*6b40*/  BRA `(.L_x_2732) ;  /* 0x0000000c00007947 */ /* 0x000fec0003800000 */
.L_x_2737:
        /* <DEDUP_REMOVED lines=9> */
.L_x_2727:
        /* <DEDUP_REMOVED lines=14> */
.L_x_2741:
        /* <DEDUP_REMOVED lines=9> */
.L_x_2740:
        /* <DEDUP_REMOVED lines=27> */
.L_x_2743:
        /* <DEDUP_REMOVED lines=15> */
.L_x_2742:
[----:B------:R0:W5:Y:S01]  /*6ff0*/  LDG.E.U16 R19, desc[UR36][R4.64] ;  /* 0x0000002404137981 */ /* 0x000162000c1e1500 */
[----:B------:R-:W-:Y:S05]  /*7000*/  BRA `(.L_x_2732) ;  /* 0x0000000400d07947 */ /* 0x000fea0003800000 */
.L_x_2739:
        /* <DEDUP_REMOVED lines=13> */
.L_x_2746:
        /* <DEDUP_REMOVED lines=21> */
.L_x_2750:
[----:B------:R-:W-:Y:S05]  /*7230*/  BSYNC.RECONVERGENT B1 ;  /* 0x0000000000017941 */ /* 0x000fea0003800200 */
.L_x_2749:
[----:B------:R-:W-:Y:S01]  /*7240*/  IMAD.SHL.U32 R0, R0, 0x100000, RZ ;  /* 0x0010000000007824 */ /* 0x000fe200078e00ff */
[----:B------:R-:W-:-:S04]  /*7250*/  LEA R3, R3, 0x3b800000, 0x17 ;  /* 0x3b80000003037811 */ /* 0x000fc800078eb8ff */
[----:B------:R-:W-:-:S07]  /*7260*/  LOP3.LUT R0, R3, R0, R7, 0xfe, !PT ;  /* 0x0000000003007212 */ /* 0x000fce00078efe07 */
.L_x_2748:
[----:B------:R-:W-:Y:S05]  /*7270*/  BSYNC.RECONVERGENT B0 ;  /* 0x0000000000007941 */ /* 0x000fea0003800200 */
.L_x_2747:
[----:B------:R-:W-:-:S04]  /*7280*/  F2FP.BF16.F32.PACK_AB R0, RZ, R0 ;  /* 0x00000000ff00723e */ /* 0x000fc800000010ff */
[----:B------:R-:W-:Y:S01]  /*7290*/  PRMT R19, R0, 0x7610, R19 ;  /* 0x0000761000137816 */ /* 0x000fe20000000013 */
[----:B------:R-:W-:Y:S06]  /*72a0*/  BRA `(.L_x_2732) ;  /* 0x0000000400287947 */ /* 0x000fec0003800000 */
.L_x_2745:
        /* <DEDUP_REMOVED lines=21> */
.L_x_2754:
[----:B------:R-:W-:Y:S05]  /*7400*/  BSYNC.RECONVERGENT B1 ;  /* 0x0000000000017941 */ /* 0x000fea0003800200 */
.L_x_2753:
[----:B------:R-:W-:Y:S01]  /*7410*/  IMAD.SHL.U32 R0, R0, 0x200000, RZ ;  /* 0x0020000000007824 */ /* 0x000fe200078e00ff */
[----:B------:R-:W-:-:S04]  /*7420*/  LEA R3, R3, 0x37800000, 0x17 ;  /* 0x3780000003037811 */ /* 0x000fc800078eb8ff */
[----:B------:R-:W-:-:S07]  /*7430*/  LOP3.LUT R0, R3, R0, R7, 0xfe, !PT ;  /* 0x0000000003007212 */ /* 0x000fce00078efe07 */
.L_x_2752:
[----:B------:R-:W-:Y:S05]  /*7440*/  BSYNC.RECONVERGENT B0 ;  /* 0x0000000000007941 */ /* 0x000fea0003800200 */
.L_x_2751:
[----:B------:R-:W-:-:S04]  /*7450*/  F2FP.BF16.F32.PACK_AB R0, RZ, R0 ;  /* 0x00000000ff00723e */ /* 0x000fc800000010ff */
[----:B------:R-:W-:Y:S01]  /*7460*/  PRMT R19, R0, 0x7610, R19 ;  /* 0x0000761000137816 */ /* 0x000fe20000000013 */
[----:B------:R-:W-:Y:S06]  /*7470*/  BRA `(.L_x_2732) ;  /* 0x0000000000b47947 */ /* 0x000fec0003800000 */
.L_x_2744:
        /* <DEDUP_REMOVED lines=14> */
.L_x_2758:
[----:B------:R-:W-:Y:S05]  /*7560*/  BSYNC.RECONVERGENT B0 ;  /* 0x0000000000007941 */ /* 0x000fea0003800200 */
.L_x_2757:
[----:B------:R-:W-:-:S04]  /*7570*/  F2FP.BF16.F32.PACK_AB R0, RZ, R0 ;  /* 0x00000000ff00723e */ /* 0x000fc800000010ff */
[----:B------:R-:W-:Y:S01]  /*7580*/  PRMT R19, R0, 0x7610, R19 ;  /* 0x0000761000137816 */ /* 0x000fe20000000013 */
[----:B------:R-:W-:Y:S06]  /*7590*/  BRA `(.L_x_2732) ;  /* 0x00000000006c7947 */ /* 0x000fec0003800000 */
.L_x_2731:
        /* <DEDUP_REMOVED lines=16> */
.L_x_2759:
[----:B------:R-:W-:Y:S01]  /*76a0*/  PRMT R19, RZ, 0x7610, R19 ;  /* 0x00007610ff137816 */ /* 0x000fe20000000013 */
[----:B------:R-:W-:Y:S06]  /*76b0*/  BRA `(.L_x_2732) ;  /* 0x0000000000247947 */ /* 0x000fec0003800000 */
.L_x_2756:
[----:B------:R-:W2:Y:S02]  /*76c0*/  LDG.E.64 R4, desc[UR36][R4.64] ;  /* 0x0000002404047981 */ /* 0x000ea4000c1e1b00 */
[----:B--2---:R-:W0:Y:S02]  /*76d0*/  I2F.U64 R0, R4 ;  /* 0x0000000400007312 */ /* 0x004e240000301000 */
[----:B0-----:R-:W-:-:S04]  /*76e0*/  F2FP.BF16.F32.PACK_AB R0, RZ, R0 ;  /* 0x00000000ff00723e */ /* 0x001fc800000010ff */
[----:B------:R-:W-:Y:S01]  /*76f0*/  PRMT R19, R0, 0x7610, R19 ;  /* 0x0000761000137816 */ /* 0x000fe20000000013 */
[----:B------:R-:W-:Y:S06]  /*7700*/  BRA `(.L_x_2732) ;  /* 0x0000000000107947 */ /* 0x000fec0003800000 */
.L_x_2755:
[----:B------:R-:W2:Y:S02]  /*7710*/  LDG.E R4, desc[UR36][R4.64] ;  /* 0x0000002404047981 */ /* 0x000ea4000c1e1900 */
[----:B--2---:R-:W-:-:S04]  /*7720*/  I2FP.F32.U32 R0, R4 ;  /* 0x0000000400007245 */ /* 0x004fc80000201000 */
[----:B------:R-:W-:-:S04]  /*7730*/  F2FP.BF16.F32.PACK_AB R0, RZ, R0 ;  /* 0x00000000ff00723e */ /* 0x000fc800000010ff */
[----:B------:R-:W-:-:S07]  /*7740*/  PRMT R19, R0, 0x7610, R19 ;  /* 0x0000761000137816 */ /* 0x000fce0000000013 */
.L_x_2732:
        /* <DEDUP_REMOVED lines=21> */
.L_x_2763:
[----:B------:R-:W2:Y:S02]  /*78a0*/  LDG.E.U8 R4, desc[UR36][R4.64] ;  /* 0x0000002404047981 */ /* 0x000ea4000c1e1100 */
[----:B--2---:R-:W-:-:S04]  /*78b0*/  I2FP.F32.U32 R0, R4 ;  /* 0x0000000400007245 */ /* 0x004fc80000201000 */
[----:B------:R-:W-:Y:S01]  /*78c0*/  F2FP.BF16.F32.PACK_AB R0, RZ, R0 ;  /* 0x00000000ff00723e */ /* 0x000fe200000010ff */
[----:B------:R-:W-:Y:S06]  /*78d0*/  BRA `(.L_x_2726) ;  /* 0x0000000c00887947 */ /* 0x000fec0003800000 */
.L_x_2762:
        /* <DEDUP_REMOVED lines=10> */
.L_x_2766:
[----:B------:R-:W2:Y:S02]  /*7980*/  LDG.E R4, desc[UR36][R4.64] ;  /* 0x0000002404047981 */ /* 0x000ea4000c1e1900 */
[----:B--2---:R-:W-:-:S04]  /*7990*/  I2FP.F32.S32 R0, R4 ;  /* 0x0000000400007245 */ /* 0x004fc80000201400 */
[----:B------:R-:W-:Y:S01]  /*79a0*/  F2FP.BF16.F32.PACK_AB R0, RZ, R0 ;  /* 0x00000000ff00723e */ /* 0x000fe200000010ff */
[----:B------:R-:W-:Y:S06]  /*79b0*/  BRA `(.L_x_2726) ;  /* 0x0000000c00507947 */ /* 0x000fec0003800000 */
.L_x_2765:
[----:B------:R-:W2:Y:S02]  /*79c0*/  LDG.E.U16 R4, desc[UR36][R4.64] ;  /* 0x0000002404047981 */ /* 0x000ea4000c1e1500 */
[----:B--2---:R-:W0:Y:S02]  /*79d0*/  I2F.S16 R0, R4 ;  /* 0x0000000400007306 */ /* 0x004e240000101400 */
[----:B0-----:R-:W-:Y:S01]  /*79e0*/  F2FP.BF16.F32.PACK_AB R0, RZ, R0 ;  /* 0x00000000ff00723e */ /* 0x001fe200000010ff */
[----:B------:R-:W-:Y:S06]  /*79f0*/  BRA `(.L_x_2726) ;  /* 0x0000000c00407947 */ /* 0x000fec0003800000 */
.L_x_2761:
        /* <DEDUP_REMOVED lines=9> */
.L_x_2768:
[----:B------:R-:W2:Y:S02]  /*7a90*/  LDG.E.U16 R0, desc[UR36][R4.64] ;  /* 0x0000002404007981 */ /* 0x000ea4000c1e1500 */
[----:B--2---:R-:W-:-:S05]  /*7aa0*/  HADD2.F32 R0, -RZ, R0.H0_H0 ;  /* 0x20000000ff007230 */ /* 0x004fca0000004100 */
[----:B------:R-:W-:Y:S01]  /*7ab0*/  F2FP.BF16.F32.PACK_AB R0, RZ, R0 ;  /* 0x00000000ff00723e */ /* 0x000fe200000010ff */
[----:B------:R-:W-:Y:S06]  /*7ac0*/  BRA `(.L_x_2726) ;  /* 0x0000000c000c7947 */ /* 0x000fec0003800000 */
.L_x_2767:
        /* <DEDUP_REMOVED lines=9> */
.L_x_2770:
[----:B------:R-:W2:Y:S02]  /*7b60*/  LDG.E.U16 R4, desc[UR36][R4.64] ;  /* 0x0000002404047981 */ /* 0x000ea4000c1e1500 */
[----:B--2---:R-:W-:-:S05]  /*7b70*/  HADD2.F32 R0, -RZ, R4.H0_H0 ;  /* 0x20000004ff007230 */ /* 0x004fca0000004100 */
[----:B------:R-:W-:Y:S01]  /*7b80*/  F2FP.BF16.F32.PACK_AB R0, RZ, R0 ;  /* 0x00000000ff00723e */ /* 0x000fe200000010ff */
[----:B------:R-:W-:Y:S06]  /*7b90*/  BRA `(.L_x_2726) ;  /* 0x0000000800d87947 */ /* 0x000fec0003800000 */
.L_x_2769:
        /* <DEDUP_REMOVED lines=8> */
.L_x_2760:
        /* <DEDUP_REMOVED lines=13> */
.L_x_2773:
        /* <DEDUP_REMOVED lines=8> */
.L_x_2772:
        /* <DEDUP_REMOVED lines=27> */
.L_x_2775:
        /* <DEDUP_REMOVED lines=12> */
[----:B------:R-:W-:Y:S01]  /*7fe0*/  F2FP.BF16.F32.PACK_AB R0, RZ, R0 ;  /* 0x00000000ff00723e */ /* 0x000fe200000010ff */
[----:B------:R-:W-:Y:S06]  /*7ff0*/  BRA `(.L_x_2726) ;  /* 0x0000000400c07947 */ /* 0x000fec0003800000 */
.L_x_2774:
[----:B------:R1:W5:Y:S01]  /*8000*/  LDG.E.U16 R0, desc[UR36][R4.64] ;  /* 0x0000002404007981 */ /* 0x000362000c1e1500 */
[----:B------:R-:W-:Y:S05]  /*8010*/  BRA `(.L_x_2726) ;  /* 0x0000000400b87947 */ /* 0x000fea0003800000 */
.L_x_2771:
        /* <DEDUP_REMOVED lines=12> */
.L_x_2778:
        /* <DEDUP_REMOVED lines=21> */
.L_x_2782:
[----:B------:R-:W-:Y:S05]  /*8230*/  BSYNC.RECONVERGENT B1 ;  /* 0x0000000000017941 */ /* 0x000fea0003800200 */
.L_x_2781:
[----:B------:R-:W-:Y:S01]  /*8240*/  IMAD.SHL.U32 R0, R0, 0x100000, RZ ;  /* 0x0010000000007824 */ /* 0x000fe200078e00ff */
[----:B------:R-:W-:-:S04]  /*8250*/  LEA R3, R3, 0x3b800000, 0x17 ;  /* 0x3b80000003037811 */ /* 0x000fc800078eb8ff */
[----:B------:R-:W-:-:S07]  /*8260*/  LOP3.LUT R0, R3, R0, R7, 0xfe, !PT ;  /* 0x0000000003007212 */ /* 0x000fce00078efe07 */
.L_x_2780:
[----:B------:R-:W-:Y:S05]  /*8270*/  BSYNC.RECONVERGENT B0 ;  /* 0x0000000000007941 */ /* 0x000fea0003800200 */
.L_x_2779:
[----:B------:R-:W-:Y:S01]  /*8280*/  F2FP.BF16.F32.PACK_AB R0, RZ, R0 ;  /* 0x00000000ff00723e */ /* 0x000fe200000010ff */
[----:B------:R-:W-:Y:S06]  /*8290*/  BRA `(.L_x_2726) ;  /* 0x0000000400187947 */ /* 0x000fec0003800000 */
.L_x_2777:
        /* <DEDUP_REMOVED lines=21> */
.L_x_2786:
[----:B------:R-:W-:Y:S05]  /*83f0*/  BSYNC.RECONVERGENT B1 ;  /* 0x0000000000017941 */ /* 0x000fea0003800200 */
.L_x_2785:
[----:B------:R-:W-:Y:S01]  /*8400*/  IMAD.SHL.U32 R0, R0, 0x200000, RZ ;  /* 0x0020000000007824 */ /* 0x000fe200078e00ff */
[----:B------:R-:W-:-:S04]  /*8410*/  LEA R3, R3, 0x37800000, 0x17 ;  /* 0x3780000003037811 */ /* 0x000fc800078eb8ff */
[----:B------:R-:W-:-:S07]  /*8420*/  LOP3.LUT R0, R3, R0, R7, 0xfe, !PT ;  /* 0x0000000003007212 */ /* 0x000fce00078efe07 */
.L_x_2784:
[----:B------:R-:W-:Y:S05]  /*8430*/  BSYNC.RECONVERGENT B0 ;  /* 0x0000000000007941 */ /* 0x000fea0003800200 */
.L_x_2783:
[----:B------:R-:W-:Y:S01]  /*8440*/  F2FP.BF16.F32.PACK_AB R0, RZ, R0 ;  /* 0x00000000ff00723e */ /* 0x000fe200000010ff */
[----:B------:R-:W-:Y:S06]  /*8450*/  BRA `(.L_x_2726) ;  /* 0x0000000000a87947 */ /* 0x000fec0003800000 */
.L_x_2776:
        /* <DEDUP_REMOVED lines=14> */
.L_x_2790:
[----:B------:R-:W-:Y:S05]  /*8540*/  BSYNC.RECONVERGENT B0 ;  /* 0x0000000000007941 */ /* 0x000fea0003800200 */
.L_x_2789:
[----:B------:R-:W-:Y:S01]  /*8550*/  F2FP.BF16.F32.PACK_AB R0, RZ, R0 ;  /* 0x00000000ff00723e */ /* 0x000fe200000010ff */
[----:B------:R-:W-:Y:S06]  /*8560*/  BRA `(.L_x_2726) ;  /* 0x0000000000647947 */ /* 0x000fec0003800000 */
.L_x_2764:
        /* <DEDUP_REMOVED lines=16> */
.L_x_2791:
[----:B------:R-:W-:Y:S01]  /*8670*/  PRMT R0, RZ, 0x7610, R0 ;  /* 0x00007610ff007816 */ /* 0x000fe20000000000 */
[----:B------:R-:W-:Y:S06]  /*8680*/  BRA `(.L_x_2726) ;  /* 0x00000000001c7947 */ /* 0x000fec0003800000 */
.L_x_2788:
[----:B------:R-:W2:Y:S02]  /*8690*/  LDG.E.64 R4, desc[UR36][R4.64] ;  /* 0x0000002404047981 */ /* 0x000ea4000c1e1b00 */
[----:B--2---:R-:W0:Y:S02]  /*86a0*/  I2F.U64 R0, R4 ;  /* 0x0000000400007312 */ /* 0x004e240000301000 */
[----:B0-----:R-:W-:Y:S01]  /*86b0*/  F2FP.BF16.F32.PACK_AB R0, RZ, R0 ;  /* 0x00000000ff00723e */ /* 0x001fe200000010ff */
[----:B------:R-:W-:Y:S06]  /*86c0*/  BRA `(.L_x_2726) ;  /* 0x00000000000c7947 */ /* 0x000fec0003800000 */
.L_x_2787:
[----:B------:R-:W2:Y:S02]  /*86d0*/  LDG.E R4, desc[UR36][R4.64] ;  /* 0x0000002404047981 */ /* 0x000ea4000c1e1900 */
[----:B--2---:R-:W-:-:S04]  /*86e0*/  I2FP.F32.U32 R0, R4 ;  /* 0x0000000400007245 */ /* 0x004fc80000201000 */
[----:B------:R-:W-:-:S07]  /*86f0*/  F2FP.BF16.F32.PACK_AB R0, RZ, R0 ;  /* 0x00000000ff00723e */ /* 0x000fce00000010ff */
.L_x_2726:
[----:B------:R-:W-:Y:S05]  /*8700*/  BSYNC.RECONVERGENT B6 ;  /* 0x0000000000067941 */ /* 0x000fea0003800200 */
.L_x_2725:
[C---:B01----:R-:W-:Y:S01]  /*8710*/  VIADD R5, R25.reuse, 0x100 ;  /* 0x0000010019057836 */ /* 0x043fe20000000000 */
[CC--:B------:R-:W-:Y:S01]  /*8720*/  ISETP.GE.AND P0, PT, R25.reuse, R16.reuse, PT ;  /* 0x000000101900720c */ /* 0x0c0fe20003f06270 */
[C---:B------:R-:W-:Y:S01]  /*8730*/  VIADD R23, R25.reuse, 0x80 ;  /* 0x0000008019177836 */ /* 0x040fe20000000000 */
[----:B------:R-:W-:Y:S01]  /*8740*/  BSSY.RECONVERGENT B6, `(.L_x_2792) ;  /* 0x0000123000067945 */ /* 0x000fe20003800200 */
[----:B------:R-:W-:Y:S01]  /*8750*/  VIADD R7, R25, 0x180 ;  /* 0x0000018019077836 */ /* 0x000fe20000000000 */
[-C--:B------:R-:W-:Y:S02]  /*8760*/  ISETP.GE.AND P2, PT, R5, R16.reuse, PT ;  /* 0x000000100500720c */ /* 0x080fe40003f46270 */
[-C--:B------:R-:W-:Y:S02]  /*8770*/  ISETP.GE.AND P1, PT, R23, R16.reuse, PT ;  /* 0x000000101700720c */ /* 0x080fe40003f26270 */
[----:B------:R-:W-:-:S05]  /*8780*/  ISETP.GE.AND P3, PT, R7, R16, PT ;  /* 0x000000100700720c */ /* 0x000fca0003f66270 */
[----:B-----5:R-:W-:Y:S02]  /*8790*/  @!P0 IMAD.U32 R27, R27, 0x10000, RZ ;  /* 0x000100001b1b8824 */ /* 0x020fe400078e00ff */
[----:B------:R-:W-:Y:S02]  /*87a0*/  @!P0 IMAD.U32 R26, R26, 0x10000, RZ ;  /* 0x000100001a1a8824 */ /* 0x000fe400078e00ff */
[----:B------:R-:W-:Y:S02]  /*87b0*/  @!P2 IMAD.U32 R4, R17, 0x10000, RZ ;  /* 0x000100001104a824 */ /* 0x000fe400078e00ff */
[----:B------:R-:W-:Y:S01]  /*87c0*/  @!P2 IMAD.U32 R7, R18, 0x10000, RZ ;  /* 0x000100001207a824 */ /* 0x000fe200078e00ff */
[----:B------:R-:W-:Y:S01]  /*87d0*/  @!P0 LOP3.LUT R26, R27, 0x80000000, R26, 0xb8, !PT ;  /* 0x800000001b1a8812 */ /* 0x000fe200078eb81a */
[----:B------:R-:W-:Y:S01]  /*87e0*/  @!P1 IMAD.U32 R24, R24, 0x10000, RZ ;  /* 0x0001000018189824 */ /* 0x000fe200078e00ff */
[----:B------:R-:W0:Y:S01]  /*87f0*/  LDC.U8 R18, c[0x0][0x3b0] ;  /* 0x0000ec00ff127b82 */ /* 0x000e220000000000 */
[----:B------:R-:W-:Y:S01]  /*8800*/  @!P1 IMAD.U32 R5, R22, 0x10000, RZ ;  /* 0x0001000016059824 */ /* 0x000fe200078e00ff */
[----:B------:R-:W-:Y:S01]  /*8810*/  @!P2 LOP3.LUT R4, R4, 0x80000000, R7, 0xb8, !PT ;  /* 0x800000000404a812 */ /* 0x000fe200078eb807 */
[----:B------:R-:W-:Y:S01]  /*8820*/  @!P3 IMAD.U32 R6, R19, 0x10000, RZ ;  /* 0x000100001306b824 */ /* 0x000fe200078e00ff */
[----:B------:R1:W2:Y:S01]  /*8830*/  @!P0 F2F.BF16.F32 R3, R26 ;  /* 0x0000001a00038304 */ /* 0x0002a20000202000 */
[----:B------:R-:W-:Y:S01]  /*8840*/  @!P3 IMAD.U32 R7, R0, 0x10000, RZ ;  /* 0x000100000007b824 */ /* 0x000fe200078e00ff */
[----:B------:R-:W-:-:S04]  /*8850*/  @!P1 LOP3.LUT R5, R24, 0x80000000, R5, 0xb8, !PT ;  /* 0x8000000018059812 */ /* 0x000fc800078eb805 */
[----:B------:R-:W-:Y:S02]  /*8860*/  @!P3 LOP3.LUT R6, R6, 0x80000000, R7, 0xb8, !PT ;  /* 0x800000000606b812 */ /* 0x000fe400078eb807 */
[----:B------:R1:W3:Y:S08]  /*8870*/  @!P1 F2F.BF16.F32 R22, R5 ;  /* 0x0000000500169304 */ /* 0x0002f00000202000 */
[----:B------:R1:W4:Y:S08]  /*8880*/  @!P2 F2F.BF16.F32 R17, R4 ;  /* 0x000000040011a304 */ /* 0x0003300000202000 */
[----:B------:R1:W0:Y:S01]  /*8890*/  @!P3 F2F.BF16.F32 R19, R6 ;  /* 0x000000060013b304 */ /* 0x0002220000202000 */
[----:B--23--:R-:W-:Y:S05]  /*88a0*/  @P0 BRA `(.L_x_2793) ;  /* 0x0000001000300947 */ /* 0x00cfea0003800000 */
[----:B------:R-:W2:Y:S01]  /*88b0*/  LDCU UR4, c[0x0][0x3b4] ;  /* 0x00007680ff0477ac */ /* 0x000ea20008000800 */
[----:B------:R-:W3:Y:S01]  /*88c0*/  LDC.64 R8, c[0x0][0x388] ;  /* 0x0000e200ff087b82 */ /* 0x000ee20000000a00 */
[----:B------:R-:W-:Y:S01]  /*88d0*/  IMAD R0, R2, 0x200, R25 ;  /* 0x0000020002007824 */ /* 0x000fe200078e0219 */
[----:B01----:R-:W-:-:S03]  /*88e0*/  PRMT R4, R18, 0x9910, RZ ;  /* 0x0000991012047816 */ /* 0x003fc600000000ff */
[----:B--2---:R-:W-:Y:S02]  /*88f0*/  IMAD R5, R0, UR4, RZ ;  /* 0x0000000400057c24 */ /* 0x004fe4000f8e02ff */
[----:B------:R-:W-:-:S05]  /*8900*/  IMAD.MOV.U32 R0, RZ, RZ, R4 ;  /* 0x000000ffff007224 */ /* 0x000fca00078e0004 */
[----:B------:R-:W-:Y:S02]  /*8910*/  ISETP.GT.AND P0, PT, R0, 0x9, PT ;  /* 0x000000090000780c */ /* 0x000fe40003f04270 */
[----:B---3--:R-:W-:-:S05]  /*8920*/  IADD3 R8, P1, PT, R5, R8, RZ ;  /* 0x0000000805087210 */ /* 0x008fca0007f3e0ff */
        /* <DEDUP_REMOVED lines=10> */
[----:B------:R-:W-:Y:S02]  /*89d0*/  IMAD.U32 R3, R3, 0x10000, RZ ;  /* 0x0001000003037824 */ /* 0x000fe400078e00ff */
[----:B------:R-:W-:-:S04]  /*89e0*/  IMAD.MOV.U32 R25, RZ, RZ, R23 ;  /* 0x000000ffff197224 */ /* 0x000fc800078e0017 */
[----:B------:R-:W0:Y:S02]  /*89f0*/  F2I.FTZ.TRUNC.NTZ R3, R3 ;  /* 0x0000000300037305 */ /* 0x000e24000021f100 */
[----:B0-----:R0:W-:Y:S01]  /*8a00*/  STG.E.U8 desc[UR36][R8.64], R3 ;  /* 0x0000000308007986 */ /* 0x0011e2000c101124 */
[----:B------:R-:W-:Y:S05]  /*8a10*/  BRA `(.L_x_2793) ;  /* 0x0000000c00d47947 */ /* 0x000fea0003800000 */
.L_x_2797:
[----:B------:R-:W-:Y:S02]  /*8a20*/  IMAD.U32 R5, R3, 0x10000, RZ ;  /* 0x0001000003057824 */ /* 0x000fe400078e00ff */
[----:B------:R-:W-:-:S04]  /*8a30*/  IMAD.MOV.U32 R25, RZ, RZ, R23 ;  /* 0x000000ffff197224 */ /* 0x000fc800078e0017 */
[----:B------:R-:W0:Y:S02]  /*8a40*/  F2I.S64.TRUNC R4, R5 ;  /* 0x0000000500047311 */ /* 0x000e24000020d900 */
[----:B0-----:R0:W-:Y:S01]  /*8a50*/  STG.E.U8 desc[UR36][R8.64], R4 ;  /* 0x0000000408007986 */ /* 0x0011e2000c101124 */
[----:B------:R-:W-:Y:S05]  /*8a60*/  BRA `(.L_x_2793) ;  /* 0x0000000c00c07947 */ /* 0x000fea0003800000 */
.L_x_2796:
[----:B------:R-:W-:-:S13]  /*8a70*/  ISETP.NE.AND P0, PT, R0, 0x2, PT ;  /* 0x000000020000780c */ /* 0x000fda0003f05270 */
[----:B------:R-:W-:Y:S05]  /*8a80*/  @!P0 BRA `(.L_x_2799) ;  /* 0x0000000000388947 */ /* 0x000fea0003800000 */
[----:B------:R-:W-:-:S13]  /*8a90*/  ISETP.NE.AND P0, PT, R0, 0x3, PT ;  /* 0x000000030000780c */ /* 0x000fda0003f05270 */
[----:B------:R-:W-:Y:S05]  /*8aa0*/  @!P0 BRA `(.L_x_2800) ;  /* 0x00000000001c8947 */ /* 0x000fea0003800000 */
[----:B------:R-:W-:-:S13]  /*8ab0*/  ISETP.NE.AND P0, PT, R0, 0x4, PT ;  /* 0x000000040000780c */ /* 0x000fda0003f05270 */
[----:B------:R-:W-:Y:S05]  /*8ac0*/  @P0 BRA `(.L_x_2798) ;  /* 0x0000000800f80947 */ /* 0x000fea0003800000 */
[----:B------:R-:W-:Y:S02]  /*8ad0*/  IMAD.U32 R4, R3, 0x10000, RZ ;  /* 0x0001000003047824 */ /* 0x000fe400078e00ff */
[----:B------:R-:W-:-:S04]  /*8ae0*/  IMAD.MOV.U32 R25, RZ, RZ, R23 ;  /* 0x000000ffff197224 */ /* 0x000fc800078e0017 */
[----:B------:R-:W0:Y:S02]  /*8af0*/  F2I.S64.TRUNC R4, R4 ;  /* 0x0000000400047311 */ /* 0x000e24000020d900 */
[----:B0-----:R0:W-:Y:S01]  /*8b00*/  STG.E.64 desc[UR36][R8.64], R4 ;  /* 0x0000000408007986 */ /* 0x0011e2000c101b24 */
[----:B------:R-:W-:Y:S05]  /*8b10*/  BRA `(.L_x_2793) ;  /* 0x0000000c00947947 */ /* 0x000fea0003800000 */
.L_x_2800:
[----:B------:R-:W-:Y:S02]  /*8b20*/  IMAD.U32 R3, R3, 0x10000, RZ ;  /* 0x0001000003037824 */ /* 0x000fe400078e00ff */
[----:B------:R-:W-:-:S04]  /*8b30*/  IMAD.MOV.U32 R25, RZ, RZ, R23 ;  /* 0x000000ffff197224 */ /* 0x000fc800078e0017 */
[----:B------:R-:W0:Y:S02]  /*8b40*/  F2I.FTZ.TRUNC.NTZ R3, R3 ;  /* 0x0000000300037305 */ /* 0x000e24000021f100 */
[----:B0-----:R0:W-:Y:S01]  /*8b50*/  STG.E desc[UR36][R8.64], R3 ;  /* 0x0000000308007986 */ /* 0x0011e2000c101924 */
[----:B------:R-:W-:Y:S05]  /*8b60*/  BRA `(.L_x_2793) ;  /* 0x0000000c00807947 */ /* 0x000fea0003800000 */
.L_x_2799:
[----:B------:R-:W-:Y:S02]  /*8b70*/  IMAD.U32 R3, R3, 0x10000, RZ ;  /* 0x0001000003037824 */ /* 0x000fe400078e00ff */
[----:B------:R-:W-:-:S04]  /*8b80*/  IMAD.MOV.U32 R25, RZ, RZ, R23 ;  /* 0x000000ffff197224 */ /* 0x000fc800078e0017 */
[----:B------:R-:W0:Y:S02]  /*8b90*/  F2I.FTZ.TRUNC.NTZ R3, R3 ;  /* 0x0000000300037305 */ /* 0x000e24000021f100 */
[----:B0-----:R0:W-:Y:S01]  /*8ba0*/  STG.E.U16 desc[UR36][R8.64], R3 ;  /* 0x0000000308007986 */ /* 0x0011e2000c101524 */
[----:B------:R-:W-:Y:S05]  /*8bb0*/  BRA `(.L_x_2793) ;  /* 0x0000000c006c7947 */ /* 0x000fea0003800000 */
.L_x_2795:
[----:B------:R-:W-:-:S13]  /*8bc0*/  ISETP.GT.AND P0, PT, R0, 0x6, PT ;  /* 0x000000060000780c */ /* 0x000fda0003f04270 */
[----:B------:R-:W-:Y:S05]  /*8bd0*/  @P0 BRA `(.L_x_2801) ;  /* 0x0000000000340947 */ /* 0x000fea0003800000 */
[----:B------:R-:W-:-:S13]  /*8be0*/  ISETP.NE.AND P0, PT, R0, 0x5, PT ;  /* 0x000000050000780c */ /* 0x000fda0003f05270 */
[----:B------:R-:W-:Y:S05]  /*8bf0*/  @!P0 BRA `(.L_x_2802) ;  /* 0x0000000000188947 */ /* 0x000fea0003800000 */
[----:B------:R-:W-:-:S13]  /*8c00*/  ISETP.NE.AND P0, PT, R0, 0x6, PT ;  /* 0x000000060000780c */ /* 0x000fda0003f05270 */
[----:B------:R-:W-:Y:S05]  /*8c10*/  @P0 BRA `(.L_x_2798) ;  /* 0x0000000800a40947 */ /* 0x000fea0003800000 */
[----:B------:R-:W-:Y:S02]  /*8c20*/  IMAD.U32 R3, R3, 0x10000, RZ ;  /* 0x0001000003037824 */ /* 0x000fe400078e00ff */
[----:B------:R-:W-:-:S03]  /*8c30*/  IMAD.MOV.U32 R25, RZ, RZ, R23 ;  /* 0x000000ffff197224 */ /* 0x000fc600078e0017 */
[----:B------:R3:W-:Y:S01]  /*8c40*/  STG.E desc[UR36][R8.64], R3 ;  /* 0x0000000308007986 */ /* 0x0007e2000c101924 */
[----:B------:R-:W-:Y:S05]  /*8c50*/  BRA `(.L_x_2793) ;  /* 0x0000000c00447947 */ /* 0x000fea0003800000 */
.L_x_2802:
[----:B------:R-:W-:Y:S02]  /*8c60*/  IMAD.U32 R0, R3, 0x10000, RZ ;  /* 0x0001000003007824 */ /* 0x000fe400078e00ff */
[----:B------:R-:W-:-:S03]  /*8c70*/  IMAD.MOV.U32 R25, RZ, RZ, R23 ;  /* 0x000000ffff197224 */ /* 0x000fc600078e0017 */
[----:B------:R-:W-:-:S05]  /*8c80*/  F2FP.F16.F32.PACK_AB R0, RZ, R0 ;  /* 0x00000000ff00723e */ /* 0x000fca00000000ff */
[----:B------:R2:W-:Y:S01]  /*8c90*/  STG.E.U16 desc[UR36][R8.64], R0 ;  /* 0x0000000008007986 */ /* 0x0005e2000c101524 */
[----:B------:R-:W-:Y:S05]  /*8ca0*/  BRA `(.L_x_2793) ;  /* 0x0000000c00307947 */ /* 0x000fea0003800000 */
.L_x_2801:
[----:B------:R-:W-:-:S13]  /*8cb0*/  ISETP.NE.AND P0, PT, R0, 0x7, PT ;  /* 0x000000070000780c */ /* 0x000fda0003f05270 */
[----:B------:R-:W-:Y:S05]  /*8cc0*/  @!P0 BRA `(.L_x_2803) ;  /* 0x00000000003c8947 */ /* 0x000fea0003800000 */
[----:B------:R-:W-:-:S13]  /*8cd0*/  ISETP.NE.AND P0, PT, R0, 0x8, PT ;  /* 0x000000080000780c */ /* 0x000fda0003f05270 */
[----:B------:R-:W-:Y:S05]  /*8ce0*/  @!P0 BRA `(.L_x_2804) ;  /* 0x00000000001c8947 */ /* 0x000fea0003800000 */
[----:B------:R-:W-:-:S13]  /*8cf0*/  ISETP.NE.AND P0, PT, R0, 0x9, PT ;  /* 0x000000090000780c */ /* 0x000fda0003f05270 */
[----:B------:R-:W-:Y:S05]  /*8d00*/  @P0 BRA `(.L_x_2798) ;  /* 0x0000000800680947 */ /* 0x000fea0003800000 */
[----:B------:R-:W-:Y:S02]  /*8d10*/  IMAD.U32 R4, R3, 0x10000, RZ ;  /* 0x0001000003047824 */ /* 0x000fe400078e00ff */
[----:B------:R-:W-:Y:S02]  /*8d20*/  IMAD.MOV.U32 R5, RZ, RZ, RZ ;  /* 0x000000ffff057224 */ /* 0x000fe400078e00ff */
[----:B------:R-:W-:-:S03]  /*8d30*/  IMAD.MOV.U32 R25, RZ, RZ, R23 ;  /* 0x000000ffff197224 */ /* 0x000fc600078e0017 */
[----:B------:R0:W-:Y:S01]  /*8d40*/  STG.E.64 desc[UR36][R8.64], R4 ;  /* 0x0000000408007986 */ /* 0x0001e2000c101b24 */
[----:B------:R-:W-:Y:S05]  /*8d50*/  BRA `(.L_x_2793) ;  /* 0x0000000c00047947 */ /* 0x000fea0003800000 */
.L_x_2804:
[----:B------:R-:W-:Y:S02]  /*8d60*/  IMAD.U32 R3, R3, 0x10000, RZ ;  /* 0x0001000003037824 */ /* 0x000fe400078e00ff */
[----:B------:R-:W-:-:S03]  /*8d70*/  IMAD.MOV.U32 R25, RZ, RZ, R23 ;  /* 0x000000ffff197224 */ /* 0x000fc600078e0017 */
[----:B------:R-:W-:-:S04]  /*8d80*/  F2FP.F16.F32.PACK_AB R3, RZ, R3 ;  /* 0x00000003ff03723e */ /* 0x000fc800000000ff */
[----:B------:R-:W-:-:S05]  /*8d90*/  PRMT R3, R3, 0x5410, RZ ;  /* 0x0000541003037816 */ /* 0x000fca00000000ff */
[----:B------:R0:W-:Y:S01]  /*8da0*/  STG.E desc[UR36][R8.64], R3 ;  /* 0x0000000308007986 */ /* 0x0001e2000c101924 */
[----:B------:R-:W-:Y:S05]  /*8db0*/  BRA `(.L_x_2793) ;  /* 0x0000000800ec7947 */ /* 0x000fea0003800000 */
.L_x_2803:
[----:B------:R-:W-:Y:S02]  /*8dc0*/  IMAD.U32 R4, R3, 0x10000, RZ ;  /* 0x0001000003047824 */ /* 0x000fe400078e00ff */
[----:B------:R-:W-:Y:S02]  /*8dd0*/  IMAD.MOV.U32 R25, RZ, RZ, R23 ;  /* 0x000000ffff197224 */ /* 0x000fe400078e0017 */
[----:B------:R-:W-:-:S06]  /*8de0*/  FMUL.FTZ R4, R4, 1 ;  /* 0x3f80000004047820 */ /* 0x000fcc0000410000 */
[----:B------:R-:W0:Y:S02]  /*8df0*/  F2F.F64.F32 R4, R4 ;  /* 0x0000000400047310 */ /* 0x000e240000201800 */
[----:B0-----:R0:W-:Y:S01]  /*8e00*/  STG.E.64 desc[UR36][R8.64], R4 ;  /* 0x0000000408007986 */ /* 0x0011e2000c101b24 */
[----:B------:R-:W-:Y:S05]  /*8e10*/  BRA `(.L_x_2793) ;  /* 0x0000000800d47947 */ /* 0x000fea0003800000 */
.L_x_2794:
        /* <DEDUP_REMOVED lines=10> */
[----:B------:R-:W-:-:S04]  /*8ec0*/  FSETP.NEU.FTZ.AND P0, PT, R3, RZ, PT ;  /* 0x000000ff0300720b */ /* 0x000fc80003f1d000 */
[----:B------:R-:W-:-:S05]  /*8ed0*/  SEL R3, RZ, 0x1, !P0 ;  /* 0x00000001ff037807 */ /* 0x000fca0004000000 */
[----:B------:R0:W-:Y:S01]  /*8ee0*/  STG.E.U8 desc[UR36][R8.64], R3 ;  /* 0x0000000308007986 */ /* 0x0001e2000c101124 */
[----:B------:R-:W-:Y:S05]  /*8ef0*/  BRA `(.L_x_2793) ;  /* 0x00000008009c7947 */ /* 0x000fea0003800000 */
.L_x_2807:
[----:B------:R-:W-:Y:S01]  /*8f00*/  IMAD.U32 R3, R3, 0x10000, RZ ;  /* 0x0001000003037824 */ /* 0x000fe200078e00ff */
[----:B------:R-:W-:Y:S01]  /*8f10*/  CS2R R6, SRZ ;  /* 0x0000000000067805 */ /* 0x000fe2000001ff00 */
[----:B------:R-:W-:Y:S02]  /*8f20*/  IMAD.MOV.U32 R25, RZ, RZ, R23 ;  /* 0x000000ffff197224 */ /* 0x000fe400078e0017 */
[----:B------:R-:W-:-:S04]  /*8f30*/  FMUL.FTZ R3, R3, 1 ;  /* 0x3f80000003037820 */ /* 0x000fc80000410000 */
[----:B------:R-:W0:Y:S02]  /*8f40*/  F2F.F64.F32 R4, R3 ;  /* 0x0000000300047310 */ /* 0x000e240000201800 */
[----:B0-----:R0:W-:Y:S01]  /*8f50*/  STG.E.128 desc[UR36][R8.64], R4 ;  /* 0x0000000408007986 */ /* 0x0011e2000c101d24 */
[----:B------:R-:W-:Y:S05]  /*8f60*/  BRA `(.L_x_2793) ;  /* 0x0000000800807947 */ /* 0x000fea0003800000 */
.L_x_2806:
[----:B------:R-:W-:-:S13]  /*8f70*/  ISETP.NE.AND P0, PT, R0, 0xf, PT ;  /* 0x0000000f0000780c */ /* 0x000fda0003f05270 */
[----:B------:R-:W-:Y:S05]  /*8f80*/  @!P0 BRA `(.L_x_2808) ;  /* 0x0000000000a88947 */ /* 0x000fea0003800000 */
[----:B------:R-:W-:-:S13]  /*8f90*/  ISETP.NE.AND P0, PT, R0, 0x17, PT ;  /* 0x000000170000780c */ /* 0x000fda0003f05270 */
[----:B------:R-:W-:Y:S05]  /*8fa0*/  @!P0 BRA `(.L_x_2809) ;  /* 0x0000000000508947 */ /* 0x000fea0003800000 */
[----:B------:R-:W-:-:S13]  /*8fb0*/  ISETP.NE.AND P0, PT, R0, 0x18, PT ;  /* 0x000000180000780c */ /* 0x000fda0003f05270 */
[----:B------:R-:W-:Y:S05]  /*8fc0*/  @P0 BRA `(.L_x_2798) ;  /* 0x0000000400b80947 */ /* 0x000fea0003800000 */
[----:B------:R-:W-:Y:S01]  /*8fd0*/  IMAD.U32 R6, R3, 0x10000, RZ ;  /* 0x0001000003067824 */ /* 0x000fe200078e00ff */
        /* <DEDUP_REMOVED lines=12> */
.L_x_2811:
[----:B------:R-:W-:Y:S05]  /*90a0*/  BSYNC.RECONVERGENT B0 ;  /* 0x0000000000007941 */ /* 0x000fea0003800200 */
.L_x_2810:
[----:B------:R-:W-:Y:S01]  /*90b0*/  LOP3.LUT R5, R0, 0x80, R5, 0xf8, !PT ;  /* 0x0000008000057812 */ /* 0x000fe200078ef805 */
[----:B------:R-:W-:-:S04]  /*90c0*/  IMAD.MOV.U32 R25, RZ, RZ, R23 ;  /* 0x000000ffff197224 */ /* 0x000fc800078e0017 */
[----:B------:R0:W-:Y:S01]  /*90d0*/  STG.E.U8 desc[UR36][R8.64], R5 ;  /* 0x0000000508007986 */ /* 0x0001e2000c101124 */
[----:B------:R-:W-:Y:S05]  /*90e0*/  BRA `(.L_x_2793) ;  /* 0x0000000800207947 */ /* 0x000fea0003800000 */
.L_x_2809:
[----:B------:R-:W-:Y:S01]  /*90f0*/  IMAD.U32 R6, R3, 0x10000, RZ ;  /* 0x0001000003067824 */ /* 0x000fe200078e00ff */
        /* <DEDUP_REMOVED lines=14> */
.L_x_2813:
[----:B------:R-:W-:Y:S05]  /*91e0*/  BSYNC.RECONVERGENT B0 ;  /* 0x0000000000007941 */ /* 0x000fea0003800200 */
.L_x_2812:
[----:B------:R-:W-:Y:S01]  /*91f0*/  LOP3.LUT R5, R0, 0x80, R5, 0xf8, !PT ;  /* 0x0000008000057812 */ /* 0x000fe200078ef805 */
[----:B------:R-:W-:-:S04]  /*9200*/  IMAD.MOV.U32 R25, RZ, RZ, R23 ;  /* 0x000000ffff197224 */ /* 0x000fc800078e0017 */
[----:B------:R0:W-:Y:S01]  /*9210*/  STG.E.U8 desc[UR36][R8.64], R5 ;  /* 0x0000000508007986 */ /* 0x0001e2000c101124 */
[----:B------:R-:W-:Y:S05]  /*9220*/  BRA `(.L_x_2793) ;  /* 0x0000000400d07947 */ /* 0x000fea0003800000 */
.L_x_2808:
[----:B------:R0:W-:Y:S01]  /*9230*/  STG.E.U16 desc[UR36][R8.64], R3 ;  /* 0x0000000308007986 */ /* 0x0001e2000c101524 */
[----:B------:R-:W-:Y:S01]  /*9240*/  IMAD.MOV.U32 R25, RZ, RZ, R23 ;  /* 0x000000ffff197224 */ /* 0x000fe200078e0017 */
[----:B------:R-:W-:Y:S06]  /*9250*/  BRA `(.L_x_2793) ;  /* 0x0000000400c47947 */ /* 0x000fec0003800000 */
.L_x_2805:
        /* <DEDUP_REMOVED lines=10> */
[----:B------:R-:W0:Y:S02]  /*9300*/  F2I.FTZ.U32.TRUNC.NTZ R3, R3 ;  /* 0x0000000300037305 */ /* 0x000e24000021f000 */
[----:B0-----:R0:W-:Y:S01]  /*9310*/  STG.E.U16 desc[UR36][R8.64], R3 ;  /* 0x0000000308007986 */ /* 0x0011e2000c101524 */
[----:B------:R-:W-:Y:S05]  /*9320*/  BRA `(.L_x_2793) ;  /* 0x0000000400907947 */ /* 0x000fea0003800000 */
.L_x_2816:
[----:B------:R-:W-:Y:S01]  /*9330*/  IMAD.U32 R3, R3, 0x10000, RZ ;  /* 0x0001000003037824 */ /* 0x000fe200078e00ff */
        /* <DEDUP_REMOVED lines=12> */
.L_x_2819:
[----:B------:R-:W-:-:S04]  /*9400*/  SHF.R.U32.HI R0, RZ, 0x14, R3 ;  /* 0x00000014ff007819 */ /* 0x000fc80000011603 */
[----:B------:R-:W-:-:S04]  /*9410*/  LOP3.LUT R0, R0, 0x1, RZ, 0xc0, !PT ;  /* 0x0000000100007812 */ /* 0x000fc800078ec0ff */
[----:B------:R-:W-:-:S04]  /*9420*/  IADD3 R0, PT, PT, R3, 0x487ffff, R0 ;  /* 0x0487ffff03007810 */ /* 0x000fc80007ffe000 */
[----:B------:R-:W-:-:S04]  /*9430*/  SHF.R.U32.HI R0, RZ, 0x14, R0 ;  /* 0x00000014ff007819 */ /* 0x000fc80000011600 */
[----:B------:R-:W-:-:S07]  /*9440*/  LOP3.LUT R0, R0, 0xff, RZ, 0xc0, !PT ;  /* 0x000000ff00007812 */ /* 0x000fce00078ec0ff */
.L_x_2820:
[----:B------:R-:W-:-:S04]  /*9450*/  SHF.R.U32.HI R3, RZ, 0x18, R3 ;  /* 0x00000018ff037819 */ /* 0x000fc80000011603 */
[----:B------:R-:W-:-:S04]  /*9460*/  LOP3.LUT R0, R0, 0x80, R3, 0xf8, !PT ;  /* 0x0000008000007812 */ /* 0x000fc800078ef803 */
[----:B------:R-:W-:-:S07]  /*9470*/  PRMT R4, R0, 0x7610, R4 ;  /* 0x0000761000047816 */ /* 0x000fce0000000004 */
.L_x_2818:
[----:B------:R-:W-:Y:S05]  /*9480*/  BSYNC.RECONVERGENT B0 ;  /* 0x0000000000007941 */ /* 0x000fea0003800200 */
.L_x_2817:
[----:B------:R0:W-:Y:S01]  /*9490*/  STG.E.U8 desc[UR36][R8.64], R4 ;  /* 0x0000000408007986 */ /* 0x0001e2000c101124 */
[----:B------:R-:W-:Y:S01]  /*94a0*/  IMAD.MOV.U32 R25, RZ, RZ, R23 ;  /* 0x000000ffff197224 */ /* 0x000fe200078e0017 */
[----:B------:R-:W-:Y:S06]  /*94b0*/  BRA `(.L_x_2793) ;  /* 0x00000004002c7947 */ /* 0x000fec0003800000 */
.L_x_2815:
        /* <DEDUP_REMOVED lines=13> */
.L_x_2823:
[----:B------:R-:W-:-:S04]  /*9590*/  SHF.R.U32.HI R0, RZ, 0x15, R3 ;  /* 0x00000015ff007819 */ /* 0x000fc80000011603 */
[----:B------:R-:W-:-:S04]  /*95a0*/  LOP3.LUT R0, R0, 0x1, RZ, 0xc0, !PT ;  /* 0x0000000100007812 */ /* 0x000fc800078ec0ff */
[----:B------:R-:W-:-:S04]  /*95b0*/  IADD3 R0, PT, PT, R3, 0x88fffff, R0 ;  /* 0x088fffff03007810 */ /* 0x000fc80007ffe000 */
[----:B------:R-:W-:-:S04]  /*95c0*/  SHF.R.U32.HI R0, RZ, 0x15, R0 ;  /* 0x00000015ff007819 */ /* 0x000fc80000011600 */
[----:B------:R-:W-:-:S07]  /*95d0*/  LOP3.LUT R0, R0, 0xff, RZ, 0xc0, !PT ;  /* 0x000000ff00007812 */ /* 0x000fce00078ec0ff */
.L_x_2824:
[----:B------:R-:W-:-:S04]  /*95e0*/  SHF.R.U32.HI R3, RZ, 0x18, R3 ;  /* 0x00000018ff037819 */ /* 0x000fc80000011603 */
[----:B------:R-:W-:-:S04]  /*95f0*/  LOP3.LUT R0, R0, 0x80, R3, 0xf8, !PT ;  /* 0x0000008000007812 */ /* 0x000fc800078ef803 */
[----:B------:R-:W-:-:S07]  /*9600*/  PRMT R4, R0, 0x7610, R4 ;  /* 0x0000761000047816 */ /* 0x000fce0000000004 */
.L_x_2822:
[----:B------:R-:W-:Y:S05]  /*9610*/  BSYNC.RECONVERGENT B0 ;  /* 0x0000000000007941 */ /* 0x000fea0003800200 */
.L_x_2821:
[----:B------:R0:W-:Y:S01]  /*9620*/  STG.E.U8 desc[UR36][R8.64], R4 ;  /* 0x0000000408007986 */ /* 0x0001e2000c101124 */
[----:B------:R-:W-:Y:S01]  /*9630*/  IMAD.MOV.U32 R25, RZ, RZ, R23 ;  /* 0x000000ffff197224 */ /* 0x000fe200078e0017 */
[----:B------:R-:W-:Y:S06]  /*9640*/  BRA `(.L_x_2793) ;  /* 0x0000000000c87947 */ /* 0x000fec0003800000 */
.L_x_2814:
[----:B------:R-:W-:-:S13]  /*9650*/  ISETP.NE.AND P0, PT, R0, 0x1c, PT ;  /* 0x0000001c0000780c */ /* 0x000fda0003f05270 */
[----:B------:R-:W-:Y:S05]  /*9660*/  @!P0 BRA `(.L_x_2825) ;  /* 0x0000000000b08947 */ /* 0x000fea0003800000 */
[----:B------:R-:W-:-:S13]  /*9670*/  ISETP.NE.AND P0, PT, R0, 0x1d, PT ;  /* 0x0000001d0000780c */ /* 0x000fda0003f05270 */
[----:B------:R-:W-:Y:S05]  /*9680*/  @!P0 BRA `(.L_x_2826) ;  /* 0x0000000000948947 */ /* 0x000fea0003800000 */
[----:B------:R-:W-:-:S13]  /*9690*/  ISETP.NE.AND P0, PT, R0, 0x2c, PT ;  /* 0x0000002c0000780c */ /* 0x000fda0003f05270 */
[----:B------:R-:W-:Y:S05]  /*96a0*/  @!P0 BRA `(.L_x_2827) ;  /* 0x0000000000488947 */ /* 0x000fea0003800000 */
.L_x_2798:
        /* <DEDUP_REMOVED lines=15> */
[----:B--2-4-:R-:W-:Y:S05]  /*97a0*/  CALL.ABS.NOINC R14 ;  /* 0x000000000e007343 */ /* 0x014fea0003c00000 */
.L_x_2828:
[----:B------:R-:W-:Y:S01]  /*97b0*/  IMAD.MOV.U32 R25, RZ, RZ, R23 ;  /* 0x000000ffff197224 */ /* 0x000fe200078e0017 */
[----:B------:R-:W-:Y:S06]  /*97c0*/  BRA `(.L_x_2793) ;  /* 0x0000000000687947 */ /* 0x000fec0003800000 */
.L_x_2827:
[----:B------:R-:W-:Y:S02]  /*97d0*/  IMAD.U32 R4, R3, 0x10000, RZ ;  /* 0x0001000003047824 */ /* 0x000fe400078e00ff */
        /* <DEDUP_REMOVED lines=16> */
.L_x_2826:
[----:B------:R-:W-:Y:S02]  /*98e0*/  IMAD.U32 R4, R3, 0x10000, RZ ;  /* 0x0001000003047824 */ /* 0x000fe400078e00ff */
[----:B------:R-:W-:-:S04]  /*98f0*/  IMAD.MOV.U32 R25, RZ, RZ, R23 ;  /* 0x000000ffff197224 */ /* 0x000fc800078e0017 */
[----:B------:R-:W0:Y:S02]  /*9900*/  F2I.U64.TRUNC R4, R4 ;  /* 0x0000000400047311 */ /* 0x000e24000020d800 */
[----:B0-----:R0:W-:Y:S01]  /*9910*/  STG.E.64 desc[UR36][R8.64], R4 ;  /* 0x0000000408007986 */ /* 0x0011e2000c101b24 */
[----:B------:R-:W-:Y:S05]  /*9920*/  BRA `(.L_x_2793) ;  /* 0x0000000000107947 */ /* 0x000fea0003800000 */
.L_x_2825:
[----:B------:R-:W-:Y:S02]  /*9930*/  IMAD.U32 R3, R3, 0x10000, RZ ;  /* 0x0001000003037824 */ /* 0x000fe400078e00ff */
[----:B------:R-:W-:-:S04]  /*9940*/  IMAD.MOV.U32 R25, RZ, RZ, R23 ;  /* 0x000000ffff197224 */ /* 0x000fc800078e0017 */
[----:B------:R-:W0:Y:S02]  /*9950*/  F2I.FTZ.U32.TRUNC.NTZ R3, R3 ;  /* 0x0000000300037305 */ /* 0x000e24000021f000 */
[----:B0-----:R0:W-:Y:S02]  /*9960*/  STG.E desc[UR36][R8.64], R3 ;  /* 0x0000000308007986 */ /* 0x0011e4000c101924 */
.L_x_2793:
[----:B------:R-:W-:Y:S05]  /*9970*/  BSYNC.RECONVERGENT B6 ;  /* 0x0000000000067941 */ /* 0x000fea0003800200 */
.L_x_2792:
[----:B------:R-:W-:Y:S01]  /*9980*/  ISETP.GE.AND P0, PT, R25, R16, PT ;  /* 0x000000101900720c */ /* 0x000fe20003f06270 */
[----:B------:R-:W-:-:S12]  /*9990*/  BSSY.RECONVERGENT B6, `(.L_x_2829) ;  /* 0x00001f0000067945 */ /* 0x000fd80003800200 */
[----:B------:R-:W-:Y:S05]  /*99a0*/  @P0 BRA `(.L_x_2830) ;  /* 0x0000001c00b80947 */ /* 0x000fea0003800000 */
[----:B------:R-:W5:Y:S01]  /*99b0*/  LDCU UR4, c[0x0][0x3b4] ;  /* 0x00007680ff0477ac */ /* 0x000f620008000800 */
[----:B0-23--:R-:W0:Y:S01]  /*99c0*/  LDC.64 R8, c[0x0][0x388] ;  /* 0x0000e200ff087b82 */ /* 0x00de220000000a00 */
[----:B------:R-:W-:Y:S01]  /*99d0*/  IMAD R0, R2, 0x200, R25 ;  /* 0x0000020002007824 */ /* 0x000fe200078e0219 */
[----:B-1----:R-:W-:-:S03]  /*99e0*/  PRMT R4, R18, 0x9910, RZ ;  /* 0x0000991012047816 */ /* 0x002fc600000000ff */
        /* <DEDUP_REMOVED lines=14> */
[----:B------:R-:W-:-:S04]  /*9ad0*/  IMAD.U32 R22, R22, 0x10000, RZ ;  /* 0x0001000016167824 */ /* 0x000fc800078e00ff */
[----:B------:R-:W0:Y:S02]  /*9ae0*/  F2I.FTZ.TRUNC.NTZ R3, R22 ;  /* 0x0000001600037305 */ /* 0x000e24000021f100 */
[----:B0-----:R0:W-:Y:S01]  /*9af0*/  STG.E.U8 desc[UR36][R8.64], R3 ;  /* 0x0000000308007986 */ /* 0x0011e2000c101124 */
[----:B------:R-:W-:Y:S05]  /*9b00*/  BRA `(.L_x_2836) ;  /* 0x0000000c007c7947 */ /* 0x000fea0003800000 */
.L_x_2834:
[----:B------:R-:W-:-:S06]  /*9b10*/  IMAD.U32 R5, R22, 0x10000, RZ ;  /* 0x0001000016057824 */ /* 0x000fcc00078e00ff */
[----:B------:R-:W0:Y:S02]  /*9b20*/  F2I.S64.TRUNC R4, R5 ;  /* 0x0000000500047311 */ /* 0x000e24000020d900 */
[----:B0-----:R0:W-:Y:S01]  /*9b30*/  STG.E.U8 desc[UR36][R8.64], R4 ;  /* 0x0000000408007986 */ /* 0x0011e2000c101124 */
[----:B------:R-:W-:Y:S05]  /*9b40*/  BRA `(.L_x_2836) ;  /* 0x0000000c006c7947 */ /* 0x000fea0003800000 */
.L_x_2833:
[----:B------:R-:W-:-:S13]  /*9b50*/  ISETP.NE.AND P0, PT, R0, 0x2, PT ;  /* 0x000000020000780c */ /* 0x000fda0003f05270 */
[----:B------:R-:W-:Y:S05]  /*9b60*/  @!P0 BRA `(.L_x_2837) ;  /* 0x0000000000308947 */ /* 0x000fea0003800000 */
[----:B------:R-:W-:-:S13]  /*9b70*/  ISETP.NE.AND P0, PT, R0, 0x3, PT ;  /* 0x000000030000780c */ /* 0x000fda0003f05270 */
[----:B------:R-:W-:Y:S05]  /*9b80*/  @!P0 BRA `(.L_x_2838) ;  /* 0x0000000000188947 */ /* 0x000fea0003800000 */
[----:B------:R-:W-:-:S13]  /*9b90*/  ISETP.NE.AND P0, PT, R0, 0x4, PT ;  /* 0x000000040000780c */ /* 0x000fda0003f05270 */
[----:B------:R-:W-:Y:S05]  /*9ba0*/  @P0 BRA `(.L_x_2835) ;  /* 0x0000000800780947 */ /* 0x000fea0003800000 */
[----:B------:R-:W-:-:S06]  /*9bb0*/  IMAD.U32 R4, R22, 0x10000, RZ ;  /* 0x0001000016047824 */ /* 0x000fcc00078e00ff */
[----:B------:R-:W0:Y:S02]  /*9bc0*/  F2I.S64.TRUNC R4, R4 ;  /* 0x0000000400047311 */ /* 0x000e24000020d900 */
[----:B0-----:R0:W-:Y:S01]  /*9bd0*/  STG.E.64 desc[UR36][R8.64], R4 ;  /* 0x0000000408007986 */ /* 0x0011e2000c101b24 */
[----:B------:R-:W-:Y:S05]  /*9be0*/  BRA `(.L_x_2836) ;  /* 0x0000000c00447947 */ /* 0x000fea0003800000 */
.L_x_2838:
[----:B------:R-:W-:-:S04]  /*9bf0*/  IMAD.U32 R22, R22, 0x10000, RZ ;  /* 0x0001000016167824 */ /* 0x000fc800078e00ff */
[----:B------:R-:W0:Y:S02]  /*9c00*/  F2I.FTZ.TRUNC.NTZ R3, R22 ;  /* 0x0000001600037305 */ /* 0x000e24000021f100 */
[----:B0-----:R0:W-:Y:S01]  /*9c10*/  STG.E desc[UR36][R8.64], R3 ;  /* 0x0000000308007986 */ /* 0x0011e2000c101924 */
[----:B------:R-:W-:Y:S05]  /*9c20*/  BRA `(.L_x_2836) ;  /* 0x0000000c00347947 */ /* 0x000fea0003800000 */
.L_x_2837:
[----:B------:R-:W-:-:S04]  /*9c30*/  IMAD.U32 R22, R22, 0x10000, RZ ;  /* 0x0001000016167824 */ /* 0x000fc800078e00ff */
[----:B------:R-:W0:Y:S02]  /*9c40*/  F2I.FTZ.TRUNC.NTZ R3, R22 ;  /* 0x0000001600037305 */ /* 0x000e24000021f100 */
[----:B0-----:R0:W-:Y:S01]  /*9c50*/  STG.E.U16 desc[UR36][R8.64], R3 ;  /* 0x0000000308007986 */ /* 0x0011e2000c101524 */
[----:B------:R-:W-:Y:S05]  /*9c60*/  BRA `(.L_x_2836) ;  /* 0x0000000c00247947 */ /* 0x000fea0003800000 */
.L_x_2832:
[----:B------:R-:W-:-:S13]  /*9c70*/  ISETP.GT.AND P0, PT, R0, 0x6, PT ;  /* 0x000000060000780c */ /* 0x000fda0003f04270 */
[----:B------:R-:W-:Y:S05]  /*9c80*/  @P0 BRA `(.L_x_2839) ;  /* 0x00000000002c0947 */ /* 0x000fea0003800000 */
[----:B------:R-:W-:-:S13]  /*9c90*/  ISETP.NE.AND P0, PT, R0, 0x5, PT ;  /* 0x000000050000780c */ /* 0x000fda0003f05270 */
[----:B------:R-:W-:Y:S05]  /*9ca0*/  @!P0 BRA `(.L_x_2840) ;  /* 0x0000000000148947 */ /* 0x000fea0003800000 */
[----:B------:R-:W-:-:S13]  /*9cb0*/  ISETP.NE.AND P0, PT, R0, 0x6, PT ;  /* 0x000000060000780c */ /* 0x000fda0003f05270 */
[----:B------:R-:W-:Y:S05]  /*9cc0*/  @P0 BRA `(.L_x_2835) ;  /* 0x0000000800300947 */ /* 0x000fea0003800000 */
[----:B------:R-:W-:-:S05]  /*9cd0*/  IMAD.U32 R3, R22, 0x10000, RZ ;  /* 0x0001000016037824 */ /* 0x000fca00078e00ff */
[----:B------:R1:W-:Y:S01]  /*9ce0*/  STG.E desc[UR36][R8.64], R3 ;  /* 0x0000000308007986 */ /* 0x0003e2000c101924 */
[----:B------:R-:W-:Y:S05]  /*9cf0*/  BRA `(.L_x_2836) ;  /* 0x0000000c00007947 */ /* 0x000fea0003800000 */
.L_x_2840:
[----:B------:R-:W-:-:S05]  /*9d00*/  IMAD.U32 R0, R22, 0x10000, RZ ;  /* 0x0001000016007824 */ /* 0x000fca00078e00ff */
[----:B------:R-:W-:-:S05]  /*9d10*/  F2FP.F16.F32.PACK_AB R0, RZ, R0 ;  /* 0x00000000ff00723e */ /* 0x000fca00000000ff */
[----:B------:R0:W-:Y:S01]  /*9d20*/  STG.E.U16 desc[UR36][R8.64], R0 ;  /* 0x0000000008007986 */ /* 0x0001e2000c101524 */
[----:B------:R-:W-:Y:S05]  /*9d30*/  BRA `(.L_x_2836) ;  /* 0x0000000800f07947 */ /* 0x000fea0003800000 */
.L_x_2839:
[----:B------:R-:W-:-:S13]  /*9d40*/  ISETP.NE.AND P0, PT, R0, 0x7, PT ;  /* 0x000000070000780c */ /* 0x000fda0003f05270 */
[----:B------:R-:W-:Y:S05]  /*9d50*/  @!P0 BRA `(.L_x_2841) ;  /* 0x0000000000348947 */ /* 0x000fea0003800000 */
[----:B------:R-:W-:-:S13]  /*9d60*/  ISETP.NE.AND P0, PT, R0, 0x8, PT ;  /* 0x000000080000780c */ /* 0x000fda0003f05270 */
[----:B------:R-:W-:Y:S05]  /*9d70*/  @!P0 BRA `(.L_x_2842) ;  /* 0x0000000000188947 */ /* 0x000fea0003800000 */
[----:B------:R-:W-:-:S13]  /*9d80*/  ISETP.NE.AND P0, PT, R0, 0x9, PT ;  /* 0x000000090000780c */ /* 0x000fda0003f05270 */
[----:B------:R-:W-:Y:S05]  /*9d90*/  @P0 BRA `(.L_x_2835) ;  /* 0x0000000400fc0947 */ /* 0x000fea0003800000 */
[----:B------:R-:W-:Y:S02]  /*9da0*/  IMAD.U32 R22, R22, 0x10000, RZ ;  /* 0x0001000016167824 */ /* 0x000fe400078e00ff */
[----:B------:R-:W-:-:S05]  /*9db0*/  IMAD.MOV.U32 R23, RZ, RZ, RZ ;  /* 0x000000ffff177224 */ /* 0x000fca00078e00ff */
[----:B------:R3:W-:Y:S01]  /*9dc0*/  STG.E.64 desc[UR36][R8.64], R22 ;  /* 0x0000001608007986 */ /* 0x0007e2000c101b24 */
[----:B------:R-:W-:Y:S05]  /*9dd0*/  BRA `(.L_x_2836) ;  /* 0x0000000800c87947 */ /* 0x000fea0003800000 */
.L_x_2842:
[----:B------:R-:W-:-:S05]  /*9de0*/  IMAD.U32 R22, R22, 0x10000, RZ ;  /* 0x0001000016167824 */ /* 0x000fca00078e00ff */
[----:B------:R-:W-:-:S04]  /*9df0*/  F2FP.F16.F32.PACK_AB R3, RZ, R22 ;  /* 0x00000016ff03723e */ /* 0x000fc800000000ff */
[----:B------:R-:W-:-:S05]  /*9e00*/  PRMT R3, R3, 0x5410, RZ ;  /* 0x0000541003037816 */ /* 0x000fca00000000ff */
[----:B------:R2:W-:Y:S01]  /*9e10*/  STG.E desc[UR36][R8.64], R3 ;  /* 0x0000000308007986 */ /* 0x0005e2000c101924 */
[----:B------:R-:W-:Y:S05]  /*9e20*/  BRA `(.L_x_2836) ;  /* 0x0000000800b47947 */ /* 0x000fea0003800000 */
.L_x_2841:
[----:B------:R-:W-:-:S04]  /*9e30*/  IMAD.U32 R4, R22, 0x10000, RZ ;  /* 0x0001000016047824 */ /* 0x000fc800078e00ff */
[----:B------:R-:W-:-:S06]  /*9e40*/  FMUL.FTZ R4, R4, 1 ;  /* 0x3f80000004047820 */ /* 0x000fcc0000410000 */
[----:B------:R-:W0:Y:S02]  /*9e50*/  F2F.F64.F32 R4, R4 ;  /* 0x0000000400047310 */ /* 0x000e240000201800 */
[----:B0-----:R0:W-:Y:S01]  /*9e60*/  STG.E.64 desc[UR36][R8.64], R4 ;  /* 0x0000000408007986 */ /* 0x0011e2000c101b24 */
[----:B------:R-:W-:Y:S05]  /*9e70*/  BRA `(.L_x_2836) ;  /* 0x0000000800a07947 */ /* 0x000fea0003800000 */
.L_x_2831:
        /* <DEDUP_REMOVED lines=10> */
[----:B------:R-:W-:-:S06]  /*9f20*/  IMAD.U32 R3, R22, 0x10000, RZ ;  /* 0x0001000016037824 */ /* 0x000fcc00078e00ff */
[----:B------:R-:W0:Y:S02]  /*9f30*/  F2I.FTZ.U32.TRUNC.NTZ R3, R3 ;  /* 0x0000000300037305 */ /* 0x000e24000021f000 */
[----:B0-----:R0:W-:Y:S01]  /*9f40*/  STG.E.U16 desc[UR36][R8.64], R3 ;  /* 0x0000000308007986 */ /* 0x0011e2000c101524 */
[----:B------:R-:W-:Y:S05]  /*9f50*/  BRA `(.L_x_2836) ;  /* 0x0000000800687947 */ /* 0x000fea0003800000 */
.L_x_2846:
[----:B------:R-:W-:Y:S01]  /*9f60*/  IMAD.U32 R5, R22, 0x10000, RZ ;  /* 0x0001000016057824 */ /* 0x000fe200078e00ff */
        /* <DEDUP_REMOVED lines=16> */
.L_x_2849:
[----:B------:R-:W-:-:S04]  /*a070*/  SHF.R.U32.HI R3, RZ, 0x18, R5 ;  /* 0x00000018ff037819 */ /* 0x000fc80000011605 */
[----:B------:R-:W-:-:S04]  /*a080*/  LOP3.LUT R0, R0, 0x80, R3, 0xf8, !PT ;  /* 0x0000008000007812 */ /* 0x000fc800078ef803 */
[----:B------:R-:W-:-:S07]  /*a090*/  PRMT R4, R0, 0x7610, R4 ;  /* 0x0000761000047816 */ /* 0x000fce0000000004 */
.L_x_2848:
[----:B------:R-:W-:Y:S05]  /*a0a0*/  BSYNC.RECONVERGENT B0 ;  /* 0x0000000000007941 */ /* 0x000fea0003800200 */
.L_x_2847:
[----:B------:R0:W-:Y:S01]  /*a0b0*/  STG.E.U8 desc[UR36][R8.64], R4 ;  /* 0x0000000408007986 */ /* 0x0001e2000c101124 */
[----:B------:R-:W-:Y:S05]  /*a0c0*/  BRA `(.L_x_2836) ;  /* 0x00000008000c7947 */ /* 0x000fea0003800000 */
.L_x_2845:
        /* <DEDUP_REMOVED lines=17> */
.L_x_2852:
[----:B------:R-:W-:-:S04]  /*a1e0*/  SHF.R.U32.HI R3, RZ, 0x18, R5 ;  /* 0x00000018ff037819 */ /* 0x000fc80000011605 */
[----:B------:R-:W-:-:S04]  /*a1f0*/  LOP3.LUT R0, R0, 0x80, R3, 0xf8, !PT ;  /* 0x0000008000007812 */ /* 0x000fc800078ef803 */
[----:B------:R-:W-:-:S07]  /*a200*/  PRMT R4, R0, 0x7610, R4 ;  /* 0x0000761000047816 */ /* 0x000fce0000000004 */
.L_x_2851:
[----:B------:R-:W-:Y:S05]  /*a210*/  BSYNC.RECONVERGENT B0 ;  /* 0x0000000000007941 */ /* 0x000fea0003800200 */
.L_x_2850:
[----:B------:R0:W-:Y:S01]  /*a220*/  STG.E.U8 desc[UR36][R8.64], R4 ;  /* 0x0000000408007986 */ /* 0x0001e2000c101124 */
[----:B------:R-:W-:Y:S05]  /*a230*/  BRA `(.L_x_2836) ;  /* 0x0000000400b07947 */ /* 0x000fea0003800000 */
.L_x_2844:
[----:B------:R-:W-:-:S13]  /*a240*/  ISETP.NE.AND P0, PT, R0, 0x1c, PT ;  /* 0x0000001c0000780c */ /* 0x000fda0003f05270 */
[----:B------:R-:W-:Y:S05]  /*a250*/  @!P0 BRA `(.L_x_2853) ;  /* 0x0000000000608947 */ /* 0x000fea0003800000 */
[----:B------:R-:W-:-:S13]  /*a260*/  ISETP.NE.AND P0, PT, R0, 0x1d, PT ;  /* 0x0000001d0000780c */ /* 0x000fda0003f05270 */
[----:B------:R-:W-:Y:S05]  /*a270*/  @!P0 BRA `(.L_x_2854) ;  /* 0x0000000000488947 */ /* 0x000fea0003800000 */
[----:B------:R-:W-:-:S13]  /*a280*/  ISETP.NE.AND P0, PT, R0, 0x2c, PT ;  /* 0x0000002c0000780c */ /* 0x000fda0003f05270 */
[----:B------:R-:W-:Y:S05]  /*a290*/  @P0 BRA `(.L_x_2835) ;  /* 0x0000000000bc0947 */ /* 0x000fea0003800000 */
[----:B------:R-:W-:-:S05]  /*a2a0*/  IMAD.U32 R22, R22, 0x10000, RZ ;  /* 0x0001000016167824 */ /* 0x000fca00078e00ff */
        /* <DEDUP_REMOVED lines=15> */
.L_x_2854:
[----:B------:R-:W-:-:S06]  /*a3a0*/  IMAD.U32 R4, R22, 0x10000, RZ ;  /* 0x0001000016047824 */ /* 0x000fcc00078e00ff */
[----:B------:R-:W0:Y:S02]  /*a3b0*/  F2I.U64.TRUNC R4, R4 ;  /* 0x0000000400047311 */ /* 0x000e24000020d800 */
[----:B0-----:R0:W-:Y:S01]  /*a3c0*/  STG.E.64 desc[UR36][R8.64], R4 ;  /* 0x0000000408007986 */ /* 0x0011e2000c101b24 */
[----:B------:R-:W-:Y:S05]  /*a3d0*/  BRA `(.L_x_2836) ;  /* 0x0000000400487947 */ /* 0x000fea0003800000 */
.L_x_2853:
[----:B------:R-:W-:-:S04]  /*a3e0*/  IMAD.U32 R22, R22, 0x10000, RZ ;  /* 0x0001000016167824 */ /* 0x000fc800078e00ff */
[----:B------:R-:W0:Y:S02]  /*a3f0*/  F2I.FTZ.U32.TRUNC.NTZ R3, R22 ;  /* 0x0000001600037305 */ /* 0x000e24000021f000 */
[----:B0-----:R0:W-:Y:S01]  /*a400*/  STG.E desc[UR36][R8.64], R3 ;  /* 0x0000000308007986 */ /* 0x0011e2000c101924 */
[----:B------:R-:W-:Y:S05]  /*a410*/  BRA `(.L_x_2836) ;  /* 0x0000000400387947 */ /* 0x000fea0003800000 */
.L_x_2843:
[----:B------:R-:W-:-:S13]  /*a420*/  ISETP.GT.AND P0, PT, R0, 0xe, PT ;  /* 0x0000000e0000780c */ /* 0x000fda0003f04270 */
[----:B------:R-:W-:Y:S05]  /*a430*/  @P0 BRA `(.L_x_2855) ;  /* 0x00000000003c0947 */ /* 0x000fea0003800000 */
[----:B------:R-:W-:-:S13]  /*a440*/  ISETP.NE.AND P0, PT, R0, 0xa, PT ;  /* 0x0000000a0000780c */ /* 0x000fda0003f05270 */
[----:B------:R-:W-:Y:S05]  /*a450*/  @!P0 BRA `(.L_x_2856) ;  /* 0x00000000001c8947 */ /* 0x000fea0003800000 */
[----:B------:R-:W-:-:S13]  /*a460*/  ISETP.NE.AND P0, PT, R0, 0xb, PT ;  /* 0x0000000b0000780c */ /* 0x000fda0003f05270 */
[----:B------:R-:W-:Y:S05]  /*a470*/  @P0 BRA `(.L_x_2835) ;  /* 0x0000000000440947 */ /* 0x000fea0003800000 */
[----:B------:R-:W-:-:S05]  /*a480*/  IMAD.U32 R22, R22, 0x10000, RZ ;  /* 0x0001000016167824 */ /* 0x000fca00078e00ff */
[----:B------:R-:W-:-:S04]  /*a490*/  FSETP.NEU.FTZ.AND P0, PT, R22, RZ, PT ;  /* 0x000000ff1600720b */ /* 0x000fc80003f1d000 */
[----:B------:R-:W-:-:S05]  /*a4a0*/  SEL R3, RZ, 0x1, !P0 ;  /* 0x00000001ff037807 */ /* 0x000fca0004000000 */
[----:B------:R0:W-:Y:S01]  /*a4b0*/  STG.E.U8 desc[UR36][R8.64], R3 ;  /* 0x0000000308007986 */ /* 0x0001e2000c101124 */
[----:B------:R-:W-:Y:S05]  /*a4c0*/  BRA `(.L_x_2836) ;  /* 0x00000004000c7947 */ /* 0x000fea0003800000 */
.L_x_2856:
[----:B------:R-:W-:Y:S01]  /*a4d0*/  IMAD.U32 R22, R22, 0x10000, RZ ;  /* 0x0001000016167824 */ /* 0x000fe200078e00ff */
[----:B------:R-:W-:-:S03]  /*a4e0*/  CS2R R6, SRZ ;  /* 0x0000000000067805 */ /* 0x000fc6000001ff00 */
[----:B------:R-:W-:-:S06]  /*a4f0*/  FMUL.FTZ R4, R22, 1 ;  /* 0x3f80000016047820 */ /* 0x000fcc0000410000 */
[----:B------:R-:W0:Y:S02]  /*a500*/  F2F.F64.F32 R4, R4 ;  /* 0x0000000400047310 */ /* 0x000e240000201800 */
[----:B0-----:R0:W-:Y:S01]  /*a510*/  STG.E.128 desc[UR36][R8.64], R4 ;  /* 0x0000000408007986 */ /* 0x0011e2000c101d24 */
[----:B------:R-:W-:Y:S05]  /*a520*/  BRA `(.L_x_2836) ;  /* 0x0000000000f47947 */ /* 0x000fea0003800000 */
.L_x_2855:
[----:B------:R-:W-:-:S13]  /*a530*/  ISETP.NE.AND P0, PT, R0, 0xf, PT ;  /* 0x0000000f0000780c */ /* 0x000fda0003f05270 */
[----:B------:R-:W-:Y:S05]  /*a540*/  @!P0 BRA `(.L_x_2857) ;  /* 0x0000000000e88947 */ /* 0x000fea0003800000 */
[----:B------:R-:W-:-:S13]  /*a550*/  ISETP.NE.AND P0, PT, R0, 0x17, PT ;  /* 0x000000170000780c */ /* 0x000fda0003f05270 */
[----:B------:R-:W-:Y:S05]  /*a560*/  @!P0 BRA `(.L_x_2858) ;  /* 0x0000000000908947 */ /* 0x000fea0003800000 */
[----:B------:R-:W-:-:S13]  /*a570*/  ISETP.NE.AND P0, PT, R0, 0x18, PT ;  /* 0x000000180000780c */ /* 0x000fda0003f05270 */
[----:B------:R-:W-:Y:S05]  /*a580*/  @!P0 BRA `(.L_x_2859) ;  /* 0x0000000000448947 */ /* 0x000fea0003800000 */
.L_x_2835:
        /* <DEDUP_REMOVED lines=16> */
.L_x_2860:
[----:B------:R-:W-:Y:S05]  /*a690*/  BRA `(.L_x_2836) ;  /* 0x0000000000987947 */ /* 0x000fea0003800000 */
.L_x_2859:
[----:B------:R-:W-:Y:S01]  /*a6a0*/  IMAD.U32 R5, R22, 0x10000, RZ ;  /* 0x0001000016057824 */ /* 0x000fe200078e00ff */
        /* <DEDUP_REMOVED lines=12> */
.L_x_2862:
[----:B------:R-:W-:Y:S05]  /*a770*/  BSYNC.RECONVERGENT B0 ;  /* 0x0000000000007941 */ /* 0x000fea0003800200 */
.L_x_2861:
[----:B------:R-:W-:-:S05]  /*a780*/  LOP3.LUT R3, R0, 0x80, R3, 0xf8, !PT ;  /* 0x0000008000037812 */ /* 0x000fca00078ef803 */
[----:B------:R0:W-:Y:S01]  /*a790*/  STG.E.U8 desc[UR36][R8.64], R3 ;  /* 0x0000000308007986 */ /* 0x0001e2000c101124 */
[----:B------:R-:W-:Y:S05]  /*a7a0*/  BRA `(.L_x_2836) ;  /* 0x0000000000547947 */ /* 0x000fea0003800000 */
.L_x_2858:
[----:B------:R-:W-:Y:S01]  /*a7b0*/  IMAD.U32 R3, R22, 0x10000, RZ ;  /* 0x0001000016037824 */ /* 0x000fe200078e00ff */
        /* <DEDUP_REMOVED lines=11> */
.L_x_2864:
[----:B------:R-:W-:Y:S01]  /*a870*/  IMAD.MOV.U32 R0, RZ, RZ, 0x7f ;  /* 0x0000007fff007424 */ /* 0x000fe200078e00ff */
[----:B------:R-:W-:-:S04]  /*a880*/  ISETP.GT.U32.AND P0, PT, R4, 0x7f800000, PT ;  /* 0x7f8000000400780c */ /* 0x000fc80003f04070 */
[----:B------:R-:W-:-:S09]  /*a890*/  SEL R0, R0, 0x7c, P0 ;  /* 0x0000007c00007807 */ /* 0x000fd20000000000 */
.L_x_2865:
[----:B------:R-:W-:Y:S05]  /*a8a0*/  BSYNC.RECONVERGENT B0 ;  /* 0x0000000000007941 */ /* 0x000fea0003800200 */
.L_x_2863:
[----:B------:R-:W-:-:S04]  /*a8b0*/  SHF.R.U32.HI R3, RZ, 0x18, R3 ;  /* 0x00000018ff037819 */ /* 0x000fc80000011603 */
[----:B------:R-:W-:-:S05]  /*a8c0*/  LOP3.LUT R3, R0, 0x80, R3, 0xf8, !PT ;  /* 0x0000008000037812 */ /* 0x000fca00078ef803 */
[----:B------:R0:W-:Y:S01]  /*a8d0*/  STG.E.U8 desc[UR36][R8.64], R3 ;  /* 0x0000000308007986 */ /* 0x0001e2000c101124 */
[----:B------:R-:W-:Y:S05]  /*a8e0*/  BRA `(.L_x_2836) ;  /* 0x0000000000047947 */ /* 0x000fea0003800000 */
.L_x_2857:
[----:B------:R0:W-:Y:S02]  /*a8f0*/  STG.E.U16 desc[UR36][R8.64], R22 ;  /* 0x0000001608007986 */ /* 0x0001e4000c101524 */
.L_x_2836:
[----:B------:R-:W-:-:S05]  /*a900*/  VIADD R25, R25, 0x80 ;  /* 0x0000008019197836 */ /* 0x000fca0000000000 */
[----:B------:R-:W-:-:S13]  /*a910*/  ISETP.GE.AND P0, PT, R25, R16, PT ;  /* 0x000000101900720c */ /* 0x000fda0003f06270 */
[----:B------:R-:W-:Y:S05]  /*a920*/  @P0 BRA `(.L_x_2830) ;  /* 0x0000000c00d80947 */ /* 0x000fea0003800000 */
[----:B------:R-:W5:Y:S01]  /*a930*/  LDCU UR4, c[0x0][0x3b4] ;  /* 0x00007680ff0477ac */ /* 0x000f620008000800 */
[----:B0123--:R-:W0:Y:S01]  /*a940*/  LDC.64 R8, c[0x0][0x388] ;  /* 0x0000e200ff087b82 */ /* 0x00fe220000000a00 */
        /* <DEDUP_REMOVED lines=16> */
[----:B----4-:R-:W-:-:S06]  /*aa50*/  IMAD.U32 R17, R17, 0x10000, RZ ;  /* 0x0001000011117824 */ /* 0x010fcc00078e00ff */
[----:B------:R-:W0:Y:S02]  /*aa60*/  F2I.FTZ.TRUNC.NTZ R17, R17 ;  /* 0x0000001100117305 */ /* 0x000e24000021f100 */
[----:B0-----:R3:W-:Y:S01]  /*aa70*/  STG.E.U8 desc[UR36][R8.64], R17 ;  /* 0x0000001108007986 */ /* 0x0017e2000c101124 */
[----:B------:R-:W-:Y:S05]  /*aa80*/  BRA `(.L_x_2871) ;  /* 0x0000000c007c7947 */ /* 0x000fea0003800000 */
.L_x_2869:
[----:B----4-:R-:W-:-:S06]  /*aa90*/  IMAD.U32 R5, R17, 0x10000, RZ ;  /* 0x0001000011057824 */ /* 0x010fcc00078e00ff */
[----:B------:R-:W0:Y:S02]  /*aaa0*/  F2I.S64.TRUNC R4, R5 ;  /* 0x0000000500047311 */ /* 0x000e24000020d900 */
[----:B0-----:R4:W-:Y:S01]  /*aab0*/  STG.E.U8 desc[UR36][R8.64], R4 ;  /* 0x0000000408007986 */ /* 0x0019e2000c101124 */
[----:B------:R-:W-:Y:S05]  /*aac0*/  BRA `(.L_x_2871) ;  /* 0x0000000c006c7947 */ /* 0x000fea0003800000 */
.L_x_2868:
[----:B------:R-:W-:-:S13]  /*aad0*/  ISETP.NE.AND P0, PT, R0, 0x2, PT ;  /* 0x000000020000780c */ /* 0x000fda0003f05270 */
[----:B------:R-:W-:Y:S05]  /*aae0*/  @!P0 BRA `(.L_x_2872) ;  /* 0x0000000000308947 */ /* 0x000fea0003800000 */
[----:B------:R-:W-:-:S13]  /*aaf0*/  ISETP.NE.AND P0, PT, R0, 0x3, PT ;  /* 0x000000030000780c */ /* 0x000fda0003f05270 */
[----:B------:R-:W-:Y:S05]  /*ab00*/  @!P0 BRA `(.L_x_2873) ;  /* 0x0000000000188947 */ /* 0x000fea0003800000 */
[----:B------:R-:W-:-:S13]  /*ab10*/  ISETP.NE.AND P0, PT, R0, 0x4, PT ;  /* 0x000000040000780c */ /* 0x000fda0003f05270 */
[----:B------:R-:W-:Y:S05]  /*ab20*/  @P0 BRA `(.L_x_2870) ;  /* 0x0000000800780947 */ /* 0x000fea0003800000 */
[----:B----4-:R-:W-:-:S06]  /*ab30*/  IMAD.U32 R4, R17, 0x10000, RZ ;  /* 0x0001000011047824 */ /* 0x010fcc00078e00ff */
[----:B------:R-:W0:Y:S02]  /*ab40*/  F2I.S64.TRUNC R4, R4 ;  /* 0x0000000400047311 */ /* 0x000e24000020d900 */
[----:B0-----:R1:W-:Y:S01]  /*ab50*/  STG.E.64 desc[UR36][R8.64], R4 ;  /* 0x0000000408007986 */ /* 0x0013e2000c101b24 */
[----:B------:R-:W-:Y:S05]  /*ab60*/  BRA `(.L_x_2871) ;  /* 0x0000000c00447947 */ /* 0x000fea0003800000 */
.L_x_2873:
[----:B----4-:R-:W-:-:S06]  /*ab70*/  IMAD.U32 R17, R17, 0x10000, RZ ;  /* 0x0001000011117824 */ /* 0x010fcc00078e00ff */
[----:B------:R-:W0:Y:S02]  /*ab80*/  F2I.FTZ.TRUNC.NTZ R17, R17 ;  /* 0x0000001100117305 */ /* 0x000e24000021f100 */
[----:B0-----:R2:W-:Y:S01]  /*ab90*/  STG.E desc[UR36][R8.64], R17 ;  /* 0x0000001108007986 */ /* 0x0015e2000c101924 */
[----:B------:R-:W-:Y:S05]  /*aba0*/  BRA `(.L_x_2871) ;  /* 0x0000000c00347947 */ /* 0x000fea0003800000 */
.L_x_2872:
[----:B----4-:R-:W-:-:S06]  /*abb0*/  IMAD.U32 R17, R17, 0x10000, RZ ;  /* 0x0001000011117824 */ /* 0x010fcc00078e00ff */
[----:B------:R-:W0:Y:S02]  /*abc0*/  F2I.FTZ.TRUNC.NTZ R17, R17 ;  /* 0x0000001100117305 */ /* 0x000e24000021f100 */
[----:B0-----:R0:W-:Y:S01]  /*abd0*/  STG.E.U16 desc[UR36][R8.64], R17 ;  /* 0x0000001108007986 */ /* 0x0011e2000c101524 */
[----:B------:R-:W-:Y:S05]  /*abe0*/  BRA `(.L_x_2871) ;  /* 0x0000000c00247947 */ /* 0x000fea0003800000 */
.L_x_2867:
[----:B------:R-:W-:-:S13]  /*abf0*/  ISETP.GT.AND P0, PT, R0, 0x6, PT ;  /* 0x000000060000780c */ /* 0x000fda0003f04270 */
[----:B------:R-:W-:Y:S05]  /*ac00*/  @P0 BRA `(.L_x_2874) ;  /* 0x00000000002c0947 */ /* 0x000fea0003800000 */
[----:B------:R-:W-:-:S13]  /*ac10*/  ISETP.NE.AND P0, PT, R0, 0x5, PT ;  /* 0x000000050000780c */ /* 0x000fda0003f05270 */
[----:B------:R-:W-:Y:S05]  /*ac20*/  @!P0 BRA `(.L_x_2875) ;  /* 0x0000000000148947 */ /* 0x000fea0003800000 */
[----:B------:R-:W-:-:S13]  /*ac30*/  ISETP.NE.AND P0, PT, R0, 0x6, PT ;  /* 0x000000060000780c */ /* 0x000fda0003f05270 */
[----:B------:R-:W-:Y:S05]  /*ac40*/  @P0 BRA `(.L_x_2870) ;  /* 0x0000000800300947 */ /* 0x000fea0003800000 */
[----:B----4-:R-:W-:-:S05]  /*ac50*/  IMAD.U32 R17, R17, 0x10000, RZ ;  /* 0x0001000011117824 */ /* 0x010fca00078e00ff */
[----:B------:R0:W-:Y:S01]  /*ac60*/  STG.E desc[UR36][R8.64], R17 ;  /* 0x0000001108007986 */ /* 0x0001e2000c101924 */
[----:B------:R-:W-:Y:S05]  /*ac70*/  BRA `(.L_x_2871) ;  /* 0x0000000c00007947 */ /* 0x000fea0003800000 */
.L_x_2875:
[----:B----4-:R-:W-:-:S05]  /*ac80*/  IMAD.U32 R0, R17, 0x10000, RZ ;  /* 0x0001000011007824 */ /* 0x010fca00078e00ff */
[----:B------:R-:W-:-:S05]  /*ac90*/  F2FP.F16.F32.PACK_AB R0, RZ, R0 ;  /* 0x00000000ff00723e */ /* 0x000fca00000000ff */
[----:B------:R0:W-:Y:S01]  /*aca0*/  STG.E.U16 desc[UR36][R8.64], R0 ;  /* 0x0000000008007986 */ /* 0x0001e2000c101524 */
[----:B------:R-:W-:Y:S05]  /*acb0*/  BRA `(.L_x_2871) ;  /* 0x0000000800f07947 */ /* 0x000fea0003800000 */
.L_x_2874:
[----:B------:R-:W-:-:S13]  /*acc0*/  ISETP.NE.AND P0, PT, R0, 0x7, PT ;  /* 0x000000070000780c */ /* 0x000fda0003f05270 */
[----:B------:R-:W-:Y:S05]  /*acd0*/  @!P0 BRA `(.L_x_2876) ;  /* 0x0000000000348947 */ /* 0x000fea0003800000 */
[----:B------:R-:W-:-:S13]  /*ace0*/  ISETP.NE.AND P0, PT, R0, 0x8, PT ;  /* 0x000000080000780c */ /* 0x000fda0003f05270 */
[----:B------:R-:W-:Y:S05]  /*acf0*/  @!P0 BRA `(.L_x_2877) ;  /* 0x0000000000188947 */ /* 0x000fea0003800000 */
[----:B------:R-:W-:-:S13]  /*ad00*/  ISETP.NE.AND P0, PT, R0, 0x9, PT ;  /* 0x000000090000780c */ /* 0x000fda0003f05270 */
[----:B------:R-:W-:Y:S05]  /*ad10*/  @P0 BRA `(.L_x_2870) ;  /* 0x0000000400fc0947 */ /* 0x000fea0003800000 */
[----:B----4-:R-:W-:Y:S02]  /*ad20*/  IMAD.U32 R4, R17, 0x10000, RZ ;  /* 0x0001000011047824 */ /* 0x010fe400078e00ff */
[----:B------:R-:W-:-:S05]  /*ad30*/  IMAD.MOV.U32 R5, RZ, RZ, RZ ;  /* 0x000000ffff057224 */ /* 0x000fca00078e00ff */
[----:B------:R0:W-:Y:S01]  /*ad40*/  STG.E.64 desc[UR36][R8.64], R4 ;  /* 0x0000000408007986 */ /* 0x0001e2000c101b24 */
[----:B------:R-:W-:Y:S05]  /*ad50*/  BRA `(.L_x_2871) ;  /* 0x0000000800c87947 */ /* 0x000fea0003800000 */
.L_x_2877:
[----:B----4-:R-:W-:-:S05]  /*ad60*/  IMAD.U32 R17, R17, 0x10000, RZ ;  /* 0x0001000011117824 */ /* 0x010fca00078e00ff */
[----:B------:R-:W-:-:S04]  /*ad70*/  F2FP.F16.F32.PACK_AB R3, RZ, R17 ;  /* 0x00000011ff03723e */ /* 0x000fc800000000ff */
[----:B------:R-:W-:-:S05]  /*ad80*/  PRMT R3, R3, 0x5410, RZ ;  /* 0x0000541003037816 */ /* 0x000fca00000000ff */
[----:B------:R0:W-:Y:S01]  /*ad90*/  STG.E desc[UR36][R8.64], R3 ;  /* 0x0000000308007986 */ /* 0x0001e2000c101924 */
[----:B------:R-:W-:Y:S05]  /*ada0*/  BRA `(.L_x_2871) ;  /* 0x0000000800b47947 */ /* 0x000fea0003800000 */
.L_x_2876:
[----:B----4-:R-:W-:-:S04]  /*adb0*/  IMAD.U32 R4, R17, 0x10000, RZ ;  /* 0x0001000011047824 */ /* 0x010fc800078e00ff */
[----:B------:R-:W-:-:S06]  /*adc0*/  FMUL.FTZ R4, R4, 1 ;  /* 0x3f80000004047820 */ /* 0x000fcc0000410000 */
[----:B------:R-:W0:Y:S02]  /*add0*/  F2F.F64.F32 R4, R4 ;  /* 0x0000000400047310 */ /* 0x000e240000201800 */
[----:B0-----:R0:W-:Y:S01]  /*ade0*/  STG.E.64 desc[UR36][R8.64], R4 ;  /* 0x0000000408007986 */ /* 0x0011e2000c101b24 */
[----:B------:R-:W-:Y:S05]  /*adf0*/  BRA `(.L_x_2871) ;  /* 0x0000000800a07947 */ /* 0x000fea0003800000 */
.L_x_2866:
        /* <DEDUP_REMOVED lines=10> */
[----:B----4-:R-:W-:-:S06]  /*aea0*/  IMAD.U32 R3, R17, 0x10000, RZ ;  /* 0x0001000011037824 */ /* 0x010fcc00078e00ff */
[----:B------:R-:W0:Y:S02]  /*aeb0*/  F2I.FTZ.U32.TRUNC.NTZ R3, R3 ;  /* 0x0000000300037305 */ /* 0x000e24000021f000 */
[----:B0-----:R0:W-:Y:S01]  /*aec0*/  STG.E.U16 desc[UR36][R8.64], R3 ;  /* 0x0000000308007986 */ /* 0x0011e2000c101524 */
[----:B------:R-:W-:Y:S05]  /*aed0*/  BRA `(.L_x_2871) ;  /* 0x0000000800687947 */ /* 0x000fea0003800000 */
.L_x_2881:
[----:B----4-:R-:W-:Y:S01]  /*aee0*/  IMAD.U32 R17, R17, 0x10000, RZ ;  /* 0x0001000011117824 */ /* 0x010fe200078e00ff */
        /* <DEDUP_REMOVED lines=16> */
.L_x_2884:
[----:B------:R-:W-:-:S04]  /*aff0*/  SHF.R.U32.HI R3, RZ, 0x18, R17 ;  /* 0x00000018ff037819 */ /* 0x000fc80000011611 */
[----:B------:R-:W-:-:S04]  /*b000*/  LOP3.LUT R0, R0, 0x80, R3, 0xf8, !PT ;  /* 0x0000008000007812 */ /* 0x000fc800078ef803 */
[----:B------:R-:W-:-:S07]  /*b010*/  PRMT R4, R0, 0x7610, R4 ;  /* 0x0000761000047816 */ /* 0x000fce0000000004 */
.L_x_2883:
[----:B------:R-:W-:Y:S05]  /*b020*/  BSYNC.RECONVERGENT B0 ;  /* 0x0000000000007941 */ /* 0x000fea0003800200 */
.L_x_2882:
[----:B------:R0:W-:Y:S01]  /*b030*/  STG.E.U8 desc[UR36][R8.64], R4 ;  /* 0x0000000408007986 */ /* 0x0001e2000c101124 */
[----:B------:R-:W-:Y:S05]  /*b040*/  BRA `(.L_x_2871) ;  /* 0x00000008000c7947 */ /* 0x000fea0003800000 */
.L_x_2880:
        /* <DEDUP_REMOVED lines=17> */
.L_x_2887:
[----:B------:R-:W-:-:S04]  /*b160*/  SHF.R.U32.HI R3, RZ, 0x18, R17 ;  /* 0x00000018ff037819 */ /* 0x000fc80000011611 */
[----:B------:R-:W-:-:S04]  /*b170*/  LOP3.LUT R0, R0, 0x80, R3, 0xf8, !PT ;  /* 0x0000008000007812 */ /* 0x000fc800078ef803 */
[----:B------:R-:W-:-:S07]  /*b180*/  PRMT R4, R0, 0x7610, R4 ;  /* 0x0000761000047816 */ /* 0x000fce0000000004 */
.L_x_2886:
[----:B------:R-:W-:Y:S05]  /*b190*/  BSYNC.RECONVERGENT B0 ;  /* 0x0000000000007941 */ /* 0x000fea0003800200 */
.L_x_2885:
[----:B------:R0:W-:Y:S01]  /*b1a0*/  STG.E.U8 desc[UR36][R8.64], R4 ;  /* 0x0000000408007986 */ /* 0x0001e2000c101124 */
[----:B------:R-:W-:Y:S05]  /*b1b0*/  BRA `(.L_x_2871) ;  /* 0x0000000400b07947 */ /* 0x000fea0003800000 */
.L_x_2879:
[----:B------:R-:W-:-:S13]  /*b1c0*/  ISETP.NE.AND P0, PT, R0, 0x1c, PT ;  /* 0x0000001c0000780c */ /* 0x000fda0003f05270 */
[----:B------:R-:W-:Y:S05]  /*b1d0*/  @!P0 BRA `(.L_x_2888) ;  /* 0x0000000000608947 */ /* 0x000fea0003800000 */
[----:B------:R-:W-:-:S13]  /*b1e0*/  ISETP.NE.AND P0, PT, R0, 0x1d, PT ;  /* 0x0000001d0000780c */ /* 0x000fda0003f05270 */
[----:B------:R-:W-:Y:S05]  /*b1f0*/  @!P0 BRA `(.L_x_2889) ;  /* 0x0000000000488947 */ /* 0x000fea0003800000 */
[----:B------:R-:W-:-:S13]  /*b200*/  ISETP.NE.AND P0, PT, R0, 0x2c, PT ;  /* 0x0000002c0000780c */ /* 0x000fda0003f05270 */
[----:B------:R-:W-:Y:S05]  /*b210*/  @P0 BRA `(.L_x_2870) ;  /* 0x0000000000bc0947 */ /* 0x000fea0003800000 */
[----:B----4-:R-:W-:-:S05]  /*b220*/  IMAD.U32 R4, R17, 0x10000, RZ ;  /* 0x0001000011047824 */ /* 0x010fca00078e00ff */
        /* <DEDUP_REMOVED lines=15> */
.L_x_2889:
[----:B----4-:R-:W-:-:S06]  /*b320*/  IMAD.U32 R4, R17, 0x10000, RZ ;  /* 0x0001000011047824 */ /* 0x010fcc00078e00ff */
[----:B------:R-:W0:Y:S02]  /*b330*/  F2I.U64.TRUNC R4, R4 ;  /* 0x0000000400047311 */ /* 0x000e24000020d800 */
[----:B0-----:R0:W-:Y:S01]  /*b340*/  STG.E.64 desc[UR36][R8.64], R4 ;  /* 0x0000000408007986 */ /* 0x0011e2000c101b24 */
[----:B------:R-:W-:Y:S05]  /*b350*/  BRA `(.L_x_2871) ;  /* 0x0000000400487947 */ /* 0x000fea0003800000 */
.L_x_2888:
[----:B----4-:R-:W-:-:S06]  /*b360*/  IMAD.U32 R17, R17, 0x10000, RZ ;  /* 0x0001000011117824 */ /* 0x010fcc00078e00ff */
[----:B------:R-:W0:Y:S02]  /*b370*/  F2I.FTZ.U32.TRUNC.NTZ R17, R17 ;  /* 0x0000001100117305 */ /* 0x000e24000021f000 */
[----:B0-----:R0:W-:Y:S01]  /*b380*/  STG.E desc[UR36][R8.64], R17 ;  /* 0x0000001108007986 */ /* 0x0011e2000c101924 */
[----:B------:R-:W-:Y:S05]  /*b390*/  BRA `(.L_x_2871) ;  /* 0x0000000400387947 */ /* 0x000fea0003800000 */
.L_x_2878:
[----:B------:R-:W-:-:S13]  /*b3a0*/  ISETP.GT.AND P0, PT, R0, 0xe, PT ;  /* 0x0000000e0000780c */ /* 0x000fda0003f04270 */
[----:B------:R-:W-:Y:S05]  /*b3b0*/  @P0 BRA `(.L_x_2890) ;  /* 0x00000000003c0947 */ /* 0x000fea0003800000 */
[----:B------:R-:W-:-:S13]  /*b3c0*/  ISETP.NE.AND P0, PT, R0, 0xa, PT ;  /* 0x0000000a0000780c */ /* 0x000fda0003f05270 */
[----:B------:R-:W-:Y:S05]  /*b3d0*/  @!P0 BRA `(.L_x_2891) ;  /* 0x00000000001c8947 */ /* 0x000fea0003800000 */
[----:B------:R-:W-:-:S13]  /*b3e0*/  ISETP.NE.AND P0, PT, R0, 0xb, PT ;  /* 0x0000000b0000780c */ /* 0x000fda0003f05270 */
[----:B------:R-:W-:Y:S05]  /*b3f0*/  @P0 BRA `(.L_x_2870) ;  /* 0x0000000000440947 */ /* 0x000fea0003800000 */
[----:B----4-:R-:W-:-:S05]  /*b400*/  IMAD.U32 R17, R17, 0x10000, RZ ;  /* 0x0001000011117824 */ /* 0x010fca00078e00ff */
[----:B------:R-:W-:-:S04]  /*b410*/  FSETP.NEU.FTZ.AND P0, PT, R17, RZ, PT ;  /* 0x000000ff1100720b */ /* 0x000fc80003f1d000 */
[----:B------:R-:W-:-:S05]  /*b420*/  SEL R3, RZ, 0x1, !P0 ;  /* 0x00000001ff037807 */ /* 0x000fca0004000000 */
[----:B------:R0:W-:Y:S01]  /*b430*/  STG.E.U8 desc[UR36][R8.64], R3 ;  /* 0x0000000308007986 */ /* 0x0001e2000c101124 */
[----:B------:R-:W-:Y:S05]  /*b440*/  BRA `(.L_x_2871) ;  /* 0x00000004000c7947 */ /* 0x000fea0003800000 */
.L_x_2891:
[----:B----4-:R-:W-:Y:S01]  /*b450*/  IMAD.U32 R17, R17, 0x10000, RZ ;  /* 0x0001000011117824 */ /* 0x010fe200078e00ff */
[----:B------:R-:W-:-:S03]  /*b460*/  CS2R R6, SRZ ;  /* 0x0000000000067805 */ /* 0x000fc6000001ff00 */
[----:B------:R-:W-:-:S06]  /*b470*/  FMUL.FTZ R4, R17, 1 ;  /* 0x3f80000011047820 */ /* 0x000fcc0000410000 */
[----:B------:R-:W0:Y:S02]  /*b480*/  F2F.F64.F32 R4, R4 ;  /* 0x0000000400047310 */ /* 0x000e240000201800 */
[----:B0-----:R0:W-:Y:S01]  /*b490*/  STG.E.128 desc[UR36][R8.64], R4 ;  /* 0x0000000408007986 */ /* 0x0011e2000c101d24 */
[----:B------:R-:W-:Y:S05]  /*b4a0*/  BRA `(.L_x_2871) ;  /* 0x0000000000f47947 */ /* 0x000fea0003800000 */
.L_x_2890:
[----:B------:R-:W-:-:S13]  /*b4b0*/  ISETP.NE.AND P0, PT, R0, 0xf, PT ;  /* 0x0000000f0000780c */ /* 0x000fda0003f05270 */
[----:B------:R-:W-:Y:S05]  /*b4c0*/  @!P0 BRA `(.L_x_2892) ;  /* 0x0000000000e88947 */ /* 0x000fea0003800000 */
[----:B------:R-:W-:-:S13]  /*b4d0*/  ISETP.NE.AND P0, PT, R0, 0x17, PT ;  /* 0x000000170000780c */ /* 0x000fda0003f05270 */
[----:B------:R-:W-:Y:S05]  /*b4e0*/  @!P0 BRA `(.L_x_2893) ;  /* 0x0000000000908947 */ /* 0x000fea0003800000 */
[----:B------:R-:W-:-:S13]  /*b4f0*/  ISETP.NE.AND P0, PT, R0, 0x18, PT ;  /* 0x000000180000780c */ /* 0x000fda0003f05270 */
[----:B------:R-:W-:Y:S05]  /*b500*/  @!P0 BRA `(.L_x_2894) ;  /* 0x0000000000448947 */ /* 0x000fea0003800000 */
.L_x_2870:
        /* <DEDUP_REMOVED lines=16> */
.L_x_2895:
[----:B------:R-:W-:Y:S05]  /*b610*/  BRA `(.L_x_2871) ;  /* 0x0000000000987947 */ /* 0x000fea0003800000 */
.L_x_2894:
[----:B----4-:R-:W-:Y:S01]  /*b620*/  IMAD.U32 R17, R17, 0x10000, RZ ;  /* 0x0001000011117824 */ /* 0x010fe200078e00ff */
        /* <DEDUP_REMOVED lines=12> */
.L_x_2897:
[----:B------:R-:W-:Y:S05]  /*b6f0*/  BSYNC.RECONVERGENT B0 ;  /* 0x0000000000007941 */ /* 0x000fea0003800200 */
.L_x_2896:
[----:B------:R-:W-:-:S05]  /*b700*/  LOP3.LUT R3, R0, 0x80, R3, 0xf8, !PT ;  /* 0x0000008000037812 */ /* 0x000fca00078ef803 */
[----:B------:R0:W-:Y:S01]  /*b710*/  STG.E.U8 desc[UR36][R8.64], R3 ;  /* 0x0000000308007986 */ /* 0x0001e2000c101124 */
[----:B------:R-:W-:Y:S05]  /*b720*/  BRA `(.L_x_2871) ;  /* 0x0000000000547947 */ /* 0x000fea0003800000 */
.L_x_2893:
[----:B----4-:R-:W-:Y:S01]  /*b730*/  IMAD.U32 R3, R17, 0x10000, RZ ;  /* 0x0001000011037824 */ /* 0x010fe200078e00ff */
        /* <DEDUP_REMOVED lines=11> */
.L_x_2899:
[----:B------:R-:W-:Y:S01]  /*b7f0*/  IMAD.MOV.U32 R0, RZ, RZ, 0x7f ;  /* 0x0000007fff007424 */ /* 0x000fe200078e00ff */
[----:B------:R-:W-:-:S04]  /*b800*/  ISETP.GT.U32.AND P0, PT, R4, 0x7f800000, PT ;  /* 0x7f8000000400780c */ /* 0x000fc80003f04070 */
[----:B------:R-:W-:-:S09]  /*b810*/  SEL R0, R0, 0x7c, P0 ;  /* 0x0000007c00007807 */ /* 0x000fd20000000000 */
.L_x_2900:
[----:B------:R-:W-:Y:S05]  /*b820*/  BSYNC.RECONVERGENT B0 ;  /* 0x0000000000007941 */ /* 0x000fea0003800200 */
.L_x_2898:
[----:B------:R-:W-:-:S04]  /*b830*/  SHF.R.U32.HI R3, RZ, 0x18, R3 ;  /* 0x00000018ff037819 */ /* 0x000fc80000011603 */
[----:B------:R-:W-:-:S05]  /*b840*/  LOP3.LUT R3, R0, 0x80, R3, 0xf8, !PT ;  /* 0x0000008000037812 */ /* 0x000fca00078ef803 */
[----:B------:R0:W-:Y:S01]  /*b850*/  STG.E.U8 desc[UR36][R8.64], R3 ;  /* 0x0000000308007986 */ /* 0x0001e2000c101124 */
[----:B------:R-:W-:Y:S05]  /*b860*/  BRA `(.L_x_2871) ;  /* 0x0000000000047947 */ /* 0x000fea0003800000 */
.L_x_2892:
[----:B----4-:R0:W-:Y:S02]  /*b870*/  STG.E.U16 desc[UR36][R8.64], R17 ;  /* 0x0000001108007986 */ /* 0x0101e4000c101524 */
.L_x_2871:
[----:B------:R-:W-:-:S07]  /*b880*/  VIADD R25, R25, 0x80 ;  /* 0x0000008019197836 */ /* 0x000fce0000000000 */
.L_x_2830:
[----:B------:R-:W-:Y:S05]  /*b890*/  BSYNC.RECONVERGENT B6 ;  /* 0x0000000000067941 */ /* 0x000fea0003800200 */
.L_x_2829:
[----:B------:R-:W-:-:S13]  /*b8a0*/  ISETP.GE.AND P0, PT, R25, R16, PT ;  /* 0x000000101900720c */ /* 0x000fda0003f06270 */
[----:B------:R-:W-:Y:S05]  /*b8b0*/  @P0 EXIT ;  /* 0x000000000000094d */ /* 0x000fea0003800000 */
[----:B01--4-:R-:W0:Y:S01]  /*b8c0*/  LDC.64 R4, c[0x0][0x388] ;  /* 0x0000e200ff047b82 */ /* 0x013e220000000a00 */
[----:B------:R-:W3:Y:S01]  /*b8d0*/  LDCU UR4, c[0x0][0x3b4] ;  /* 0x00007680ff0477ac */ /* 0x000ee20008000800 */
[----:B--2---:R-:W-:Y:S01]  /*b8e0*/  PRMT R0, R18, 0x9910, RZ ;  /* 0x0000991012007816 */ /* 0x004fe200000000ff */
[----:B------:R-:W-:-:S03]  /*b8f0*/  IMAD R2, R2, 0x200, R25 ;  /* 0x0000020002027824 */ /* 0x000fc600078e0219 */
[----:B------:R-:W-:Y:S01]  /*b900*/  ISETP.GT.AND P1, PT, R0, 0x9, PT ;  /* 0x000000090000780c */ /* 0x000fe20003f24270 */
[----:B---3--:R-:W-:-:S05]  /*b910*/  IMAD R3, R2, UR4, RZ ;  /* 0x0000000402037c24 */ /* 0x008fca000f8e02ff */
        /* <DEDUP_REMOVED lines=11> */
[----:B------:R-:W-:-:S06]  /*b9d0*/  IMAD.U32 R19, R19, 0x10000, RZ ;  /* 0x0001000013137824 */ /* 0x000fcc00078e00ff */
[----:B------:R-:W0:Y:S02]  /*b9e0*/  F2I.FTZ.TRUNC.NTZ R19, R19 ;  /* 0x0000001300137305 */ /* 0x000e24000021f100 */
[----:B0-----:R-:W-:Y:S01]  /*b9f0*/  STG.E.U8 desc[UR36][R2.64], R19 ;  /* 0x0000001302007986 */ /* 0x001fe2000c101124 */
[----:B------:R-:W-:Y:S05]  /*ba00*/  EXIT ;  /* 0x000000000000794d */ /* 0x000fea0003800000 */
.L_x_2904:
[----:B------:R-:W-:-:S06]  /*ba10*/  IMAD.U32 R5, R19, 0x10000, RZ ;  /* 0x0001000013057824 */ /* 0x000fcc00078e00ff */
[----:B------:R-:W0:Y:S02]  /*ba20*/  F2I.S64.TRUNC R4, R5 ;  /* 0x0000000500047311 */ /* 0x000e24000020d900 */
[----:B0-----:R-:W-:Y:S01]  /*ba30*/  STG.E.U8 desc[UR36][R2.64], R4 ;  /* 0x0000000402007986 */ /* 0x001fe2000c101124 */
[----:B------:R-:W-:Y:S05]  /*ba40*/  EXIT ;  /* 0x000000000000794d */ /* 0x000fea0003800000 */
.L_x_2903:
        /* <DEDUP_REMOVED lines=8> */
[----:B0-----:R-:W-:Y:S01]  /*bad0*/  STG.E.64 desc[UR36][R2.64], R4 ;  /* 0x0000000402007986 */ /* 0x001fe2000c101b24 */
[----:B------:R-:W-:Y:S05]  /*bae0*/  EXIT ;  /* 0x000000000000794d */ /* 0x000fea0003800000 */
.L_x_2907:
[----:B------:R-:W-:-:S06]  /*baf0*/  IMAD.U32 R19, R19, 0x10000, RZ ;  /* 0x0001000013137824 */ /* 0x000fcc00078e00ff */
[----:B------:R-:W0:Y:S02]  /*bb00*/  F2I.FTZ.TRUNC.NTZ R19, R19 ;  /* 0x0000001300137305 */ /* 0x000e24000021f100 */
[----:B0-----:R-:W-:Y:S01]  /*bb10*/  STG.E desc[UR36][R2.64], R19 ;  /* 0x0000001302007986 */ /* 0x001fe2000c101924 */
[----:B------:R-:W-:Y:S05]  /*bb20*/  EXIT ;  /* 0x000000000000794d */ /* 0x000fea0003800000 */
.L_x_2906:
[----:B------:R-:W-:-:S06]  /*bb30*/  IMAD.U32 R19, R19, 0x10000, RZ ;  /* 0x0001000013137824 */ /* 0x000fcc00078e00ff */
[----:B------:R-:W0:Y:S02]  /*bb40*/  F2I.FTZ.TRUNC.NTZ R19, R19 ;  /* 0x0000001300137305 */ /* 0x000e24000021f100 */
[----:B0-----:R-:W-:Y:S01]  /*bb50*/  STG.E.U16 desc[UR36][R2.64], R19 ;  /* 0x0000001302007986 */ /* 0x001fe2000c101524 */
[----:B------:R-:W-:Y:S05]  /*bb60*/  EXIT ;  /* 0x000000000000794d */ /* 0x000fea0003800000 */
.L_x_2902:
[----:B------:R-:W-:-:S13]  /*bb70*/  ISETP.GT.AND P0, PT, R0, 0x6, PT ;  /* 0x000000060000780c */ /* 0x000fda0003f04270 */
[----:B------:R-:W-:Y:S05]  /*bb80*/  @P0 BRA `(.L_x_2908) ;  /* 0x00000000002c0947 */ /* 0x000fea0003800000 */
[----:B------:R-:W-:-:S13]  /*bb90*/  ISETP.NE.AND P0, PT, R0, 0x5, PT ;  /* 0x000000050000780c */ /* 0x000fda0003f05270 */
[----:B------:R-:W-:Y:S05]  /*bba0*/  @!P0 BRA `(.L_x_2909) ;  /* 0x0000000000148947 */ /* 0x000fea0003800000 */
[----:B------:R-:W-:-:S13]  /*bbb0*/  ISETP.NE.AND P0, PT, R0, 0x6, PT ;  /* 0x000000060000780c */ /* 0x000fda0003f05270 */
[----:B------:R-:W-:Y:S05]  /*bbc0*/  @P0 BRA `(.L_x_2905) ;  /* 0x0000000800300947 */ /* 0x000fea0003800000 */
[----:B------:R-:W-:-:S05]  /*bbd0*/  IMAD.U32 R19, R19, 0x10000, RZ ;  /* 0x0001000013137824 */ /* 0x000fca00078e00ff */
[----:B------:R-:W-:Y:S01]  /*bbe0*/  STG.E desc[UR36][R2.64], R19 ;  /* 0x0000001302007986 */ /* 0x000fe2000c101924 */
[----:B------:R-:W-:Y:S05]  /*bbf0*/  EXIT ;  /* 0x000000000000794d */ /* 0x000fea0003800000 */
.L_x_2909:
[----:B------:R-:W-:-:S05]  /*bc00*/  IMAD.U32 R0, R19, 0x10000, RZ ;  /* 0x0001000013007824 */ /* 0x000fca00078e00ff */
[----:B------:R-:W-:-:S05]  /*bc10*/  F2FP.F16.F32.PACK_AB R0, RZ, R0 ;  /* 0x00000000ff00723e */ /* 0x000fca00000000ff */
[----:B------:R-:W-:Y:S01]  /*bc20*/  STG.E.U16 desc[UR36][R2.64], R0 ;  /* 0x0000000002007986 */ /* 0x000fe2000c101524 */
[----:B------:R-:W-:Y:S05]  /*bc30*/  EXIT ;  /* 0x000000000000794d */ /* 0x000fea0003800000 */
.L_x_2908:
        /* <DEDUP_REMOVED lines=8> */
[----:B------:R-:W-:Y:S01]  /*bcc0*/  STG.E.64 desc[UR36][R2.64], R4 ;  /* 0x0000000402007986 */ /* 0x000fe2000c101b24 */
[----:B------:R-:W-:Y:S05]  /*bcd0*/  EXIT ;  /* 0x000000000000794d */ /* 0x000fea0003800000 */
.L_x_2911:
[----:B------:R-:W-:-:S05]  /*bce0*/  IMAD.U32 R19, R19, 0x10000, RZ ;  /* 0x0001000013137824 */ /* 0x000fca00078e00ff */
[----:B------:R-:W-:-:S04]  /*bcf0*/  F2FP.F16.F32.PACK_AB R5, RZ, R19 ;  /* 0x00000013ff05723e */ /* 0x000fc800000000ff */
[----:B------:R-:W-:-:S05]  /*bd00*/  PRMT R5, R5, 0x5410, RZ ;  /* 0x0000541005057816 */ /* 0x000fca00000000ff */
[----:B------:R-:W-:Y:S01]  /*bd10*/  STG.E desc[UR36][R2.64], R5 ;  /* 0x0000000502007986 */ /* 0x000fe2000c101924 */
[----:B------:R-:W-:Y:S05]  /*bd20*/  EXIT ;  /* 0x000000000000794d */ /* 0x000fea0003800000 */
.L_x_2910:
[----:B------:R-:W-:-:S04]  /*bd30*/  IMAD.U32 R4, R19, 0x10000, RZ ;  /* 0x0001000013047824 */ /* 0x000fc800078e00ff */
[----:B------:R-:W-:-:S06]  /*bd40*/  FMUL.FTZ R4, R4, 1 ;  /* 0x3f80000004047820 */ /* 0x000fcc0000410000 */
[----:B------:R-:W0:Y:S02]  /*bd50*/  F2F.F64.F32 R4, R4 ;  /* 0x0000000400047310 */ /* 0x000e240000201800 */
[----:B0-----:R-:W-:Y:S01]  /*bd60*/  STG.E.64 desc[UR36][R2.64], R4 ;  /* 0x0000000402007986 */ /* 0x001fe2000c101b24 */
[----:B------:R-:W-:Y:S05]  /*bd70*/  EXIT ;  /* 0x000000000000794d */ /* 0x000fea0003800000 */
.L_x_2901:
        /* <DEDUP_REMOVED lines=12> */
[----:B0-----:R-:W-:Y:S01]  /*be40*/  STG.E.U16 desc[UR36][R2.64], R5 ;  /* 0x0000000502007986 */ /* 0x001fe2000c101524 */
[----:B------:R-:W-:Y:S05]  /*be50*/  EXIT ;  /* 0x000000000000794d */ /* 0x000fea0003800000 */
.L_x_2915:
        /* <DEDUP_REMOVED lines=18> */
.L_x_2918:
[----:B------:R-:W-:-:S04]  /*bf80*/  SHF.R.U32.HI R5, RZ, 0x18, R5 ;  /* 0x00000018ff057819 */ /* 0x000fc80000011605 */
[----:B------:R-:W-:-:S07]  /*bf90*/  LOP3.LUT R0, R0, 0x80, R5, 0xf8, !PT ;  /* 0x0000008000007812 */ /* 0x000fce00078ef805 */
.L_x_2917:
[----:B------:R-:W-:Y:S05]  /*bfa0*/  BSYNC.RECONVERGENT B0 ;  /* 0x0000000000007941 */ /* 0x000fea0003800200 */
.L_x_2916:
[----:B------:R-:W-:Y:S01]  /*bfb0*/  STG.E.U8 desc[UR36][R2.64], R0 ;  /* 0x0000000002007986 */ /* 0x000fe2000c101124 */
[----:B------:R-:W-:Y:S05]  /*bfc0*/  EXIT ;  /* 0x000000000000794d */ /* 0x000fea0003800000 */
.L_x_2914:
        /* <DEDUP_REMOVED lines=18> */
.L_x_2921:
[----:B------:R-:W-:-:S04]  /*c0f0*/  SHF.R.U32.HI R5, RZ, 0x18, R5 ;  /* 0x00000018ff057819 */ /* 0x000fc80000011605 */
[----:B------:R-:W-:-:S07]  /*c100*/  LOP3.LUT R0, R0, 0x80, R5, 0xf8, !PT ;  /* 0x0000008000007812 */ /* 0x000fce00078ef805 */
.L_x_2920:
[----:B------:R-:W-:Y:S05]  /*c110*/  BSYNC.RECONVERGENT B0 ;  /* 0x0000000000007941 */ /* 0x000fea0003800200 */
.L_x_2919:
[----:B------:R-:W-:Y:S01]  /*c120*/  STG.E.U8 desc[UR36][R2.64], R0 ;  /* 0x0000000002007986 */ /* 0x000fe2000c101124 */
[----:B------:R-:W-:Y:S05]  /*c130*/  EXIT ;  /* 0x000000000000794d */ /* 0x000fea0003800000 */
.L_x_2913:
[----:B------:R-:W-:-:S13]  /*c140*/  ISETP.NE.AND P0, PT, R0, 0x1c, PT ;  /* 0x0000001c0000780c */ /* 0x000fda0003f05270 */
[----:B------:R-:W-:Y:S05]  /*c150*/  @!P0 BRA `(.L_x_2922) ;  /* 0x0000000000608947 */ /* 0x000fea0003800000 */
[----:B------:R-:W-:-:S13]  /*c160*/  ISETP.NE.AND P0, PT, R0, 0x1d, PT ;  /* 0x0000001d0000780c */ /* 0x000fda0003f05270 */
[----:B------:R-:W-:Y:S05]  /*c170*/  @!P0 BRA `(.L_x_2923) ;  /* 0x0000000000488947 */ /* 0x000fea0003800000 */
[----:B------:R-:W-:-:S13]  /*c180*/  ISETP.NE.AND P0, PT, R0, 0x2c, PT ;  /* 0x0000002c0000780c */ /* 0x000fda0003f05270 */
[----:B------:R-:W-:Y:S05]  /*c190*/  @P0 BRA `(.L_x_2905) ;  /* 0x0000000000bc0947 */ /* 0x000fea0003800000 */
[----:B------:R-:W-:Y:S02]  /*c1a0*/  IMAD.U32 R19, R19, 0x10000, RZ ;  /* 0x0001000013137824 */ /* 0x000fe400078e00ff */
        /* <DEDUP_REMOVED lines=15> */
.L_x_2923:
[----:B------:R-:W-:-:S06]  /*c2a0*/  IMAD.U32 R4, R19, 0x10000, RZ ;  /* 0x0001000013047824 */ /* 0x000fcc00078e00ff */
[----:B------:R-:W0:Y:S02]  /*c2b0*/  F2I.U64.TRUNC R4, R4 ;  /* 0x0000000400047311 */ /* 0x000e24000020d800 */
[----:B0-----:R-:W-:Y:S01]  /*c2c0*/  STG.E.64 desc[UR36][R2.64], R4 ;  /* 0x0000000402007986 */ /* 0x001fe2000c101b24 */
[----:B------:R-:W-:Y:S05]  /*c2d0*/  EXIT ;  /* 0x000000000000794d */ /* 0x000fea0003800000 */
.L_x_2922:
[----:B------:R-:W-:-:S06]  /*c2e0*/  IMAD.U32 R19, R19, 0x10000, RZ ;  /* 0x0001000013137824 */ /* 0x000fcc00078e00ff */
[----:B------:R-:W0:Y:S02]  /*c2f0*/  F2I.FTZ.U32.TRUNC.NTZ R19, R19 ;  /* 0x0000001300137305 */ /* 0x000e24000021f000 */
[----:B0-----:R-:W-:Y:S01]  /*c300*/  STG.E desc[UR36][R2.64], R19 ;  /* 0x0000001302007986 */ /* 0x001fe2000c101924 */
[----:B------:R-:W-:Y:S05]  /*c310*/  EXIT ;  /* 0x000000000000794d */ /* 0x000fea0003800000 */
.L_x_2912:
        /* <DEDUP_REMOVED lines=9> */
[----:B------:R-:W-:Y:S01]  /*c3b0*/  STG.E.U8 desc[UR36][R2.64], R5 ;  /* 0x0000000502007986 */ /* 0x000fe2000c101124 */
[----:B------:R-:W-:Y:S05]  /*c3c0*/  EXIT ;  /* 0x000000000000794d */ /* 0x000fea0003800000 */
.L_x_2925:
[----:B------:R-:W-:Y:S01]  /*c3d0*/  IMAD.U32 R19, R19, 0x10000, RZ ;  /* 0x0001000013137824 */ /* 0x000fe200078e00ff */
[----:B------:R-:W-:-:S03]  /*c3e0*/  CS2R R6, SRZ ;  /* 0x0000000000067805 */ /* 0x000fc6000001ff00 */
[----:B------:R-:W-:-:S06]  /*c3f0*/  FMUL.FTZ R4, R19, 1 ;  /* 0x3f80000013047820 */ /* 0x000fcc0000410000 */
[----:B------:R-:W0:Y:S02]  /*c400*/  F2F.F64.F32 R4, R4 ;  /* 0x0000000400047310 */ /* 0x000e240000201800 */
[----:B0-----:R-:W-:Y:S01]  /*c410*/  STG.E.128 desc[UR36][R2.64], R4 ;  /* 0x0000000402007986 */ /* 0x001fe2000c101d24 */
[----:B------:R-:W-:Y:S05]  /*c420*/  EXIT ;  /* 0x000000000000794d */ /* 0x000fea0003800000 */
.L_x_2924:
[----:B------:R-:W-:-:S13]  /*c430*/  ISETP.NE.AND P0, PT, R0, 0xf, PT ;  /* 0x0000000f0000780c */ /* 0x000fda0003f05270 */
[----:B------:R-:W-:Y:S05]  /*c440*/  @!P0 BRA `(.L_x_2926) ;  /* 0x0000000000e88947 */ /* 0x000fea0003800000 */
[----:B------:R-:W-:-:S13]  /*c450*/  ISETP.NE.AND P0, PT, R0, 0x17, PT ;  /* 0x000000170000780c */ /* 0x000fda0003f05270 */
[----:B------:R-:W-:Y:S05]  /*c460*/  @!P0 BRA `(.L_x_2927) ;  /* 0x0000000000908947 */ /* 0x000fea0003800000 */
[----:B------:R-:W-:-:S13]  /*c470*/  ISETP.NE.AND P0, PT, R0, 0x18, PT ;  /* 0x000000180000780c */ /* 0x000fda0003f05270 */
[----:B------:R-:W-:Y:S05]  /*c480*/  @!P0 BRA `(.L_x_2928) ;  /* 0x0000000000448947 */ /* 0x000fea0003800000 */
.L_x_2905:
        /* <DEDUP_REMOVED lines=16> */
.L_x_2929:
[----:B------:R-:W-:Y:S05]  /*c590*/  EXIT ;  /* 0x000000000000794d */ /* 0x000fea0003800000 */
.L_x_2928:
        /* <DEDUP_REMOVED lines=13> */
.L_x_2931:
[----:B------:R-:W-:Y:S05]  /*c670*/  BSYNC.RECONVERGENT B0 ;  /* 0x0000000000007941 */ /* 0x000fea0003800200 */
.L_x_2930:
[----:B------:R-:W-:-:S05]  /*c680*/  LOP3.LUT R5, R0, 0x80, R5, 0xf8, !PT ;  /* 0x0000008000057812 */ /* 0x000fca00078ef805 */
[----:B------:R-:W-:Y:S01]  /*c690*/  STG.E.U8 desc[UR36][R2.64], R5 ;  /* 0x0000000502007986 */ /* 0x000fe2000c101124 */
[----:B------:R-:W-:Y:S05]  /*c6a0*/  EXIT ;  /* 0x000000000000794d */ /* 0x000fea0003800000 */
.L_x_2927:
        /* <DEDUP_REMOVED lines=12> */
.L_x_2933:
[----:B------:R-:W-:Y:S01]  /*c770*/  IMAD.MOV.U32 R0, RZ, RZ, 0x7f ;  /* 0x0000007fff007424 */ /* 0x000fe200078e00ff */
[----:B------:R-:W-:-:S04]  /*c780*/  ISETP.GT.U32.AND P0, PT, R4, 0x7f800000, PT ;  /* 0x7f8000000400780c */ /* 0x000fc80003f04070 */
[----:B------:R-:W-:-:S09]  /*c790*/  SEL R0, R0, 0x7c, P0 ;  /* 0x0000007c00007807 */ /* 0x000fd20000000000 */
.L_x_2934:
[----:B------:R-:W-:Y:S05]  /*c7a0*/  BSYNC.RECONVERGENT B0 ;  /* 0x0000000000007941 */ /* 0x000fea0003800200 */
.L_x_2932:
[----:B------:R-:W-:-:S04]  /*c7b0*/  SHF.R.U32.HI R5, RZ, 0x18, R5 ;  /* 0x00000018ff057819 */ /* 0x000fc80000011605 */
[----:B------:R-:W-:-:S05]  /*c7c0*/  LOP3.LUT R5, R0, 0x80, R5, 0xf8, !PT ;  /* 0x0000008000057812 */ /* 0x000fca00078ef805 */
[----:B------:R-:W-:Y:S01]  /*c7d0*/  STG.E.U8 desc[UR36][R2.64], R5 ;  /* 0x0000000502007986 */ /* 0x000fe2000c101124 */
[----:B------:R-:W-:Y:S05]  /*c7e0*/  EXIT ;  /* 0x000000000000794d */ /* 0x000fea0003800000 */
.L_x_2926:
[----:B------:R-:W-:Y:S01]  /*c7f0*/  STG.E.U16 desc[UR36][R2.64], R19 ;  /* 0x0000001302007986 */ /* 0x000fe2000c101524 */
[----:B------:R-:W-:Y:S05]  /*c800*/  EXIT ;  /* 0x000000000000794d */ /* 0x000fea0003800000 */
.L_x_2935:
        /* <DEDUP_REMOVED lines=15> */
.L_x_8101:


//--------------------- .text._ZN2at6native18elementwise_kernelILi128ELi4EZNS0_22gpu_kernel_impl_nocastINS0_13BinaryFunctorIN3c108BFloat16ES5_S5_ZZZNS0_20copysign_kernel_cudaERNS_18TensorIteratorBaseEENKUlvE_clEvENKUlvE1_clEvEUlS5_S5_E_EEEEvS7_RKT_EUliE_EEviT1_ --------------------------
	.section	.text._ZN2at6native18elementwise_kernelILi128ELi4EZNS0_22gpu_kernel_impl_nocastINS0_13BinaryFunctorIN3c108BFloat16ES5_S5_ZZZNS0_20copysign_kernel_cudaERNS_18TensorIteratorBaseEENKUlvE_clEvENKUlvE1_clEvEUlS5_S5_E_EEEEvS7_RKT_EUliE_EEviT1_,"ax",@progbits
	.align	128
        .global         _ZN2at6native18elementwise_kernelILi128ELi4EZNS0_22gpu_kernel_impl_nocastINS0_13BinaryFunctorIN3c108BFloat16ES5_S5_ZZZNS0_20copysign_kernel_cudaERNS_18TensorIteratorBaseEENKUlvE_clEvENKUlvE1_clEvEUlS5_S5_E_EEEEvS7_RKT_EUliE_EEviT1_
        .type           _ZN2at6native18elementwise_kernelILi128ELi4EZNS0_22gpu_kernel_impl_nocastINS0_13BinaryFunctorIN3c108BFloat16ES5_S5_ZZZNS0_20copysign_kernel_cudaERNS_18TensorIteratorBaseEENKUlvE_clEvENKUlvE1_clEvEUlS5_S5_E_EEEEvS7_RKT_EUliE_EEviT1_,@function
        .size           _ZN2at6native18elementwise_kernelILi128ELi4EZNS0_22gpu_kernel_impl_nocastINS0_13BinaryFunctorIN3c108BFloat16ES5_S5_ZZZNS0_20copysign_kernel_cudaERNS_18TensorIteratorBaseEENKUlvE_clEvENKUlvE1_clEvEUlS5_S5_E_EEEEvS7_RKT_EUliE_EEviT1_,(.L_x_8102 - _ZN2at6native18elementwise_kernelILi128ELi4EZNS0_22gpu_kernel_impl_nocastINS0_13BinaryFunctorIN3c108BFloat16ES5_S5_ZZZNS0_20copysign_kernel_cudaERNS_18TensorIteratorBaseEENKUlvE_clEvENKUlvE1_clEvEUlS5_S5_E_EEEEvS7_RKT_EUliE_EEviT1_)
        .other          _ZN2at6native18elementwise_kernelILi128ELi4EZNS0_22gpu_kernel_impl_nocastINS0_13BinaryFunctorIN3c108BFloat16ES5_S5_ZZZNS0_20copysign_kernel_cudaERNS_18TensorIteratorBaseEENKUlvE_clEvENKUlvE1_clEvEUlS5_S5_E_EEEEvS7_RKT_EUliE_EEviT1_,@"STO_CUDA_ENTRY STV_DEFAULT"
_ZN2at6native18elementwise_kernelILi128ELi4EZNS0_22gpu_kernel_impl_nocastINS0_13BinaryFunctorIN3c108BFloat16ES5_S5_ZZZNS0_20copysign_kernel_cudaERNS_18TensorIteratorBaseEENKUlvE_clEvENKUlvE1_clEvEUlS5_S5_E_EEEEvS7_RKT_EUliE_EEviT1_:
.text._ZN2at6native18elementwise_kernelILi128ELi4EZNS0_22gpu_kernel_impl_nocastINS0_13BinaryFunctorIN3c108BFloat16ES5_S5_ZZZNS0_20copysign_kernel_cudaERNS_18TensorIteratorBaseEENKUlvE_clEvENKUlvE1_clEvEUlS5_S5_E_EEEEvS7_RKT_EUliE_EEviT1_:
        /* <DEDUP_REMOVED lines=22> */
[----:B--2---:R-:W-:Y:S02]  /*0160*/  SHF.L.U32 R0, R4, 0x10, RZ ;  /* 0x0000001004007819 */ /* 0x004fe400000006ff */
[----:B---3--:R-:W-:-:S04]  /*0170*/  SHF.L.U32 R11, R6, 0x10, RZ ;  /* 0x00000010060b7819 */ /* 0x008fc800000006ff */
[----:B------:R-:W-:-:S04]  /*0180*/  LOP3.LUT R0, R0, 0x80000000, R11, 0xb8, !PT ;  /* 0x8000000000007812 */ /* 0x000fc800078eb80b */
[----:B------:R-:W-:-:S05]  /*0190*/  F2FP.BF16.F32.PACK_AB R0, RZ, R0 ;  /* 0x00000000ff00723e */ /* 0x000fca00000010ff */
[----:B0-----:R0:W-:Y:S01]  /*01a0*/  STG.E.U16 desc[UR6][R8.64], R0 ;  /* 0x0000000008007986 */ /* 0x0011e2000c101506 */
[----:B------:R-:W-:Y:S05]  /*01b0*/  @P0 BRA `(.L_x_2940) ;  /* 0x0000000000680947 */ /* 0x000fea0003800000 */
[----:B------:R-:W1:Y:S08]  /*01c0*/  LDC.64 R4, c[0x0][0x5f0] ;  /* 0x00017c00ff047b82 */ /* 0x000e700000000a00 */
[----:B------:R-:W2:Y:S01]  /*01d0*/  LDC.64 R6, c[0x0][0x5f8] ;  /* 0x00017e00ff067b82 */ /* 0x000ea20000000a00 */
[----:B-1----:R-:W3:Y:S04]  /*01e0*/  LDG.E.U16 R4, desc[UR6][R4.64] ;  /* 0x0000000604047981 */ /* 0x002ee8000c1e1500 */
[----:B--2---:R-:W2:Y:S03]  /*01f0*/  LDG.E.U16 R6, desc[UR6][R6.64] ;  /* 0x0000000606067981 */ /* 0x004ea6000c1e1500 */
[----:B0-----:R-:W0:Y:S01]  /*0200*/  LDC.64 R8, c[0x0][0x5e8] ;  /* 0x00017a00ff087b82 */ /* 0x001e220000000a00 */
[----:B------:R-:W-:-:S02]  /*0210*/  IADD3 R3, PT, PT, R3, 0x80, RZ ;  /* 0x0000008003037810 */ /* 0x000fc40007ffe0ff */
[----:B---3--:R-:W-:Y:S02]  /*0220*/  SHF.L.U32 R0, R4, 0x10, RZ ;  /* 0x0000001004007819 */ /* 0x008fe400000006ff */
[----:B--2---:R-:W-:-:S04]  /*0230*/  SHF.L.U32 R11, R6, 0x10, RZ ;  /* 0x00000010060b7819 */ /* 0x004fc800000006ff */
[----:B------:R-:W-:-:S04]  /*0240*/  LOP3.LUT R0, R0, 0x80000000, R11, 0xb8, !PT ;  /* 0x8000000000007812 */ /* 0x000fc800078eb80b */
[----:B------:R-:W-:-:S05]  /*0250*/  F2FP.BF16.F32.PACK_AB R0, RZ, R0 ;  /* 0x00000000ff00723e */ /* 0x000fca00000010ff */
[----:B0-----:R0:W-:Y:S02]  /*0260*/  STG.E.U16 desc[UR6][R8.64], R0 ;  /* 0x0000000008007986 */ /* 0x0011e4000c101506 */
.L_x_2939:
[----:B------:R-:W-:-:S13]  /*0270*/  ISETP.GE.AND P0, PT, R3, UR4, PT ;  /* 0x0000000403007c0c */ /* 0x000fda000bf06270 */
[----:B------:R-:W-:Y:S05]  /*0280*/  @P0 BREAK.RELIABLE B1 ;  /* 0x0000000000010942 */ /* 0x000fea0003800100 */
[----:B------:R-:W-:Y:S05]  /*0290*/  @P0 BRA `(.L_x_2940) ;  /* 0x0000000000300947 */ /* 0x000fea0003800000 */
[----:B------:R-:W-:Y:S05]  /*02a0*/  BSYNC.RELIABLE B1 ;  /* 0x0000000000017941 */ /* 0x000fea0003800100 */
.L_x_2938:
        /* <DEDUP_REMOVED lines=11> */
.L_x_2940:
[----:B------:R-:W-:Y:S05]  /*0360*/  BSYNC.RECONVERGENT B0 ;  /* 0x0000000000007941 */ /* 0x000fea0003800200 */
.L_x_2937:
        /* <DEDUP_REMOVED lines=8> */
[----:B01----:R-:W-:-:S02]  /*03f0*/  SHF.L.U32 R0, R2, 0x10, RZ ;  /* 0x0000001002007819 */ /* 0x003fc400000006ff */
[----:B--2---:R-:W-:-:S04]  /*0400*/  SHF.L.U32 R9, R4, 0x10, RZ ;  /* 0x0000001004097819 */ /* 0x004fc800000006ff */
[----:B------:R-:W-:-:S04]  /*0410*/  LOP3.LUT R0, R0, 0x80000000, R9, 0xb8, !PT ;  /* 0x8000000000007812 */ /* 0x000fc800078eb809 */
[----:B------:R-:W-:-:S05]  /*0420*/  F2FP.BF16.F32.PACK_AB R0, RZ, R0 ;  /* 0x00000000ff00723e */ /* 0x000fca00000010ff */
[----:B---3--:R-:W-:Y:S01]  /*0430*/  STG.E.U16 desc[UR6][R6.64], R0 ;  /* 0x0000000006007986 */ /* 0x008fe2000c101506 */
[----:B------:R-:W-:Y:S05]  /*0440*/  EXIT ;  /* 0x000000000000794d */ /* 0x000fea0003800000 */
.L_x_2936:
        /* <DEDUP_REMOVED lines=356> */
.L_x_2944:
        /* <DEDUP_REMOVED lines=8> */
[----:B------:R-:W-:Y:S02]  /*1b10*/  IADD3 R3, PT, PT, R3, 0x80, RZ ;  /* 0x0000008003037810 */ /* 0x000fe40007ffe0ff */
[----:B--2---:R-:W-:Y:S02]  /*1b20*/  SHF.L.U32 R4, R6, 0x10, RZ ;  /* 0x0000001006047819 */ /* 0x004fe400000006ff */
[----:B---3--:R-:W-:-:S04]  /*1b30*/  SHF.L.U32 R11, R8, 0x10, RZ ;  /* 0x00000010080b7819 */ /* 0x008fc800000006ff */
[----:B------:R-:W-:Y:S02]  /*1b40*/  LOP3.LUT R11, R4, 0x80000000, R11, 0xb8, !PT ;  /* 0x80000000040b7812 */ /* 0x000fe400078eb80b */
[----:B0-----:R-:W-:Y:S02]  /*1b50*/  IADD3 R4, P0, PT, R5, UR8, RZ ;  /* 0x0000000805047c10 */ /* 0x001fe4000ff1e0ff */
[----:B------:R-:W-:Y:S02]  /*1b60*/  F2FP.BF16.F32.PACK_AB R11, RZ, R11 ;  /* 0x0000000bff0b723e */ /* 0x000fe400000010ff */
        /* <DEDUP_REMOVED lines=353> */
.L_x_2946:
        /* <DEDUP_REMOVED lines=14> */
[----:B------:R-:W-:-:S05]  /*3260*/  IADD3.X R5, PT, PT, RZ, UR9, RZ, P0, !PT ;  /* 0x00000009ff057c10 */ /* 0x000fca00087fe4ff */
[----:B------:R0:W-:Y:S04]  /*3270*/  STG.E.U16 desc[UR6][R4.64], R11 ;  /* 0x0000000b04007986 */ /* 0x0001e8000c101506 */
.L_x_2943:
[----:B------:R-:W-:-:S13]  /*3280*/  ISETP.GE.AND P0, PT, R3, UR4, PT ;  /* 0x0000000403007c0c */ /* 0x000fda000bf06270 */
[----:B------:R-:W-:Y:S05]  /*3290*/  @P0 BREAK.RELIABLE B1 ;  /* 0x0000000000010942 */ /* 0x000fea0003800100 */
[----:B------:R-:W-:Y:S05]  /*32a0*/  @P0 BRA `(.L_x_2945) ;  /* 0x0000001400b40947 */ /* 0x000fea0003800000 */
[----:B------:R-:W-:Y:S05]  /*32b0*/  BSYNC.RELIABLE B1 ;  /* 0x0000000000017941 */ /* 0x000fea0003800100 */
.L_x_2942:
        /* <DEDUP_REMOVED lines=348> */
.L_x_2947:
        /* <DEDUP_REMOVED lines=16> */
.L_x_2945:
[----:B------:R-:W-:Y:S05]  /*4980*/  BSYNC.RECONVERGENT B0 ;  /* 0x0000000000007941 */ /* 0x000fea0003800200 */
.L_x_2941:
        /* <DEDUP_REMOVED lines=351> */
.L_x_2948:
        /* <DEDUP_REMOVED lines=9> */
[----:B------:R-:W-:Y:S02]  /*6010*/  IADD3.X R3, PT, PT, RZ, UR5, RZ, P0, !PT ;  /* 0x00000005ff037c10 */ /* 0x000fe400087fe4ff */
[----:B--2---:R-:W-:Y:S02]  /*6020*/  SHF.L.U32 R0, R4, 0x10, RZ ;  /* 0x0000001004007819 */ /* 0x004fe400000006ff */
[----:B---3--:R-:W-:-:S04]  /*6030*/  SHF.L.U32 R9, R6, 0x10, RZ ;  /* 0x0000001006097819 */ /* 0x008fc800000006ff */
[----:B------:R-:W-:-:S04]  /*6040*/  LOP3.LUT R0, R0, 0x80000000, R9, 0xb8, !PT ;  /* 0x8000000000007812 */ /* 0x000fc800078eb809 */
[----:B------:R-:W-:-:S05]  /*6050*/  F2FP.BF16.F32.PACK_AB R0, RZ, R0 ;  /* 0x00000000ff00723e */ /* 0x000fca00000010ff */
[----:B------:R-:W-:Y:S01]  /*6060*/  STG.E.U16 desc[UR6][R2.64], R0 ;  /* 0x0000000002007986 */ /* 0x000fe2000c101506 */
[----:B------:R-:W-:Y:S05]  /*6070*/  EXIT ;  /* 0x000000000000794d */ /* 0x000fea0003800000 */
.L_x_2949:
        /* <DEDUP_REMOVED lines=16> */
.L_x_8102:


//--------------------- .text._ZN2at6native27unrolled_elementwise_kernelINS0_13BinaryFunctorIN3c108BFloat16ES4_S4_ZZZNS0_20copysign_kernel_cudaERNS_18TensorIteratorBaseEENKUlvE_clEvENKUlvE1_clEvEUlS4_S4_E_EESt5arrayIPcLm3EELi4E23TrivialOffsetCalculatorILi2EjESE_ILi1EjENS0_6memory15LoadWithoutCastENSH_16StoreWithoutCastEEEviT_T0_T2_T3_T4_T5_ --------------------------
	.section	.text._ZN2at6native27unrolled_elementwise_kernelINS0_13BinaryFunctorIN3c108BFloat16ES4_S4_ZZZNS0_20copysign_kernel_cudaERNS_18TensorIteratorBaseEENKUlvE_clEvENKUlvE1_clEvEUlS4_S4_E_EESt5arrayIPcLm3EELi4E23TrivialOffsetCalculatorILi2EjESE_ILi1EjENS0_6memory15LoadWithoutCastENSH_16StoreWithoutCastEEEviT_T0_T2_T3_T4_T5_,"ax",@progbits
	.align	128
        .global         _ZN2at6native27unrolled_elementwise_kernelINS0_13BinaryFunctorIN3c108BFloat16ES4_S4_ZZZNS0_20copysign_kernel_cudaERNS_18TensorIteratorBaseEENKUlvE_clEvENKUlvE1_clEvEUlS4_S4_E_EESt5arrayIPcLm3EELi4E23TrivialOffsetCalculatorILi2EjESE_ILi1EjENS0_6memory15LoadWithoutCastENSH_16StoreWithoutCastEEEviT_T0_T2_T3_T4_T5_
        .type           _ZN2at6native27unrolled_elementwise_kernelINS0_13BinaryFunctorIN3c108BFloat16ES4_S4_ZZZNS0_20copysign_kernel_cudaERNS_18TensorIteratorBaseEENKUlvE_clEvENKUlvE1_clEvEUlS4_S4_E_EESt5arrayIPcLm3EELi4E23TrivialOffsetCalculatorILi2EjESE_ILi1EjENS0_6memory15LoadWithoutCastENSH_16StoreWithoutCastEEEviT_T0_T2_T3_T4_T5_,@function
        .size           _ZN2at6native27unrolled_elementwise_kernelINS0_13BinaryFunctorIN3c108BFloat16ES4_S4_ZZZNS0_20copysign_kernel_cudaERNS_18TensorIteratorBaseEENKUlvE_clEvENKUlvE1_clEvEUlS4_S4_E_EESt5arrayIPcLm3EELi4E23TrivialOffsetCalculatorILi2EjESE_ILi1EjENS0_6memory15LoadWithoutCastENSH_16StoreWithoutCastEEEviT_T0_T2_T3_T4_T5_,(.L_x_8103 - _ZN2at6native27unrolled_elementwise_kernelINS0_13BinaryFunctorIN3c108BFloat16ES4_S4_ZZZNS0_20copysign_kernel_cudaERNS_18TensorIteratorBaseEENKUlvE_clEvENKUlvE1_clEvEUlS4_S4_E_EESt5arrayIPcLm3EELi4E23TrivialOffsetCalculatorILi2EjESE_ILi1EjENS0_6memory15LoadWithoutCastENSH_16StoreWithoutCastEEEviT_T0_T2_T3_T4_T5_)
        .other          _ZN2at6native27unrolled_elementwise_kernelINS0_13BinaryFunctorIN3c108BFloat16ES4_S4_ZZZNS0_20copysign_kernel_cudaERNS_18TensorIteratorBaseEENKUlvE_clEvENKUlvE1_clEvEUlS4_S4_E_EESt5arrayIPcLm3EELi4E23TrivialOffsetCalculatorILi2EjESE_ILi1EjENS0_6memory15LoadWithoutCastENSH_16StoreWithoutCastEEEviT_T0_T2_T3_T4_T5_,@"STO_CUDA_ENTRY STV_DEFAULT"
_ZN2at6native27unrolled_elementwise_kernelINS0_13BinaryFunctorIN3c108BFloat16ES4_S4_ZZZNS0_20copysign_kernel_cudaERNS_18TensorIteratorBaseEENKUlvE_clEvENKUlvE1_clEvEUlS4_S4_E_EESt5arrayIPcLm3EELi4E23TrivialOffsetCalculatorILi2EjESE_ILi1EjENS0_6memory15LoadWithoutCastENSH_16StoreWithoutCastEEEviT_T0_T2_T3_T4_T5_:
.text._ZN2at6native27unrolled_elementwise_kernelINS0_13BinaryFunctorIN3c108BFloat16ES4_S4_ZZZNS0_20copysign_kernel_cudaERNS_18TensorIteratorBaseEENKUlvE_clEvENKUlvE1_clEvEUlS4_S4_E_EESt5arrayIPcLm3EELi4E23TrivialOffsetCalculatorILi2EjESE_ILi1EjENS0_6memory15LoadWithoutCastENSH_16StoreWithoutCastEEEviT_T0_T2_T3_T4_T5_:
        /* <DEDUP_REMOVED lines=23> */
[----:B------:R-:W-:Y:S01]  /*0170*/  @!P1 IMAD R23, R15, 0x200, R0 ;  /* 0x000002000f179824 */ /* 0x000fe200078e0200 */
[----:B------:R-:W-:Y:S02]  /*0180*/  @!P1 IADD3 R0, PT, PT, R0, 0x80, RZ ;  /* 0x0000008000009810 */ /* 0x000fe40007ffe0ff */
[----:B------:R-:W-:Y:S01]  /*0190*/  PRMT R24, RZ, 0x7610, R24 ;  /* 0x00007610ff187816 */ /* 0x000fe20000000018 */
[----:B-1----:R-:W1:Y:S01]  /*01a0*/  LDC.64 R10, c[0x0][0x398] ;  /* 0x0000e600ff0a7b82 */ /* 0x002e620000000a00 */
[----:B------:R-:W-:Y:S01]  /*01b0*/  ISETP.GE.AND P2, PT, R0, R17, PT ;  /* 0x000000110000720c */ /* 0x000fe20003f46270 */
[----:B------:R-:W-:Y:S01]  /*01c0*/  @!P1 IMAD.WIDE.U32 R8, R23, 0x2, R8 ;  /* 0x0000000217089825 */ /* 0x000fe200078e0008 */
[----:B------:R-:W-:-:S03]  /*01d0*/  PRMT R22, RZ, 0x7610, R22 ;  /* 0x00007610ff167816 */ /* 0x000fc60000000016 */
[----:B0-----:R-:W-:Y:S01]  /*01e0*/  @!P1 IMAD.WIDE.U32 R6, R23, 0x2, R6 ;  /* 0x0000000217069825 */ /* 0x001fe200078e0006 */
[----:B------:R-:W-:Y:S01]  /*01f0*/  PRMT R23, RZ, 0x7610, R23 ;  /* 0x00007610ff177816 */ /* 0x000fe20000000017 */
[----:B----4-:R-:W0:Y:S03]  /*0200*/  LDC.64 R12, c[0x0][0x390] ;  /* 0x0000e400ff0c7b82 */ /* 0x010e260000000a00 */
[----:B------:R-:W4:Y:S03]  /*0210*/  @!P1 LDG.E.U16 R24, desc[UR4][R6.64] ;  /* 0x0000000406189981 */ /* 0x000f26000c1e1500 */
[----:B------:R-:W-:-:S04]  /*0220*/  @!P2 IMAD R25, R15, 0x200, R0 ;  /* 0x000002000f19a824 */ /* 0x000fc800078e0200 */
        /* <DEDUP_REMOVED lines=9> */
[----:B------:R-:W-:Y:S02]  /*02c0*/  @!P0 LEA R27, R15, R0, 0x9 ;  /* 0x000000000f1b8211 */ /* 0x000fe400078e48ff */
[----:B------:R-:W-:-:S03]  /*02d0*/  PRMT R0, RZ, 0x7610, R0 ;  /* 0x00007610ff007816 */ /* 0x000fc60000000000 */
[----:B0-----:R-:W-:-:S04]  /*02e0*/  @!P0 IMAD.WIDE.U32 R12, R27, 0x2, R12 ;  /* 0x000000021b0c8825 */ /* 0x001fc800078e000c */
[----:B------:R-:W-:Y:S01]  /*02f0*/  @!P0 IMAD.WIDE.U32 R10, R27, 0x2, R10 ;  /* 0x000000021b0a8825 */ /* 0x000fe200078e000a */
[----:B------:R0:W5:Y:S04]  /*0300*/  @!P0 LDG.E.U16 R8, desc[UR4][R12.64] ;  /* 0x000000040c088981 */ /* 0x000168000c1e1500 */
[----:B------:R0:W5:Y:S01]  /*0310*/  @!P0 LDG.E.U16 R0, desc[UR4][R10.64] ;  /* 0x000000040a008981 */ /* 0x000162000c1e1500 */
[----:B------:R-:W-:-:S13]  /*0320*/  ISETP.GE.AND P0, PT, R14, R17, PT ;  /* 0x000000110e00720c */ /* 0x000fda0003f06270 */
[----:B------:R-:W1:Y:S01]  /*0330*/  @!P0 LDC.64 R2, c[0x0][0x388] ;  /* 0x0000e200ff028b82 */ /* 0x000e620000000a00 */
[----:B------:R-:W-:Y:S02]  /*0340*/  @!P0 IMAD R7, R15, 0x200, R14 ;  /* 0x000002000f078824 */ /* 0x000fe400078e020e */
[C---:B------:R-:W-:Y:S02]  /*0350*/  VIADD R4, R14.reuse, 0x100 ;  /* 0x000001000e047836 */ /* 0x040fe40000000000 */
[----:B------:R-:W-:-:S03]  /*0360*/  VIADD R6, R14, 0x80 ;  /* 0x000000800e067836 */ /* 0x000fc60000000000 */
[-C--:B------:R-:W-:Y:S01]  /*0370*/  ISETP.GE.AND P2, PT, R4, R17.reuse, PT ;  /* 0x000000110400720c */ /* 0x080fe20003f46270 */
[----:B------:R-:W-:Y:S01]  /*0380*/  VIADD R4, R14, 0x180 ;  /* 0x000001800e047836 */ /* 0x000fe20000000000 */
[----:B------:R-:W-:Y:S01]  /*0390*/  ISETP.GE.AND P1, PT, R6, R17, PT ;  /* 0x000000110600720c */ /* 0x000fe20003f26270 */
[----:B------:R-:W-:Y:S02]  /*03a0*/  @!P0 IMAD.MOV.U32 R14, RZ, RZ, R6 ;  /* 0x000000ffff0e8224 */ /* 0x000fe400078e0006 */
[----:B-1----:R-:W-:-:S03]  /*03b0*/  @!P0 IMAD.WIDE.U32 R2, R7, 0x2, R2 ;  /* 0x0000000207028825 */ /* 0x002fc600078e0002 */
[----:B------:R-:W-:Y:S01]  /*03c0*/  ISETP.GE.AND P3, PT, R14, R17, PT ;  /* 0x000000110e00720c */ /* 0x000fe20003f66270 */
[----:B------:R-:W-:Y:S01]  /*03d0*/  BSSY.RECONVERGENT B0, `(.L_x_2950) ;  /* 0x0000019000007945 */ /* 0x000fe20003800200 */
[----:B---3--:R-:W-:Y:S01]  /*03e0*/  @!P0 IMAD.U32 R16, R16, 0x10000, RZ ;  /* 0x0001000010108824 */ /* 0x008fe200078e00ff */
[----:B------:R-:W-:-:S04]  /*03f0*/  @!P0 SHF.L.U32 R5, R20, 0x10, RZ ;  /* 0x0000001014058819 */ /* 0x000fc800000006ff */
[----:B------:R-:W-:-:S04]  /*0400*/  @!P0 LOP3.LUT R5, R16, 0x80000000, R5, 0xb8, !PT ;  /* 0x8000000010058812 */ /* 0x000fc800078eb805 */
[----:B------:R-:W-:-:S05]  /*0410*/  @!P0 F2FP.BF16.F32.PACK_AB R21, RZ, R5 ;  /* 0x00000005ff15823e */ /* 0x000fca00000010ff */
[----:B------:R0:W-:Y:S01]  /*0420*/  @!P0 STG.E.U16 desc[UR4][R2.64], R21 ;  /* 0x0000001502008986 */ /* 0x0001e2000c101504 */
[----:B----4-:R-:W-:Y:S02]  /*0430*/  @!P1 IMAD.U32 R24, R24, 0x10000, RZ ;  /* 0x0001000018189824 */ /* 0x010fe400078e00ff */
[----:B--2---:R-:W-:Y:S01]  /*0440*/  @!P2 IMAD.U32 R22, R22, 0x10000, RZ ;  /* 0x000100001616a824 */ /* 0x004fe200078e00ff */
[----:B------:R-:W-:Y:S02]  /*0450*/  @!P2 SHF.L.U32 R23, R23, 0x10, RZ ;  /* 0x000000101717a819 */ /* 0x000fe400000006ff */
[----:B------:R-:W-:Y:S02]  /*0460*/  @!P1 SHF.L.U32 R25, R25, 0x10, RZ ;  /* 0x0000001019199819 */ /* 0x000fe400000006ff */
[----:B------:R-:W-:Y:S02]  /*0470*/  @!P2 LOP3.LUT R22, R22, 0x80000000, R23, 0xb8, !PT ;  /* 0x800000001616a812 */ /* 0x000fe400078eb817 */
[----:B------:R-:W-:-:S02]  /*0480*/  @!P1 LOP3.LUT R24, R25, 0x80000000, R24, 0xb8, !PT ;  /* 0x8000000019189812 */ /* 0x000fc400078eb818 */
[----:B------:R-:W-:Y:S02]  /*0490*/  @!P2 F2FP.BF16.F32.PACK_AB R19, RZ, R22 ;  /* 0x00000016ff13a23e */ /* 0x000fe400000010ff */
[----:B------:R-:W-:Y:S01]  /*04a0*/  @!P1 F2FP.BF16.F32.PACK_AB R18, RZ, R24 ;  /* 0x00000018ff12923e */ /* 0x000fe200000010ff */
[----:B0-----:R-:W-:Y:S06]  /*04b0*/  @P3 BRA `(.L_x_2951) ;  /* 0x0000000000283947 */ /* 0x001fec0003800000 */
[----:B------:R-:W0:Y:S01]  /*04c0*/  LDC.64 R2, c[0x0][0x388] ;  /* 0x0000e200ff027b82 */ /* 0x000e220000000a00 */
[----:B------:R-:W-:Y:S02]  /*04d0*/  IMAD R7, R15, 0x200, R14 ;  /* 0x000002000f077824 */ /* 0x000fe400078e020e */
        /* <DEDUP_REMOVED lines=8> */
.L_x_2951:
[----:B------:R-:W-:Y:S05]  /*0560*/  BSYNC.RECONVERGENT B0 ;  /* 0x0000000000007941 */ /* 0x000fea0003800200 */
.L_x_2950:
[-C--:B------:R-:W-:Y:S02]  /*0570*/  ISETP.GE.AND P1, PT, R14, R17.reuse, PT ;  /* 0x000000110e00720c */ /* 0x080fe40003f26270 */
[----:B------:R-:W-:-:S11]  /*0580*/  ISETP.GE.AND P0, PT, R4, R17, PT ;  /* 0x000000110400720c */ /* 0x000fd60003f06270 */
[----:B------:R-:W-:Y:S05]  /*0590*/  @P1 EXIT ;  /* 0x000000000000194d */ /* 0x000fea0003800000 */
[----:B0-----:R-:W0:Y:S01]  /*05a0*/  LDC.64 R2, c[0x0][0x388] ;  /* 0x0000e200ff027b82 */ /* 0x001e220000000a00 */
[----:B-----5:R-:W-:Y:S01]  /*05b0*/  @!P0 IMAD.U32 R8, R8, 0x10000, RZ ;  /* 0x0001000008088824 */ /* 0x020fe200078e00ff */
[----:B------:R-:W-:Y:S01]  /*05c0*/  @!P0 SHF.L.U32 R5, R0, 0x10, RZ ;  /* 0x0000001000058819 */ /* 0x000fe200000006ff */
[----:B------:R-:W-:-:S03]  /*05d0*/  IMAD R15, R15, 0x200, R14 ;  /* 0x000002000f0f7824 */ /* 0x000fc600078e020e */
[----:B------:R-:W-:-:S04]  /*05e0*/  @!P0 LOP3.LUT R5, R8, 0x80000000, R5, 0xb8, !PT ;  /* 0x8000000008058812 */ /* 0x000fc800078eb805 */
[----:B------:R-:W-:Y:S01]  /*05f0*/  @!P0 F2FP.BF16.F32.PACK_AB R0, RZ, R5 ;  /* 0x00000005ff00823e */ /* 0x000fe200000010ff */
[----:B0-----:R-:W-:-:S05]  /*0600*/  IMAD.WIDE.U32 R2, R15, 0x2, R2 ;  /* 0x000000020f027825 */ /* 0x001fca00078e0002 */
[----:B------:R-:W-:Y:S01]  /*0610*/  STG.E.U16 desc[UR4][R2.64], R0 ;  /* 0x0000000002007986 */ /* 0x000fe2000c101504 */
[----:B------:R-:W-:Y:S05]  /*0620*/  EXIT ;  /* 0x000000000000794d */ /* 0x000fea0003800000 */
.L_x_2952:
        /* <DEDUP_REMOVED lines=13> */
.L_x_8103:


//--------------------- .text._ZN2at6native29vectorized_elementwise_kernelILi2ENS0_13BinaryFunctorIN3c108BFloat16ES4_S4_ZZZNS0_20copysign_kernel_cudaERNS_18TensorIteratorBaseEENKUlvE_clEvENKUlvE1_clEvEUlS4_S4_E_EESt5arrayIPcLm3EEEEviT0_T1_ --------------------------
	.section	.text._ZN2at6native29vectorized_elementwise_kernelILi2ENS0_13BinaryFunctorIN3c108BFloat16ES4_S4_ZZZNS0_20copysign_kernel_cudaERNS_18TensorIteratorBaseEENKUlvE_clEvENKUlvE1_clEvEUlS4_S4_E_EESt5arrayIPcLm3EEEEviT0_T1_,"ax",@progbits
	.align	128
        .global         _ZN2at6native29vectorized_elementwise_kernelILi2ENS0_13BinaryFunctorIN3c108BFloat16ES4_S4_ZZZNS0_20copysign_kernel_cudaERNS_18TensorIteratorBaseEENKUlvE_clEvENKUlvE1_clEvEUlS4_S4_E_EESt5arrayIPcLm3EEEEviT0_T1_
        .type           _ZN2at6native29vectorized_elementwise_kernelILi2ENS0_13BinaryFunctorIN3c108BFloat16ES4_S4_ZZZNS0_20copysign_kernel_cudaERNS_18TensorIteratorBaseEENKUlvE_clEvENKUlvE1_clEvEUlS4_S4_E_EESt5arrayIPcLm3EEEEviT0_T1_,@function
        .size           _ZN2at6native29vectorized_elementwise_kernelILi2ENS0_13BinaryFunctorIN3c108BFloat16ES4_S4_ZZZNS0_20copysign_kernel_cudaERNS_18TensorIteratorBaseEENKUlvE_clEvENKUlvE1_clEvEUlS4_S4_E_EESt5arrayIPcLm3EEEEviT0_T1_,(.L_x_8104 - _ZN2at6native29vectorized_elementwise_kernelILi2ENS0_13BinaryFunctorIN3c108BFloat16ES4_S4_ZZZNS0_20copysign_kernel_cudaERNS_18TensorIteratorBaseEENKUlvE_clEvENKUlvE1_clEvEUlS4_S4_E_EESt5arrayIPcLm3EEEEviT0_T1_)
        .other          _ZN2at6native29vectorized_elementwise_kernelILi2ENS0_13BinaryFunctorIN3c108BFloat16ES4_S4_ZZZNS0_20copysign_kernel_cudaERNS_18TensorIteratorBaseEENKUlvE_clEvENKUlvE1_clEvEUlS4_S4_E_EESt5arrayIPcLm3EEEEviT0_T1_,@"STO_CUDA_ENTRY STV_DEFAULT"
_ZN2at6native29vectorized_elementwise_kernelILi2ENS0_13BinaryFunctorIN3c108BFloat16ES4_S4_ZZZNS0_20copysign_kernel_cudaERNS_18TensorIteratorBaseEENKUlvE_clEvENKUlvE1_clEvEUlS4_S4_E_EESt5arrayIPcLm3EEEEviT0_T1_:
.text._ZN2at6native29vectorized_elementwise_kernelILi2ENS0_13BinaryFunctorIN3c108BFloat16ES4_S4_ZZZNS0_20copysign_kernel_cudaERNS_18TensorIteratorBaseEENKUlvE_clEvENKUlvE1_clEvEUlS4_S4_E_EESt5arrayIPcLm3EEEEviT0_T1_:
        /* <DEDUP_REMOVED lines=20> */
[----:B------:R-:W-:Y:S01]  /*0140*/  @!P0 VIADD R13, R3, 0x80 ;  /* 0x00000080030d8836 */ /* 0x000fe20000000000 */
[----:B------:R-:W-:-:S04]  /*0150*/  @!P0 IADD3 R17, PT, PT, R0, R3, RZ ;  /* 0x0000000300118210 */ /* 0x000fc80007ffe0ff */
[----:B------:R-:W-:Y:S01]  /*0160*/  ISETP.GE.U32.AND P1, PT, R13, R2, PT ;  /* 0x000000020d00720c */ /* 0x000fe20003f26070 */
[C---:B-1----:R-:W-:Y:S01]  /*0170*/  @!P0 IMAD.WIDE.U32 R14, R17.reuse, 0x2, R14 ;  /* 0x00000002110e8825 */ /* 0x042fe200078e000e */
[----:B------:R-:W1:Y:S03]  /*0180*/  LDC.64 R18, c[0x0][0x398] ;  /* 0x0000e600ff127b82 */ /* 0x000e660000000a00 */
[----:B--2---:R-:W-:Y:S01]  /*0190*/  @!P0 IMAD.WIDE.U32 R32, R17, 0x2, R32 ;  /* 0x0000000211208825 */ /* 0x004fe200078e0020 */
[----:B------:R2:W5:Y:S04]  /*01a0*/  @!P0 LDG.E.U16 R28, desc[UR4][R14.64] ;  /* 0x000000040e1c8981 */ /* 0x000568000c1e1500 */
[----:B------:R4:W5:Y:S03]  /*01b0*/  @!P0 LDG.E.U16 R25, desc[UR4][R32.64] ;  /* 0x0000000420198981 */ /* 0x000966000c1e1500 */
[----:B------:R-:W-:-:S02]  /*01c0*/  @!P1 IMAD.IADD R11, R0, 0x1, R13 ;  /* 0x00000001000b9824 */ /* 0x000fc400078e020d */
[----:B------:R-:W-:Y:S01]  /*01d0*/  @!P1 VIADD R13, R13, 0x80 ;  /* 0x000000800d0d9836 */ /* 0x000fe20000000000 */
[----:B--2---:R-:W2:Y:S01]  /*01e0*/  LDC.64 R14, c[0x0][0x398] ;  /* 0x0000e600ff0e7b82 */ /* 0x004ea20000000a00 */
[----:B---3--:R-:W-:-:S03]  /*01f0*/  @!P1 IMAD.WIDE.U32 R20, R11, 0x2, R20 ;  /* 0x000000020b149825 */ /* 0x008fc600078e0014 */
[----:B------:R-:W-:Y:S01]  /*0200*/  ISETP.GE.U32.AND P2, PT, R13, R2, PT ;  /* 0x000000020d00720c */ /* 0x000fe20003f46070 */
[----:B----4-:R-:W-:Y:S01]  /*0210*/  @!P1 IMAD.WIDE.U32 R30, R11, 0x2, R30 ;  /* 0x000000020b1e9825 */ /* 0x010fe200078e001e */
[----:B------:R-:W-:Y:S01]  /*0220*/  PRMT R27, RZ, 0x7610, R27 ;  /* 0x00007610ff1b7816 */ /* 0x000fe2000000001b */
[----:B------:R-:W3:Y:S01]  /*0230*/  @!P1 LDG.E.U16 R26, desc[UR4][R20.64] ;  /* 0x00000004141a9981 */ /* 0x000ee2000c1e1500 */
[----:B------:R-:W4:Y:S04]  /*0240*/  LDC.64 R32, c[0x0][0x390] ;  /* 0x0000e400ff207b82 */ /* 0x000f280000000a00 */
[----:B------:R0:W3:Y:S05]  /*0250*/  @!P1 LDG.E.U16 R27, desc[UR4][R30.64] ;  /* 0x000000041e1b9981 */ /* 0x0000ea000c1e1500 */
[----:B------:R-:W-:-:S02]  /*0260*/  @!P2 IMAD.IADD R17, R0, 0x1, R13 ;  /* 0x000000010011a824 */ /* 0x000fc400078e020d */
[----:B------:R-:W-:Y:S01]  /*0270*/  @!P2 VIADD R13, R13, 0x80 ;  /* 0x000000800d0da836 */ /* 0x000fe20000000000 */
[----:B0-----:R-:W0:Y:S04]  /*0280*/  LDC.64 R30, c[0x0][0x398] ;  /* 0x0000e600ff1e7b82 */ /* 0x001e280000000a00 */
[----:B------:R-:W-:-:S13]  /*0290*/  ISETP.GE.U32.AND P0, PT, R13, R2, PT ;  /* 0x000000020d00720c */ /* 0x000fda0003f06070 */
[----:B------:R-:W-:Y:S02]  /*02a0*/  @!P0 IMAD.IADD R11, R0, 0x1, R13 ;  /* 0x00000001000b8824 */ /* 0x000fe400078e020d */
[----:B------:R-:W-:-:S05]  /*02b0*/  @!P0 VIADD R13, R13, 0x80 ;  /* 0x000000800d0d8836 */ /* 0x000fca0000000000 */
[----:B------:R-:W-:Y:S01]  /*02c0*/  ISETP.GE.U32.AND P1, PT, R13, R2, PT ;  /* 0x000000020d00720c */ /* 0x000fe20003f26070 */
[C---:B------:R-:W-:Y:S01]  /*02d0*/  @!P0 IMAD.WIDE.U32 R34, R11.reuse, 0x2, R34 ;  /* 0x000000020b228825 */ /* 0x040fe200078e0022 */
[----:B------:R-:W-:Y:S02]  /*02e0*/  PRMT R22, RZ, 0x7610, R22 ;  /* 0x00007610ff167816 */ /* 0x000fe40000000016 */
[----:B------:R-:W-:Y:S01]  /*02f0*/  PRMT R20, RZ, 0x7610, R20 ;  /* 0x00007610ff147816 */ /* 0x000fe20000000014 */
[----:B--2---:R-:W-:Y:S01]  /*0300*/  @!P0 IMAD.WIDE.U32 R14, R11, 0x2, R14 ;  /* 0x000000020b0e8825 */ /* 0x004fe200078e000e */
[----:B------:R-:W-:Y:S02]  /*0310*/  PRMT R23, RZ, 0x7610, R23 ;  /* 0x00007610ff177816 */ /* 0x000fe40000000017 */
[----:B------:R-:W2:Y:S01]  /*0320*/  @!P0 LDG.E.U16 R22, desc[UR4][R34.64] ;  /* 0x0000000422168981 */ /* 0x000ea2000c1e1500 */
[----:B-----5:R-:W-:-:S03]  /*0330*/  @!P2 IMAD.WIDE.U32 R36, R17, 0x2, R36 ;  /* 0x000000021124a825 */ /* 0x020fc600078e0024 */
[----:B------:R-:W5:Y:S01]  /*0340*/  @!P0 LDG.E.U16 R20, desc[UR4][R14.64] ;  /* 0x000000040e148981 */ /* 0x000f62000c1e1500 */
[----:B------:R-:W-:Y:S01]  /*0350*/  @!P1 IMAD.IADD R11, R0, 0x1, R13 ;  /* 0x00000001000b9824 */ /* 0x000fe200078e020d */
[----:B------:R-:W-:Y:S01]  /*0360*/  @!P1 IADD3 R13, PT, PT, R13, 0x80, RZ ;  /* 0x000000800d0d9810 */ /* 0x000fe20007ffe0ff */
[----:B-1----:R-:W-:Y:S01]  /*0370*/  @!P2 IMAD.WIDE.U32 R18, R17, 0x2, R18 ;  /* 0x000000021112a825 */ /* 0x002fe200078e0012 */
[----:B------:R-:W-:Y:S01]  /*0380*/  PRMT R21, RZ, 0x7610, R21 ;  /* 0x00007610ff157816 */ /* 0x000fe20000000015 */
[----:B------:R1:W5:Y:S01]  /*0390*/  @!P2 LDG.E.U16 R23, desc[UR4][R36.64] ;  /* 0x000000042417a981 */ /* 0x000362000c1e1500 */
[----:B------:R-:W-:Y:S01]  /*03a0*/  ISETP.GE.U32.AND P0, PT, R13, R2, PT ;  /* 0x000000020d00720c */ /* 0x000fe20003f06070 */
[----:B------:R-:W0:Y:S01]  /*03b0*/  LDC.64 R16, c[0x0][0x390] ;  /* 0x0000e400ff107b82 */ /* 0x000e220000000a00 */
[----:B------:R-:W-:Y:S02]  /*03c0*/  PRMT R12, RZ, 0x7610, R12 ;  /* 0x00007610ff0c7816 */ /* 0x000fe4000000000c */
[----:B------:R0:W5:Y:S05]  /*03d0*/  @!P2 LDG.E.U16 R21, desc[UR4][R18.64] ;  /* 0x000000041215a981 */ /* 0x00016a000c1e1500 */
[----:B-1----:R-:W1:Y:S01]  /*03e0*/  LDC.64 R36, c[0x0][0x398] ;  /* 0x0000e600ff247b82 */ /* 0x002e620000000a00 */
[----:B----4-:R-:W-:Y:S01]  /*03f0*/  @!P1 IMAD.WIDE.U32 R32, R11, 0x2, R32 ;  /* 0x000000020b209825 */ /* 0x010fe200078e0020 */
[----:B0-----:R-:W-:-:S03]  /*0400*/  PRMT R19, RZ, 0x7610, R19 ;  /* 0x00007610ff137816 */ /* 0x001fc60000000013 */
[----:B------:R-:W-:Y:S01]  /*0410*/  @!P1 IMAD.WIDE.U32 R30, R11, 0x2, R30 ;  /* 0x000000020b1e9825 */ /* 0x000fe200078e001e */
[----:B------:R-:W4:Y:S02]  /*0420*/  @!P1 LDG.E.U16 R12, desc[UR4][R32.64] ;  /* 0x00000004200c9981 */ /* 0x000f24000c1e1500 */
[----:B------:R-:W0:Y:S01]  /*0430*/  LDC.64 R34, c[0x0][0x390] ;  /* 0x0000e400ff227b82 */ /* 0x000e220000000a00 */
[----:B------:R-:W-:Y:S01]  /*0440*/  @!P0 IMAD.IADD R15, R0, 0x1, R13 ;  /* 0x00000001000f8824 */ /* 0x000fe200078e020d */
[----:B------:R1:W4:Y:S01]  /*0450*/  @!P1 LDG.E.U16 R19, desc[UR4][R30.64] ;  /* 0x000000041e139981 */ /* 0x000322000c1e1500 */
[----:B------:R-:W-:-:S05]  /*0460*/  @!P0 VIADD R13, R13, 0x80 ;  /* 0x000000800d0d8836 */ /* 0x000fca0000000000 */
[----:B------:R-:W-:Y:S01]  /*0470*/  ISETP.GE.U32.AND P1, PT, R13, R2, PT ;  /* 0x000000020d00720c */ /* 0x000fe20003f26070 */
[C---:B------:R-:W-:Y:S01]  /*0480*/  @!P0 IMAD.WIDE.U32 R16, R15.reuse, 0x2, R16 ;  /* 0x000000020f108825 */ /* 0x040fe200078e0010 */
[----:B------:R-:W-:Y:S02]  /*0490*/  PRMT R11, RZ, 0x7610, R11 ;  /* 0x00007610ff0b7816 */ /* 0x000fe4000000000b */
[----:B------:R-:W-:Y:S01]  /*04a0*/  PRMT R18, RZ, 0x7610, R18 ;  /* 0x00007610ff127816 */ /* 0x000fe20000000012 */
[----:B-1----:R-:W1:Y:S01]  /*04b0*/  LDC.64 R30, c[0x0][0x390] ;  /* 0x0000e400ff1e7b82 */ /* 0x002e620000000a00 */
[----:B------:R-:W-:Y:S02]  /*04c0*/  @!P0 IMAD.WIDE.U32 R36, R15, 0x2, R36 ;  /* 0x000000020f248825 */ /* 0x000fe400078e0024 */
[----:B------:R0:W4:Y:S04]  /*04d0*/  @!P0 LDG.E.U16 R11, desc[UR4][R16.64] ;  /* 0x00000004100b8981 */ /* 0x000128000c1e1500 */
[----:B------:R1:W4:Y:S01]  /*04e0*/  @!P0 LDG.E.U16 R18, desc[UR4][R36.64] ;  /* 0x0000000424128981 */ /* 0x000322000c1e1500 */
[----:B------:R-:W-:-:S02]  /*04f0*/  @!P1 IMAD.IADD R32, R0, 0x1, R13 ;  /* 0x0000000100209824 */ /* 0x000fc400078e020d */
[----:B------:R-:W-:Y:S01]  /*0500*/  @!P1 VIADD R13, R13, 0x80 ;  /* 0x000000800d0d9836 */ /* 0x000fe20000000000 */
[----:B0-----:R-:W0:Y:S04]  /*0510*/  LDC.64 R16, c[0x0][0x398] ;  /* 0x0000e600ff107b82 */ /* 0x001e280000000a00 */
[----:B------:R-:W-:-:S13]  /*0520*/  ISETP.GE.U32.AND P0, PT, R13, R2, PT ;  /* 0x000000020d00720c */ /* 0x000fda0003f06070 */
[----:B------:R-:W-:-:S04]  /*0530*/  @!P0 IMAD.IADD R15, R0, 0x1, R13 ;  /* 0x00000001000f8824 */ /* 0x000fc800078e020d */
[----:B-1----:R-:W-:Y:S02]  /*0540*/  @!P0 IMAD.WIDE.U32 R36, R15, 0x2, R30 ;  /* 0x000000020f248825 */ /* 0x002fe400078e001e */
[----:B------:R-:W1:Y:S01]  /*0550*/  LDC.64 R30, c[0x0][0x398] ;  /* 0x0000e600ff1e7b82 */ /* 0x000e620000000a00 */
[----:B------:R-:W-:Y:S01]  /*0560*/  PRMT R14, RZ, 0x7610, R14 ;  /* 0x00007610ff0e7816 */ /* 0x000fe2000000000e */
[----:B------:R-:W-:Y:S01]  /*0570*/  @!P1 IMAD.WIDE.U32 R34, R32, 0x2, R34 ;  /* 0x0000000220229825 */ /* 0x000fe200078e0022 */
[----:B------:R-:W-:-:S03]  /*0580*/  PRMT R13, RZ, 0x7610, R13 ;  /* 0x00007610ff0d7816 */ /* 0x000fc6000000000d */
[----:B0-----:R-:W-:Y:S01]  /*0590*/  @!P1 IMAD.WIDE.U32 R32, R32, 0x2, R16 ;  /* 0x0000000220209825 */ /* 0x001fe200078e0010 */
[----:B------:R1:W4:Y:S01]  /*05a0*/  @!P1 LDG.E.U16 R14, desc[UR4][R34.64] ;  /* 0x00000004220e9981 */ /* 0x000322000c1e1500 */
[----:B------:R-:W-:-:S03]  /*05b0*/  PRMT R16, RZ, 0x7610, R16 ;  /* 0x00007610ff107816 */ /* 0x000fc60000000010 */
[----:B------:R-:W4:Y:S04]  /*05c0*/  @!P0 LDG.E.U16 R13, desc[UR4][R36.64] ;  /* 0x00000004240d8981 */ /* 0x000f28000c1e1500 */
[----:B------:R-:W4:Y:S01]  /*05d0*/  @!P1 LDG.E.U16 R16, desc[UR4][R32.64] ;  /* 0x0000000420109981 */ /* 0x000f22000c1e1500 */
[----:B-1----:R-:W-:Y:S01]  /*05e0*/  @!P0 IMAD.WIDE.U32 R34, R15, 0x2, R30 ;  /* 0x000000020f228825 */ /* 0x002fe200078e001e */
[----:B------:R-:W-:-:S06]  /*05f0*/  PRMT R15, RZ, 0x7610, R15 ;  /* 0x00007610ff0f7816 */ /* 0x000fcc000000000f */
[----:B------:R-:W4:Y:S01]  /*0600*/  @!P0 LDG.E.U16 R15, desc[UR4][R34.64] ;  /* 0x00000004220f8981 */ /* 0x000f22000c1e1500 */
[C---:B------:R-:W-:Y:S02]  /*0610*/  ISETP.GE.U32.AND P0, PT, R3.reuse, R2, PT ;  /* 0x000000020300720c */ /* 0x040fe40003f06070 */
[----:B------:R-:W-:-:S04]  /*0620*/  IADD3 R17, PT, PT, R3, 0x80, RZ ;  /* 0x0000008003117810 */ /* 0x000fc80007ffe0ff */
[----:B------:R-:W-:-:S07]  /*0630*/  ISETP.GE.U32.AND P4, PT, R17, R2, PT ;  /* 0x000000021100720c */ /* 0x000fce0003f86070 */
[----:B------:R-:W0:Y:S01]  /*0640*/  @!P0 LDC.64 R30, c[0x0][0x388] ;  /* 0x0000e200ff1e8b82 */ /* 0x000e220000000a00 */
[----:B------:R-:W-:-:S04]  /*0650*/  IADD3 R29, PT, PT, R3, 0x100, RZ ;  /* 0x00000100031d7810 */ /* 0x000fc80007ffe0ff */
[----:B------:R-:W-:Y:S01]  /*0660*/  ISETP.GE.U32.AND P1, PT, R29, R2, PT ;  /* 0x000000021d00720c */ /* 0x000fe20003f26070 */
[----:B------:R-:W-:Y:S04]  /*0670*/  BSSY.RECONVERGENT B0, `(.L_x_2954) ;  /* 0x000005c000007945 */ /* 0x000fe80003800200 */
[----:B------:R-:W-:Y:S01]  /*0680*/  BSSY.RELIABLE B1, `(.L_x_2955) ;  /* 0x0000054000017945 */ /* 0x000fe20003800100 */
[----:B------:R-:W-:Y:S02]  /*0690*/  @!P0 IMAD.U32 R28, R28, 0x10000, RZ ;  /* 0x000100001c1c8824 */ /* 0x000fe400078e00ff */
[----:B------:R-:W-:Y:S02]  /*06a0*/  @!P0 IMAD.U32 R25, R25, 0x10000, RZ ;  /* 0x0001000019198824 */ /* 0x000fe400078e00ff */
[----:B---3--:R-:W-:-:S02]  /*06b0*/  @!P4 IMAD.U32 R26, R26, 0x10000, RZ ;  /* 0x000100001a1ac824 */ /* 0x008fc400078e00ff */
[----:B------:R-:W-:-:S05]  /*06c0*/  @!P4 IMAD.U32 R27, R27, 0x10000, RZ ;  /* 0x000100001b1bc824 */ /* 0x000fca00078e00ff */
[----:B------:R-:W-:Y:S01]  /*06d0*/  @!P4 LOP3.LUT R26, R26, 0x80000000, R27, 0xb8, !PT ;  /* 0x800000001a1ac812 */ /* 0x000fe200078eb81b */
[----:B------:R-:W-:Y:S01]  /*06e0*/  VIADD R27, R3, 0x180 ;  /* 0x00000180031b7836 */ /* 0x000fe20000000000 */
[----:B------:R-:W-:Y:S01]  /*06f0*/  @!P0 LOP3.LUT R25, R28, 0x80000000, R25, 0xb8, !PT ;  /* 0x800000001c198812 */ /* 0x000fe200078eb819 */
[----:B------:R-:W-:-:S03]  /*0700*/  @!P0 IMAD.IADD R28, R0, 0x1, R3 ;  /* 0x00000001001c8824 */ /* 0x000fc600078e0203 */
[----:B------:R-:W-:Y:S01]  /*0710*/  ISETP.GE.U32.AND P2, PT, R27, R2, PT ;  /* 0x000000021b00720c */ /* 0x000fe20003f46070 */
[----:B------:R-:W-:Y:S01]  /*0720*/  VIADD R27, R3, 0x200 ;  /* 0x00000200031b7836 */ /* 0x000fe20000000000 */
[----:B------:R-:W-:Y:S01]  /*0730*/  @!P0 F2FP.BF16.F32.PACK_AB R24, RZ, R25 ;  /* 0x00000019ff18823e */ /* 0x000fe200000010ff */
[----:B0-----:R-:W-:-:S03]  /*0740*/  @!P0 IMAD.WIDE.U32 R28, R28, 0x2, R30 ;  /* 0x000000021c1c8825 */ /* 0x001fc600078e001e */
[----:B------:R-:W-:Y:S01]  /*0750*/  ISETP.GE.U32.AND P3, PT, R27, R2, PT ;  /* 0x000000021b00720c */ /* 0x000fe20003f66070 */
[C---:B------:R-:W-:Y:S01]  /*0760*/  VIADD R25, R3.reuse, 0x280 ;  /* 0x0000028003197836 */ /* 0x040fe20000000000 */
[C---:B------:R-:W-:Y:S01]  /*0770*/  IADD3 R27, PT, PT, R3.reuse, 0x300, RZ ;  /* 0x00000300031b7810 */ /* 0x040fe20007ffe0ff */
[----:B------:R-:W-:Y:S01]  /*0780*/  VIADD R31, R3, 0x380 ;  /* 0x00000380031f7836 */ /* 0x000fe20000000000 */
[----:B------:R-:W-:Y:S02]  /*0790*/  @!P4 F2FP.BF16.F32.PACK_AB R4, RZ, R26 ;  /* 0x0000001aff04c23e */ /* 0x000fe400000010ff */
[-C--:B------:R-:W-:Y:S02]  /*07a0*/  ISETP.GE.U32.AND P5, PT, R27, R2.reuse, PT ;  /* 0x000000021b00720c */ /* 0x080fe40003fa6070 */
[-C--:B------:R-:W-:Y:S02]  /*07b0*/  ISETP.GE.U32.AND P6, PT, R25, R2.reuse, PT ;  /* 0x000000021900720c */ /* 0x080fe40003fc6070 */
[----:B------:R-:W-:Y:S01]  /*07c0*/  ISETP.GE.U32.AND P4, PT, R31, R2, PT ;  /* 0x000000021f00720c */ /* 0x000fe20003f86070 */
[----:B------:R-:W-:Y:S01]  /*07d0*/  @!P0 IMAD.MOV.U32 R3, RZ, RZ, R17 ;  /* 0x000000ffff038224 */ /* 0x000fe200078e0011 */
[----:B------:R-:W-:-:S05]  /*07e0*/  PRMT R26, R24, 0x7610, R26 ;  /* 0x00007610181a7816 */ /* 0x000fca000000001a */
[----:B------:R0:W-:Y:S01]  /*07f0*/  @!P0 STG.E.U16 desc[UR4][R28.64], R26 ;  /* 0x0000001a1c008986 */ /* 0x0001e2000c101504 */
[----:B------:R-:W-:Y:S02]  /*0800*/  ISETP.GE.U32.AND P0, PT, R3, R2, PT ;  /* 0x000000020300720c */ /* 0x000fe40003f06070 */
[----:B--2---:R-:W-:Y:S01]  /*0810*/  @!P2 SHF.L.U32 R22, R22, 0x10, RZ ;  /* 0x000000101616a819 */ /* 0x004fe200000006ff */
[----:B-----5:R-:W-:Y:S02]  /*0820*/  @!P1 IMAD.U32 R24, R21, 0x10000, RZ ;  /* 0x0001000015189824 */ /* 0x020fe400078e00ff */
[----:B------:R-:W-:Y:S02]  /*0830*/  @!P2 IMAD.U32 R21, R20, 0x10000, RZ ;  /* 0x000100001415a824 */ /* 0x000fe400078e00ff */
[----:B------:R-:W-:Y:S02]  /*0840*/  @!P1 IMAD.U32 R23, R23, 0x10000, RZ ;  /* 0x0001000017179824 */ /* 0x000fe400078e00ff */
[----:B----4-:R-:W-:Y:S01]  /*0850*/  @!P3 IMAD.U32 R20, R12, 0x10000, RZ ;  /* 0x000100000c14b824 */ /* 0x010fe200078e00ff */
[----:B------:R-:W-:Y:S01]  /*0860*/  @!P2 LOP3.LUT R12, R22, 0x80000000, R21, 0xb8, !PT ;  /* 0x80000000160ca812 */ /* 0x000fe200078eb815 */
[----:B------:R-:W-:Y:S01]  /*0870*/  @!P3 IMAD.U32 R19, R19, 0x10000, RZ ;  /* 0x000100001313b824 */ /* 0x000fe200078e00ff */
[----:B------:R-:W-:-:S04]  /*0880*/  @!P1 LOP3.LUT R17, R23, 0x80000000, R24, 0xb8, !PT ;  /* 0x8000000017119812 */ /* 0x000fc800078eb818 */
[----:B------:R-:W-:Y:S01]  /*0890*/  @!P3 LOP3.LUT R19, R20, 0x80000000, R19, 0xb8, !PT ;  /* 0x800000001413b812 */ /* 0x000fe200078eb813 */
[----:B------:R-:W-:Y:S01]  /*08a0*/  @!P6 IMAD.U32 R11, R11, 0x10000, RZ ;  /* 0x000100000b0be824 */ /* 0x000fe200078e00ff */
[----:B------:R-:W-:-:S04]  /*08b0*/  @!P6 SHF.L.U32 R18, R18, 0x10, RZ ;  /* 0x000000101212e819 */ /* 0x000fc800000006ff */
[----:B------:R-:W-:Y:S02]  /*08c0*/  @!P6 LOP3.LUT R11, R11, 0x80000000, R18, 0xb8, !PT ;  /* 0x800000000b0be812 */ /* 0x000fe400078eb812 */
[----:B------:R-:W-:Y:S02]  /*08d0*/  @!P1 F2FP.BF16.F32.PACK_AB R5, RZ, R17 ;  /* 0x00000011ff05923e */ /* 0x000fe400000010ff */
[----:B------:R-:W-:Y:S02]  /*08e0*/  @!P2 F2FP.BF16.F32.PACK_AB R6, RZ, R12 ;  /* 0x0000000cff06a23e */ /* 0x000fe400000010ff */
[----:B------:R-:W-:Y:S02]  /*08f0*/  @!P3 F2FP.BF16.F32.PACK_AB R7, RZ, R19 ;  /* 0x00000013ff07b23e */ /* 0x000fe400000010ff */
[----:B------:R-:W-:Y:S01]  /*0900*/  @!P6 F2FP.BF16.F32.PACK_AB R8, RZ, R11 ;  /* 0x0000000bff08e23e */ /* 0x000fe200000010ff */
[----:B------:R-:W-:Y:S02]  /*0910*/  @!P5 IMAD.U32 R14, R14, 0x10000, RZ ;  /* 0x000100000e0ed824 */ /* 0x000fe400078e00ff */
[----:B------:R-:W-:-:S02]  /*0920*/  @!P4 IMAD.U32 R13, R13, 0x10000, RZ ;  /* 0x000100000d0dc824 */ /* 0x000fc400078e00ff */
[----:B------:R-:W-:-:S05]  /*0930*/  @!P5 IMAD.U32 R21, R16, 0x10000, RZ ;  /* 0x000100001015d824 */ /* 0x000fca00078e00ff */
[----:B------:R-:W-:Y:S01]  /*0940*/  @!P5 LOP3.LUT R14, R14, 0x80000000, R21, 0xb8, !PT ;  /* 0x800000000e0ed812 */ /* 0x000fe200078eb815 */
[----:B------:R-:W-:-:S03]  /*0950*/  @!P4 IMAD.U32 R16, R15, 0x10000, RZ ;  /* 0x000100000f10c824 */ /* 0x000fc600078e00ff */
[----:B------:R-:W-:Y:S02]  /*0960*/  @!P5 F2FP.BF16.F32.PACK_AB R9, RZ, R14 ;  /* 0x0000000eff09d23e */ /* 0x000fe400000010ff */
[----:B------:R-:W-:-:S04]  /*0970*/  @!P4 LOP3.LUT R13, R13, 0x80000000, R16, 0xb8, !PT ;  /* 0x800000000d0dc812 */ /* 0x000fc800078eb810 */
[----:B------:R-:W-:Y:S01]  /*0980*/  @!P4 F2FP.BF16.F32.PACK_AB R10, RZ, R13 ;  /* 0x0000000dff0ac23e */ /* 0x000fe200000010ff */
        /* <DEDUP_REMOVED lines=13> */
.L_x_2956:
[----:B------:R-:W-:-:S13]  /*0a60*/  ISETP.GE.U32.AND P0, PT, R3, R2, PT ;  /* 0x000000020300720c */ /* 0x000fda0003f06070 */
[----:B------:R-:W-:Y:S05]  /*0a70*/  @P0 BRA `(.L_x_2958) ;  /* 0x0000000000300947 */ /* 0x000fea0003800000 */
[----:B0-----:R-:W0:Y:S01]  /*0a80*/  LDC.64 R4, c[0x0][0x388] ;  /* 0x0000e200ff047b82 */ /* 0x001e220000000a00 */
[----:B------:R-:W-:Y:S01]  /*0a90*/  IMAD.IADD R11, R0, 0x1, R3 ;  /* 0x00000001000b7824 */ /* 0x000fe200078e0203 */
[----:B------:R-:W-:-:S03]  /*0aa0*/  IADD3 R3, PT, PT, R3, 0x80, RZ ;  /* 0x0000008003037810 */ /* 0x000fc60007ffe0ff */
[----:B0-----:R-:W-:-:S05]  /*0ab0*/  IMAD.WIDE.U32 R4, R11, 0x2, R4 ;  /* 0x000000020b047825 */ /* 0x001fca00078e0004 */
[----:B------:R1:W-:Y:S02]  /*0ac0*/  STG.E.U16 desc[UR4][R4.64], R6 ;  /* 0x0000000604007986 */ /* 0x0003e4000c101504 */
.L_x_2957:
[----:B------:R-:W-:-:S13]  /*0ad0*/  ISETP.GE.U32.AND P0, PT, R3, R2, PT ;  /* 0x000000020300720c */ /* 0x000fda0003f06070 */
[----:B------:R-:W-:Y:S05]  /*0ae0*/  @P0 BRA `(.L_x_2959) ;  /* 0x0000000000340947 */ /* 0x000fea0003800000 */
[----:B01----:R-:W0:Y:S01]  /*0af0*/  LDC.64 R4, c[0x0][0x388] ;  /* 0x0000e200ff047b82 */ /* 0x003e220000000a00 */
[----:B------:R-:W-:Y:S02]  /*0b00*/  IMAD.IADD R11, R0, 0x1, R3 ;  /* 0x00000001000b7824 */ /* 0x000fe400078e0203 */
[----:B------:R-:W-:Y:S02]  /*0b10*/  VIADD R3, R3, 0x80 ;  /* 0x0000008003037836 */ /* 0x000fe40000000000 */
[----:B0-----:R-:W-:-:S05]  /*0b20*/  IMAD.WIDE.U32 R4, R11, 0x2, R4 ;  /* 0x000000020b047825 */ /* 0x001fca00078e0004 */
[----:B------:R1:W-:Y:S02]  /*0b30*/  STG.E.U16 desc[UR4][R4.64], R7 ;  /* 0x0000000704007986 */ /* 0x0003e4000c101504 */
.L_x_2958:
        /* <DEDUP_REMOVED lines=8> */
.L_x_2959:
[----:B------:R-:W-:Y:S05]  /*0bc0*/  BSYNC.RELIABLE B1 ;  /* 0x0000000000017941 */ /* 0x000fea0003800100 */
.L_x_2955:
[----:B------:R-:W-:-:S13]  /*0bd0*/  ISETP.GE.U32.AND P0, PT, R3, R2, PT ;  /* 0x000000020300720c */ /* 0x000fda0003f06070 */
[----:B012---:R-:W0:Y:S01]  /*0be0*/  @!P0 LDC.64 R4, c[0x0][0x388] ;  /* 0x0000e200ff048b82 */ /* 0x007e220000000a00 */
[----:B------:R-:W-:Y:S01]  /*0bf0*/  @!P0 IADD3 R7, PT, PT, R0, R3, RZ ;  /* 0x0000000300078210 */ /* 0x000fe20007ffe0ff */
[----:B------:R-:W-:-:S04]  /*0c00*/  @!P0 VIADD R3, R3, 0x80 ;  /* 0x0000008003038836 */ /* 0x000fc80000000000 */
[----:B0-----:R-:W-:-:S05]  /*0c10*/  @!P0 IMAD.WIDE.U32 R4, R7, 0x2, R4 ;  /* 0x0000000207048825 */ /* 0x001fca00078e0004 */
[----:B------:R2:W-:Y:S02]  /*0c20*/  @!P0 STG.E.U16 desc[UR4][R4.64], R9 ;  /* 0x0000000904008986 */ /* 0x0005e4000c101504 */
.L_x_2960:
[----:B------:R-:W-:Y:S05]  /*0c30*/  BSYNC.RECONVERGENT B0 ;  /* 0x0000000000007941 */ /* 0x000fea0003800200 */
.L_x_2954:
[----:B------:R-:W-:Y:S05]  /*0c40*/  WARPSYNC.ALL ;  /* 0x0000000000007948 */ /* 0x000fea0003800000 */
[----:B------:R-:W-:-:S13]  /*0c50*/  ISETP.GE.U32.AND P0, PT, R3, R2, PT ;  /* 0x000000020300720c */ /* 0x000fda0003f06070 */
[----:B------:R-:W-:Y:S05]  /*0c60*/  @P0 EXIT ;  /* 0x000000000000094d */ /* 0x000fea0003800000 */
[----:B012---:R-:W0:Y:S01]  /*0c70*/  LDC.64 R4, c[0x0][0x388] ;  /* 0x0000e200ff047b82 */ /* 0x007e220000000a00 */
[----:B------:R-:W-:-:S04]  /*0c80*/  IMAD.IADD R3, R0, 0x1, R3 ;  /* 0x0000000100037824 */ /* 0x000fc800078e0203 */
[----:B0-----:R-:W-:-:S05]  /*0c90*/  IMAD.WIDE.U32 R2, R3, 0x2, R4 ;  /* 0x0000000203027825 */ /* 0x001fca00078e0004 */
[----:B------:R-:W-:Y:S01]  /*0ca0*/  STG.E.U16 desc[UR4][R2.64], R10 ;  /* 0x0000000a02007986 */ /* 0x000fe2000c101504 */
[----:B------:R-:W-:Y:S05]  /*0cb0*/  EXIT ;  /* 0x000000000000794d */ /* 0x000fea0003800000 */
.L_x_2953:
[----:B------:R-:W0:Y:S01]  /*0cc0*/  S2R R2, SR_TID.X ;  /* 0x0000000000027919 */ /* 0x000e220000002100 */
[----:B------:R-:W1:Y:S08]  /*0cd0*/  LDC.64 R4, c[0x0][0x390] ;  /* 0x0000e400ff047b82 */ /* 0x000e700000000a00 */
[----:B------:R-:W2:Y:S01]  /*0ce0*/  LDC.64 R6, c[0x0][0x398] ;  /* 0x0000e600ff067b82 */ /* 0x000ea20000000a00 */
[----:B-1----:R-:W-:-:S04]  /*0cf0*/  IMAD.WIDE.U32 R4, R0, 0x2, R4 ;  /* 0x0000000200047825 */ /* 0x002fc800078e0004 */
[----:B0-----:R-:W-:-:S03]  /*0d00*/  IMAD.WIDE.U32 R10, R2, 0x4, R4 ;  /* 0x00000004020a7825 */ /* 0x001fc600078e0004 */
[----:B------:R-:W0:Y:S01]  /*0d10*/  LDC.64 R4, c[0x0][0x388] ;  /* 0x0000e200ff047b82 */ /* 0x000e220000000a00 */
[----:B--2---:R-:W-:Y:S01]  /*0d20*/  IMAD.WIDE.U32 R6, R0, 0x2, R6 ;  /* 0x0000000200067825 */ /* 0x004fe200078e0006 */
[----:B------:R-:W2:Y:S04]  /*0d30*/  LDG.E R9, desc[UR4][R10.64] ;  /* 0x000000040a097981 */ /* 0x000ea8000c1e1900 */
[----:B------:R-:W3:Y:S01]  /*0d40*/  LDG.E R15, desc[UR4][R10.64+0x200] ;  /* 0x000200040a0f7981 */ /* 0x000ee2000c1e1900 */
[----:B------:R-:W-:-:S03]  /*0d50*/  IMAD.WIDE.U32 R12, R2, 0x4, R6 ;  /* 0x00000004020c7825 */ /* 0x000fc600078e0006 */
[----:B------:R-:W4:Y:S04]  /*0d60*/  LDG.E R3, desc[UR4][R10.64+0x400] ;  /* 0x000400040a037981 */ /* 0x000f28000c1e1900 */
[----:B------:R-:W5:Y:S04]  /*0d70*/  LDG.E R16, desc[UR4][R12.64] ;  /* 0x000000040c107981 */ /* 0x000f68000c1e1900 */
[----:B------:R-:W4:Y:S04]  /*0d80*/  LDG.E R18, desc[UR4][R12.64+0x200] ;  /* 0x000200040c127981 */ /* 0x000f28000c1e1900 */
[----:B------:R4:W4:Y:S04]  /*0d90*/  LDG.E R8, desc[UR4][R10.64+0x600] ;  /* 0x000600040a087981 */ /* 0x000928000c1e1900 */
[----:B------:R-:W4:Y:S04]  /*0da0*/  LDG.E R6, desc[UR4][R12.64+0x400] ;  /* 0x000400040c067981 */ /* 0x000f28000c1e1900 */
[----:B------:R1:W4:Y:S01]  /*0db0*/  LDG.E R7, desc[UR4][R12.64+0x600] ;  /* 0x000600040c077981 */ /* 0x000322000c1e1900 */
[----:B0-----:R-:W-:-:S04]  /*0dc0*/  IMAD.WIDE.U32 R4, R0, 0x2, R4 ;  /* 0x0000000200047825 */ /* 0x001fc800078e0004 */
[----:B------:R-:W-:Y:S01]  /*0dd0*/  IMAD.WIDE.U32 R4, R2, 0x4, R4 ;  /* 0x0000000402047825 */ /* 0x000fe200078e0004 */
[----:B--2---:R-:W-:-:S03]  /*0de0*/  PRMT R14, R9, 0x7632, R14 ;  /* 0x00007632090e7816 */ /* 0x004fc6000000000e */
[----:B------:R-:W-:Y:S01]  /*0df0*/  IMAD.U32 R9, R9, 0x10000, RZ ;  /* 0x0001000009097824 */ /* 0x000fe200078e00ff */
[C---:B-----5:R-:W-:Y:S01]  /*0e00*/  PRMT R17, R16.reuse, 0x7632, R17 ;  /* 0x0000763210117816 */ /* 0x060fe20000000011 */
[----:B------:R-:W-:-:S05]  /*0e10*/  IMAD.U32 R16, R16, 0x10000, RZ ;  /* 0x0001000010107824 */ /* 0x000fca00078e00ff */
[----:B------:R-:W-:Y:S02]  /*0e20*/  LOP3.LUT R16, R9, 0x80000000, R16, 0xb8, !PT ;  /* 0x8000000009107812 */ /* 0x000fe400078eb810 */
[----:B---3--:R-:W-:Y:S02]  /*0e30*/  PRMT R9, R15, 0x7632, R9 ;  /* 0x000076320f097816 */ /* 0x008fe40000000009 */
[----:B----4-:R-:W-:Y:S01]  /*0e40*/  PRMT R10, R18, 0x7632, R10 ;  /* 0x00007632120a7816 */ /* 0x010fe2000000000a */
[----:B------:R-:W-:Y:S02]  /*0e50*/  IMAD.U32 R17, R17, 0x10000, RZ ;  /* 0x0001000011117824 */ /* 0x000fe400078e00ff */
[----:B------:R-:W-:Y:S01]  /*0e60*/  IMAD.U32 R11, R9, 0x10000, RZ ;  /* 0x00010000090b7824 */ /* 0x000fe200078e00ff */
[----:B-1----:R-:W-:Y:S02]  /*0e70*/  SHF.L.U32 R12, R10, 0x10, RZ ;  /* 0x000000100a0c7819 */ /* 0x002fe400000006ff */
[----:B------:R-:W-:-:S02]  /*0e80*/  SHF.L.U32 R14, R14, 0x10, RZ ;  /* 0x000000100e0e7819 */ /* 0x000fc400000006ff */
[----:B------:R-:W-:Y:S01]  /*0e90*/  LOP3.LUT R11, R11, 0x80000000, R12, 0xb8, !PT ;  /* 0x800000000b0b7812 */ /* 0x000fe200078eb80c */
[----:B------:R-:W-:Y:S01]  /*0ea0*/  IMAD.U32 R12, R3, 0x10000, RZ ;  /* 0x00010000030c7824 */ /* 0x000fe200078e00ff */
[----:B------:R-:W-:Y:S01]  /*0eb0*/  LOP3.LUT R17, R14, 0x80000000, R17, 0xb8, !PT ;  /* 0x800000000e117812 */ /* 0x000fe200078eb811 */
[----:B------:R-:W-:Y:S01]  /*0ec0*/  IMAD.U32 R15, R15, 0x10000, RZ ;  /* 0x000100000f0f7824 */ /* 0x000fe200078e00ff */
[----:B------:R-:W-:Y:S01]  /*0ed0*/  PRMT R0, R3, 0x7632, R0 ;  /* 0x0000763203007816 */ /* 0x000fe20000000000 */
[----:B------:R-:W-:Y:S01]  /*0ee0*/  IMAD.U32 R18, R18, 0x10000, RZ ;  /* 0x0001000012127824 */ /* 0x000fe200078e00ff */
[C---:B------:R-:W-:Y:S01]  /*0ef0*/  PRMT R3, R8.reuse, 0x7632, R3 ;  /* 0x0000763208037816 */ /* 0x040fe20000000003 */
[----:B------:R-:W-:Y:S01]  /*0f00*/  IMAD.U32 R14, R8, 0x10000, RZ ;  /* 0x00010000080e7824 */ /* 0x000fe200078e00ff */
[C---:B------:R-:W-:Y:S01]  /*0f10*/  PRMT R8, R6.reuse, 0x7632, R8 ;  /* 0x0000763206087816 */ /* 0x040fe20000000008 */
[----:B------:R-:W-:Y:S01]  /*0f20*/  IMAD.U32 R13, R6, 0x10000, RZ ;  /* 0x00010000060d7824 */ /* 0x000fe200078e00ff */
[----:B------:R-:W-:-:S02]  /*0f30*/  PRMT R6, R7, 0x7632, R6 ;  /* 0x0000763207067816 */ /* 0x000fc40000000006 */
[----:B------:R-:W-:Y:S01]  /*0f40*/  LOP3.LUT R10, R15, 0x80000000, R18, 0xb8, !PT ;  /* 0x800000000f0a7812 */ /* 0x000fe200078eb812 */
[----:B------:R-:W-:Y:S01]  /*0f50*/  IMAD.U32 R15, R7, 0x10000, RZ ;  /* 0x00010000070f7824 */ /* 0x000fe200078e00ff */
[----:B------:R-:W-:Y:S01]  /*0f60*/  SHF.L.U32 R0, R0, 0x10, RZ ;  /* 0x0000001000007819 */ /* 0x000fe200000006ff */
[----:B------:R-:W-:Y:S02]  /*0f70*/  IMAD.U32 R7, R8, 0x10000, RZ ;  /* 0x0001000008077824 */ /* 0x000fe400078e00ff */
[----:B------:R-:W-:Y:S02]  /*0f80*/  IMAD.U32 R3, R3, 0x10000, RZ ;  /* 0x0001000003037824 */ /* 0x000fe400078e00ff */
[----:B------:R-:W-:Y:S01]  /*0f90*/  IMAD.U32 R6, R6, 0x10000, RZ ;  /* 0x0001000006067824 */ /* 0x000fe200078e00ff */
[----:B------:R-:W-:Y:S02]  /*0fa0*/  LOP3.LUT R12, R12, 0x80000000, R13, 0xb8, !PT ;  /* 0x800000000c0c7812 */ /* 0x000fe400078eb80d */
[----:B------:R-:W-:-:S02]  /*0fb0*/  LOP3.LUT R7, R0, 0x80000000, R7, 0xb8, !PT ;  /* 0x8000000000077812 */ /* 0x000fc400078eb807 */
[----:B------:R-:W-:Y:S02]  /*0fc0*/  LOP3.LUT R14, R14, 0x80000000, R15, 0xb8, !PT ;  /* 0x800000000e0e7812 */ /* 0x000fe400078eb80f */
[----:B------:R-:W-:Y:S02]  /*0fd0*/  LOP3.LUT R3, R3, 0x80000000, R6, 0xb8, !PT ;  /* 0x8000000003037812 */ /* 0x000fe400078eb806 */
[----:B------:R-:W-:Y:S02]  /*0fe0*/  F2FP.BF16.F32.PACK_AB R9, R17, R16 ;  /* 0x000000101109723e */ /* 0x000fe400000010ff */
[----:B------:R-:W-:Y:S02]  /*0ff0*/  F2FP.BF16.F32.PACK_AB R11, R11, R10 ;  /* 0x0000000a0b0b723e */ /* 0x000fe400000010ff */
[----:B------:R-:W-:Y:S02]  /*1000*/  F2FP.BF16.F32.PACK_AB R7, R7, R12 ;  /* 0x0000000c0707723e */ /* 0x000fe400000010ff */
[----:B------:R-:W-:Y:S01]  /*1010*/  F2FP.BF16.F32.PACK_AB R3, R3, R14 ;  /* 0x0000000e0303723e */ /* 0x000fe200000010ff */
[----:B------:R-:W-:Y:S04]  /*1020*/  STG.E desc[UR4][R4.64], R9 ;  /* 0x0000000904007986 */ /* 0x000fe8000c101904 */
[----:B------:R-:W-:Y:S04]  /*1030*/  STG.E desc[UR4][R4.64+0x200], R11 ;  /* 0x0002000b04007986 */ /* 0x000fe8000c101904 */
[----:B------:R-:W-:Y:S04]  /*1040*/  STG.E desc[UR4][R4.64+0x400], R7 ;  /* 0x0004000704007986 */ /* 0x000fe8000c101904 */
[----:B------:R-:W-:Y:S01]  /*1050*/  STG.E desc[UR4][R4.64+0x600], R3 ;  /* 0x0006000304007986 */ /* 0x000fe2000c101904 */
[----:B------:R-:W-:Y:S05]  /*1060*/  EXIT ;  /* 0x000000000000794d */ /* 0x000fea0003800000 */
.L_x_2961:
        /* <DEDUP_REMOVED lines=9> */
.L_x_8104:


//--------------------- .text._ZN2at6native29vectorized_elementwise_kernelILi4ENS0_13BinaryFunctorIN3c108BFloat16ES4_S4_ZZZNS0_20copysign_kernel_cudaERNS_18TensorIteratorBaseEENKUlvE_clEvENKUlvE1_clEvEUlS4_S4_E_EESt5arrayIPcLm3EEEEviT0_T1_ --------------------------
	.section	.text._ZN2at6native29vectorized_elementwise_kernelILi4ENS0_13BinaryFunctorIN3c108BFloat16ES4_S4_ZZZNS0_20copysign_kernel_cudaERNS_18TensorIteratorBaseEENKUlvE_clEvENKUlvE1_clEvEUlS4_S4_E_EESt5arrayIPcLm3EEEEviT0_T1_,"ax",@progbits
	.align	128
        .global         _ZN2at6native29vectorized_elementwise_kernelILi4ENS0_13BinaryFunctorIN3c108BFloat16ES4_S4_ZZZNS0_20copysign_kernel_cudaERNS_18TensorIteratorBaseEENKUlvE_clEvENKUlvE1_clEvEUlS4_S4_E_EESt5arrayIPcLm3EEEEviT0_T1_
        .type           _ZN2at6native29vectorized_elementwise_kernelILi4ENS0_13BinaryFunctorIN3c108BFloat16ES4_S4_ZZZNS0_20copysign_kernel_cudaERNS_18TensorIteratorBaseEENKUlvE_clEvENKUlvE1_clEvEUlS4_S4_E_EESt5arrayIPcLm3EEEEviT0_T1_,@function
        .size           _ZN2at6native29vectorized_elementwise_kernelILi4ENS0_13BinaryFunctorIN3c108BFloat16ES4_S4_ZZZNS0_20copysign_kernel_cudaERNS_18TensorIteratorBaseEENKUlvE_clEvENKUlvE1_clEvEUlS4_S4_E_EESt5arrayIPcLm3EEEEviT0_T1_,(.L_x_8105 - _ZN2at6native29vectorized_elementwise_kernelILi4ENS0_13BinaryFunctorIN3c108BFloat16ES4_S4_ZZZNS0_20copysign_kernel_cudaERNS_18TensorIteratorBaseEENKUlvE_clEvENKUlvE1_clEvEUlS4_S4_E_EESt5arrayIPcLm3EEEEviT0_T1_)
        .other          _ZN2at6native29vectorized_elementwise_kernelILi4ENS0_13BinaryFunctorIN3c108BFloat16ES4_S4_ZZZNS0_20copysign_kernel_cudaERNS_18TensorIteratorBaseEENKUlvE_clEvENKUlvE1_clEvEUlS4_S4_E_EESt5arrayIPcLm3EEEEviT0_T1_,@"STO_CUDA_ENTRY STV_DEFAULT"
_ZN2at6native29vectorized_elementwise_kernelILi4ENS0_13BinaryFunctorIN3c108BFloat16ES4_S4_ZZZNS0_20copysign_kernel_cudaERNS_18TensorIteratorBaseEENKUlvE_clEvENKUlvE1_clEvEUlS4_S4_E_EESt5arrayIPcLm3EEEEviT0_T1_:
.text._ZN2at6native29vectorized_elementwise_kernelILi4ENS0_13BinaryFunctorIN3c108BFloat16ES4_S4_ZZZNS0_20copysign_kernel_cudaERNS_18TensorIteratorBaseEENKUlvE_clEvENKUlvE1_clEvEUlS4_S4_E_EESt5arrayIPcLm3EEEEviT0_T1_:
        /* <DEDUP_REMOVED lines=166> */
.L_x_2965:
[----:B------:R-:W-:-:S13]  /*0a60*/  ISETP.GE.U32.AND P0, PT, R3, R2, PT ;  /* 0x000000020300720c */ /* 0x000fda0003f06070 */
[----:B------:R-:W-:Y:S05]  /*0a70*/  @P0 BRA `(.L_x_2967) ;  /* 0x0000000000300947 */ /* 0x000fea0003800000 */
[----:B0-----:R-:W0:Y:S01]  /*0a80*/  LDC.64 R4, c[0x0][0x388] ;  /* 0x0000e200ff047b82 */ /* 0x001e220000000a00 */
[----:B------:R-:W-:Y:S01]  /*0a90*/  IMAD.IADD R11, R0, 0x1, R3 ;  /* 0x00000001000b7824 */ /* 0x000fe200078e0203 */
[----:B------:R-:W-:-:S03]  /*0aa0*/  IADD3 R3, PT, PT, R3, 0x80, RZ ;  /* 0x0000008003037810 */ /* 0x000fc60007ffe0ff */
[----:B0-----:R-:W-:-:S05]  /*0ab0*/  IMAD.WIDE.U32 R4, R11, 0x2, R4 ;  /* 0x000000020b047825 */ /* 0x001fca00078e0004 */
[----:B------:R1:W-:Y:S02]  /*0ac0*/  STG.E.U16 desc[UR4][R4.64], R6 ;  /* 0x0000000604007986 */ /* 0x0003e4000c101504 */
.L_x_2966:
[----:B------:R-:W-:-:S13]  /*0ad0*/  ISETP.GE.U32.AND P0, PT, R3, R2, PT ;  /* 0x000000020300720c */ /* 0x000fda0003f06070 */
[----:B------:R-:W-:Y:S05]  /*0ae0*/  @P0 BRA `(.L_x_2968) ;  /* 0x0000000000340947 */ /* 0x000fea0003800000 */
[----:B01----:R-:W0:Y:S01]  /*0af0*/  LDC.64 R4, c[0x0][0x388] ;  /* 0x0000e200ff047b82 */ /* 0x003e220000000a00 */
[----:B------:R-:W-:Y:S02]  /*0b00*/  IMAD.IADD R11, R0, 0x1, R3 ;  /* 0x00000001000b7824 */ /* 0x000fe400078e0203 */
[----:B------:R-:W-:Y:S02]  /*0b10*/  VIADD R3, R3, 0x80 ;  /* 0x0000008003037836 */ /* 0x000fe40000000000 */
[----:B0-----:R-:W-:-:S05]  /*0b20*/  IMAD.WIDE.U32 R4, R11, 0x2, R4 ;  /* 0x000000020b047825 */ /* 0x001fca00078e0004 */
[----:B------:R1:W-:Y:S02]  /*0b30*/  STG.E.U16 desc[UR4][R4.64], R7 ;  /* 0x0000000704007986 */ /* 0x0003e4000c101504 */
.L_x_2967:
        /* <DEDUP_REMOVED lines=8> */
.L_x_2968:
[----:B------:R-:W-:Y:S05]  /*0bc0*/  BSYNC.RELIABLE B1 ;  /* 0x0000000000017941 */ /* 0x000fea0003800100 */
.L_x_2964:
[----:B------:R-:W-:-:S13]  /*0bd0*/  ISETP.GE.U32.AND P0, PT, R3, R2, PT ;  /* 0x000000020300720c */ /* 0x000fda0003f06070 */
[----:B012---:R-:W0:Y:S01]  /*0be0*/  @!P0 LDC.64 R4, c[0x0][0x388] ;  /* 0x0000e200ff048b82 */ /* 0x007e220000000a00 */
[----:B------:R-:W-:Y:S01]  /*0bf0*/  @!P0 IADD3 R7, PT, PT, R0, R3, RZ ;  /* 0x0000000300078210 */ /* 0x000fe20007ffe0ff */
[----:B------:R-:W-:-:S04]  /*0c00*/  @!P0 VIADD R3, R3, 0x80 ;  /* 0x0000008003038836 */ /* 0x000fc80000000000 */
[----:B0-----:R-:W-:-:S05]  /*0c10*/  @!P0 IMAD.WIDE.U32 R4, R7, 0x2, R4 ;  /* 0x0000000207048825 */ /* 0x001fca00078e0004 */
[----:B------:R2:W-:Y:S02]  /*0c20*/  @!P0 STG.E.U16 desc[UR4][R4.64], R9 ;  /* 0x0000000904008986 */ /* 0x0005e4000c101504 */
.L_x_2969:
[----:B------:R-:W-:Y:S05]  /*0c30*/  BSYNC.RECONVERGENT B0 ;  /* 0x0000000000007941 */ /* 0x000fea0003800200 */
.L_x_2963:
        /* <DEDUP_REMOVED lines=8> */
.L_x_2962:
        /* <DEDUP_REMOVED lines=11> */
[----:B------:R1:W4:Y:S01]  /*0d70*/  LDG.E.64 R6, desc[UR4][R14.64+0x400] ;  /* 0x000400040e067981 */ /* 0x000322000c1e1b00 */
[----:B---3--:R-:W-:-:S04]  /*0d80*/  IMAD.WIDE.U32 R8, R0, 0x2, R8 ;  /* 0x0000000200087825 */ /* 0x008fc800078e0008 */
[----:B------:R-:W-:Y:S01]  /*0d90*/  IMAD.WIDE.U32 R8, R2, 0x8, R8 ;  /* 0x0000000802087825 */ /* 0x000fe200078e0008 */
[----:B--2---:R-:W-:-:S03]  /*0da0*/  PRMT R16, R19, 0x7632, R16 ;  /* 0x0000763213107816 */ /* 0x004fc60000000010 */
[----:B------:R-:W-:Y:S02]  /*0db0*/  IMAD.U32 R20, R19, 0x10000, RZ ;  /* 0x0001000013147824 */ /* 0x000fe400078e00ff */
[----:B------:R-:W-:Y:S01]  /*0dc0*/  IMAD.U32 R16, R16, 0x10000, RZ ;  /* 0x0001000010107824 */ /* 0x000fe200078e00ff */
[C---:B-----5:R-:W-:Y:S02]  /*0dd0*/  PRMT R17, R10.reuse, 0x7632, R17 ;  /* 0x000076320a117816 */ /* 0x060fe40000000011 */
[----:B------:R-:W-:Y:S02]  /*0de0*/  SHF.L.U32 R19, R10, 0x10, RZ ;  /* 0x000000100a137819 */ /* 0x000fe400000006ff */
[C---:B------:R-:W-:Y:S01]  /*0df0*/  PRMT R10, R11.reuse, 0x7632, R10 ;  /* 0x000076320b0a7816 */ /* 0x040fe2000000000a */
[----:B------:R-:W-:-:S03]  /*0e00*/  IMAD.U32 R11, R11, 0x10000, RZ ;  /* 0x000100000b0b7824 */ /* 0x000fc600078e00ff */
[----:B0-----:R-:W-:Y:S02]  /*0e10*/  SHF.L.U32 R13, R10, 0x10, RZ ;  /* 0x000000100a0d7819 */ /* 0x001fe400000006ff */
[----:B------:R-:W-:Y:S02]  /*0e20*/  LOP3.LUT R10, R20, 0x80000000, R11, 0xb8, !PT ;  /* 0x80000000140a7812 */ /* 0x000fe400078eb80b */
[----:B------:R-:W-:Y:S01]  /*0e30*/  LOP3.LUT R11, R16, 0x80000000, R13, 0xb8, !PT ;  /* 0x80000000100b7812 */ /* 0x000fe200078eb80d */
[C---:B----4-:R-:W-:Y:S01]  /*0e40*/  IMAD.U32 R13, R4.reuse, 0x10000, RZ ;  /* 0x00010000040d7824 */ /* 0x050fe200078e00ff */
[----:B------:R-:W-:Y:S01]  /*0e50*/  PRMT R0, R4, 0x7632, R0 ;  /* 0x0000763204007816 */ /* 0x000fe20000000000 */
[C---:B-1----:R-:W-:Y:S01]  /*0e60*/  IMAD.U32 R15, R5.reuse, 0x10000, RZ ;  /* 0x00010000050f7824 */ /* 0x042fe200078e00ff */
[----:B------:R-:W-:Y:S01]  /*0e70*/  PRMT R4, R5, 0x7632, R4 ;  /* 0x0000763205047816 */ /* 0x000fe20000000004 */
[----:B------:R-:W-:Y:S01]  /*0e80*/  IMAD.U32 R14, R6, 0x10000, RZ ;  /* 0x00010000060e7824 */ /* 0x000fe200078e00ff */
[----:B------:R-:W-:-:S02]  /*0e90*/  PRMT R3, R18, 0x7632, R3 ;  /* 0x0000763212037816 */ /* 0x000fc40000000003 */
[----:B------:R-:W-:Y:S02]  /*0ea0*/  PRMT R5, R6, 0x7632, R5 ;  /* 0x0000763206057816 */ /* 0x000fe40000000005 */
[----:B------:R-:W-:Y:S01]  /*0eb0*/  PRMT R6, R7, 0x7632, R6 ;  /* 0x0000763207067816 */ /* 0x000fe20000000006 */
[----:B------:R-:W-:Y:S02]  /*0ec0*/  IMAD.U32 R18, R18, 0x10000, RZ ;  /* 0x0001000012127824 */ /* 0x000fe400078e00ff */
[----:B------:R-:W-:Y:S02]  /*0ed0*/  IMAD.U32 R12, R3, 0x10000, RZ ;  /* 0x00010000030c7824 */ /* 0x000fe400078e00ff */
[----:B------:R-:W-:Y:S02]  /*0ee0*/  IMAD.U32 R17, R17, 0x10000, RZ ;  /* 0x0001000011117824 */ /* 0x000fe400078e00ff */
[----:B------:R-:W-:Y:S01]  /*0ef0*/  IMAD.U32 R16, R7, 0x10000, RZ ;  /* 0x0001000007107824 */ /* 0x000fe200078e00ff */
[----:B------:R-:W-:Y:S01]  /*0f00*/  SHF.L.U32 R0, R0, 0x10, RZ ;  /* 0x0000001000007819 */ /* 0x000fe200000006ff */
[----:B------:R-:W-:-:S02]  /*0f10*/  IMAD.U32 R4, R4, 0x10000, RZ ;  /* 0x0001000004047824 */ /* 0x000fc400078e00ff */
[----:B------:R-:W-:Y:S02]  /*0f20*/  IMAD.U32 R5, R5, 0x10000, RZ ;  /* 0x0001000005057824 */ /* 0x000fe400078e00ff */
[----:B------:R-:W-:Y:S01]  /*0f30*/  IMAD.U32 R7, R6, 0x10000, RZ ;  /* 0x0001000006077824 */ /* 0x000fe200078e00ff */
[----:B------:R-:W-:Y:S02]  /*0f40*/  LOP3.LUT R3, R18, 0x80000000, R19, 0xb8, !PT ;  /* 0x8000000012037812 */ /* 0x000fe400078eb813 */
[----:B------:R-:W-:Y:S02]  /*0f50*/  LOP3.LUT R12, R12, 0x80000000, R17, 0xb8, !PT ;  /* 0x800000000c0c7812 */ /* 0x000fe400078eb811 */
[----:B------:R-:W-:Y:S02]  /*0f60*/  LOP3.LUT R13, R13, 0x80000000, R14, 0xb8, !PT ;  /* 0x800000000d0d7812 */ /* 0x000fe400078eb80e */
[----:B------:R-:W-:Y:S02]  /*0f70*/  LOP3.LUT R15, R15, 0x80000000, R16, 0xb8, !PT ;  /* 0x800000000f0f7812 */ /* 0x000fe400078eb810 */
[----:B------:R-:W-:-:S02]  /*0f80*/  LOP3.LUT R0, R0, 0x80000000, R5, 0xb8, !PT ;  /* 0x8000000000007812 */ /* 0x000fc400078eb805 */
[----:B------:R-:W-:Y:S02]  /*0f90*/  LOP3.LUT R4, R4, 0x80000000, R7, 0xb8, !PT ;  /* 0x8000000004047812 */ /* 0x000fe400078eb807 */
[----:B------:R-:W-:Y:S02]  /*0fa0*/  F2FP.BF16.F32.PACK_AB R2, R12, R3 ;  /* 0x000000030c02723e */ /* 0x000fe400000010ff */
[----:B------:R-:W-:Y:S02]  /*0fb0*/  F2FP.BF16.F32.PACK_AB R3, R11, R10 ;  /* 0x0000000a0b03723e */ /* 0x000fe400000010ff */
[----:B------:R-:W-:Y:S02]  /*0fc0*/  F2FP.BF16.F32.PACK_AB R14, R0, R13 ;  /* 0x0000000d000e723e */ /* 0x000fe400000010ff */
[----:B------:R-:W-:Y:S01]  /*0fd0*/  F2FP.BF16.F32.PACK_AB R15, R4, R15 ;  /* 0x0000000f040f723e */ /* 0x000fe200000010ff */
[----:B------:R-:W-:Y:S04]  /*0fe0*/  STG.E.64 desc[UR4][R8.64], R2 ;  /* 0x0000000208007986 */ /* 0x000fe8000c101b04 */
[----:B------:R-:W-:Y:S01]  /*0ff0*/  STG.E.64 desc[UR4][R8.64+0x400], R14 ;  /* 0x0004000e08007986 */ /* 0x000fe2000c101b04 */
[----:B------:R-:W-:Y:S05]  /*1000*/  EXIT ;  /* 0x000000000000794d */ /* 0x000fea0003800000 */
.L_x_2970:
        /* <DEDUP_REMOVED lines=15> */
.L_x_8105:


//--------------------- .text._ZN2at6native29vectorized_elementwise_kernelILi8ENS0_13BinaryFunctorIN3c108BFloat16ES4_S4_ZZZNS0_20copysign_kernel_cudaERNS_18TensorIteratorBaseEENKUlvE_clEvENKUlvE1_clEvEUlS4_S4_E_EESt5arrayIPcLm3EEEEviT0_T1_ --------------------------
	.section	.text._ZN2at6native29vectorized_elementwise_kernelILi8ENS0_13BinaryFunctorIN3c108BFloat16ES4_S4_ZZZNS0_20copysign_kernel_cudaERNS_18TensorIteratorBaseEENKUlvE_clEvENKUlvE1_clEvEUlS4_S4_E_EESt5arrayIPcLm3EEEEviT0_T1_,"ax",@progbits
	.align	128
        .global         _ZN2at6native29vectorized_elementwise_kernelILi8ENS0_13BinaryFunctorIN3c108BFloat16ES4_S4_ZZZNS0_20copysign_kernel_cudaERNS_18TensorIteratorBaseEENKUlvE_clEvENKUlvE1_clEvEUlS4_S4_E_EESt5arrayIPcLm3EEEEviT0_T1_
        .type           _ZN2at6native29vectorized_elementwise_kernelILi8ENS0_13BinaryFunctorIN3c108BFloat16ES4_S4_ZZZNS0_20copysign_kernel_cudaERNS_18TensorIteratorBaseEENKUlvE_clEvENKUlvE1_clEvEUlS4_S4_E_EESt5arrayIPcLm3EEEEviT0_T1_,@function
        .size           _ZN2at6native29vectorized_elementwise_kernelILi8ENS0_13BinaryFunctorIN3c108BFloat16ES4_S4_ZZZNS0_20copysign_kernel_cudaERNS_18TensorIteratorBaseEENKUlvE_clEvENKUlvE1_clEvEUlS4_S4_E_EESt5arrayIPcLm3EEEEviT0_T1_,(.L_x_8106 - _ZN2at6native29vectorized_elementwise_kernelILi8ENS0_13BinaryFunctorIN3c108BFloat16ES4_S4_ZZZNS0_20copysign_kernel_cudaERNS_18TensorIteratorBaseEENKUlvE_clEvENKUlvE1_clEvEUlS4_S4_E_EESt5arrayIPcLm3EEEEviT0_T1_)
        .other          _ZN2at6native29vectorized_elementwise_kernelILi8ENS0_13BinaryFunctorIN3c108BFloat16ES4_S4_ZZZNS0_20copysign_kernel_cudaERNS_18TensorIteratorBaseEENKUlvE_clEvENKUlvE1_clEvEUlS4_S4_E_EESt5arrayIPcLm3EEEEviT0_T1_,@"STO_CUDA_ENTRY STV_DEFAULT"
_ZN2at6native29vectorized_elementwise_kernelILi8ENS0_13BinaryFunctorIN3c108BFloat16ES4_S4_ZZZNS0_20copysign_kernel_cudaERNS_18TensorIteratorBaseEENKUlvE_clEvENKUlvE1_clEvEUlS4_S4_E_EESt5arrayIPcLm3EEEEviT0_T1_:
.text._ZN2at6native29vectorized_elementwise_kernelILi8ENS0_13BinaryFunctorIN3c108BFloat16ES4_S4_ZZZNS0_20copysign_kernel_cudaERNS_18TensorIteratorBaseEENKUlvE_clEvENKUlvE1_clEvEUlS4_S4_E_EESt5arrayIPcLm3EEEEviT0_T1_:
        /* <DEDUP_REMOVED lines=166> */
.L_x_2974:
[----:B------:R-:W-:-:S13]  /*0a60*/  ISETP.GE.U32.AND P0, PT, R3, R2, PT ;  /* 0x000000020300720c */ /* 0x000fda0003f06070 */
[----:B------:R-:W-:Y:S05]  /*0a70*/  @P0 BRA `(.L_x_2976) ;  /* 0x0000000000300947 */ /* 0x000fea0003800000 */
[----:B0-----:R-:W0:Y:S01]  /*0a80*/  LDC.64 R4, c[0x0][0x388] ;  /* 0x0000e200ff047b82 */ /* 0x001e220000000a00 */
[----:B------:R-:W-:Y:S01]  /*0a90*/  IMAD.IADD R11, R0, 0x1, R3 ;  /* 0x00000001000b7824 */ /* 0x000fe200078e0203 */
[----:B------:R-:W-:-:S03]  /*0aa0*/  IADD3 R3, PT, PT, R3, 0x80, RZ ;  /* 0x0000008003037810 */ /* 0x000fc60007ffe0ff */
[----:B0-----:R-:W-:-:S05]  /*0ab0*/  IMAD.WIDE.U32 R4, R11, 0x2, R4 ;  /* 0x000000020b047825 */ /* 0x001fca00078e0004 */
[----:B------:R1:W-:Y:S02]  /*0ac0*/  STG.E.U16 desc[UR4][R4.64], R6 ;  /* 0x0000000604007986 */ /* 0x0003e4000c101504 */
.L_x_2975:
[----:B------:R-:W-:-:S13]  /*0ad0*/  ISETP.GE.U32.AND P0, PT, R3, R2, PT ;  /* 0x000000020300720c */ /* 0x000fda0003f06070 */
[----:B------:R-:W-:Y:S05]  /*0ae0*/  @P0 BRA `(.L_x_2977) ;  /* 0x0000000000340947 */ /* 0x000fea0003800000 */
[----:B01----:R-:W0:Y:S01]  /*0af0*/  LDC.64 R4, c[0x0][0x388] ;  /* 0x0000e200ff047b82 */ /* 0x003e220000000a00 */
[----:B------:R-:W-:Y:S02]  /*0b00*/  IMAD.IADD R11, R0, 0x1, R3 ;  /* 0x00000001000b7824 */ /* 0x000fe400078e0203 */
[----:B------:R-:W-:Y:S02]  /*0b10*/  VIADD R3, R3, 0x80 ;  /* 0x0000008003037836 */ /* 0x000fe40000000000 */
[----:B0-----:R-:W-:-:S05]  /*0b20*/  IMAD.WIDE.U32 R4, R11, 0x2, R4 ;  /* 0x000000020b047825 */ /* 0x001fca00078e0004 */
[----:B------:R1:W-:Y:S02]  /*0b30*/  STG.E.U16 desc[UR4][R4.64], R7 ;  /* 0x0000000704007986 */ /* 0x0003e4000c101504 */
.L_x_2976:
        /* <DEDUP_REMOVED lines=8> */
.L_x_2977:
[----:B------:R-:W-:Y:S05]  /*0bc0*/  BSYNC.RELIABLE B1 ;  /* 0x0000000000017941 */ /* 0x000fea0003800100 */
.L_x_2973:
[----:B------:R-:W-:-:S13]  /*0bd0*/  ISETP.GE.U32.AND P0, PT, R3, R2, PT ;  /* 0x000000020300720c */ /* 0x000fda0003f06070 */
[----:B012---:R-:W0:Y:S01]  /*0be0*/  @!P0 LDC.64 R4, c[0x0][0x388] ;  /* 0x0000e200ff048b82 */ /* 0x007e220000000a00 */
[----:B------:R-:W-:Y:S01]  /*0bf0*/  @!P0 IADD3 R7, PT, PT, R0, R3, RZ ;  /* 0x0000000300078210 */ /* 0x000fe20007ffe0ff */
[----:B------:R-:W-:-:S04]  /*0c00*/  @!P0 VIADD R3, R3, 0x80 ;  /* 0x0000008003038836 */ /* 0x000fc80000000000 */
[----:B0-----:R-:W-:-:S05]  /*0c10*/  @!P0 IMAD.WIDE.U32 R4, R7, 0x2, R4 ;  /* 0x0000000207048825 */ /* 0x001fca00078e0004 */
[----:B------:R2:W-:Y:S02]  /*0c20*/  @!P0 STG.E.U16 desc[UR4][R4.64], R9 ;  /* 0x0000000904008986 */ /* 0x0005e4000c101504 */
.L_x_2978:
[----:B------:R-:W-:Y:S05]  /*0c30*/  BSYNC.RECONVERGENT B0 ;  /* 0x0000000000007941 */ /* 0x000fea0003800200 */
.L_x_2972:
        /* <DEDUP_REMOVED lines=8> */
.L_x_2971:
[----:B------:R-:W0:Y:S01]  /*0cc0*/  S2R R12, SR_TID.X ;  /* 0x00000000000c7919 */ /* 0x000e220000002100 */
[----:B------:R-:W1:Y:S08]  /*0cd0*/  LDC.64 R2, c[0x0][0x390] ;  /* 0x0000e400ff027b82 */ /* 0x000e700000000a00 */
[----:B------:R-:W2:Y:S01]  /*0ce0*/  LDC.64 R4, c[0x0][0x398] ;  /* 0x0000e600ff047b82 */ /* 0x000ea20000000a00 */
[----:B-1----:R-:W-:-:S04]  /*0cf0*/  IMAD.WIDE.U32 R2, R0, 0x2, R2 ;  /* 0x0000000200027825 */ /* 0x002fc800078e0002 */
[----:B0-----:R-:W-:-:S04]  /*0d00*/  IMAD.WIDE.U32 R14, R12, 0x10, R2 ;  /* 0x000000100c0e7825 */ /* 0x001fc800078e0002 */
[----:B--2---:R-:W-:Y:S01]  /*0d10*/  IMAD.WIDE.U32 R2, R0, 0x2, R4 ;  /* 0x0000000200027825 */ /* 0x004fe200078e0004 */
[----:B------:R-:W2:Y:S03]  /*0d20*/  LDG.E.128 R8, desc[UR4][R14.64] ;  /* 0x000000040e087981 */ /* 0x000ea6000c1e1d00 */
[----:B------:R-:W-:Y:S02]  /*0d30*/  IMAD.WIDE.U32 R4, R12, 0x10, R2 ;  /* 0x000000100c047825 */ /* 0x000fe400078e0002 */
[----:B------:R-:W0:Y:S04]  /*0d40*/  LDC.64 R2, c[0x0][0x388] ;  /* 0x0000e200ff027b82 */ /* 0x000e280000000a00 */
[----:B------:R-:W3:Y:S01]  /*0d50*/  LDG.E.128 R4, desc[UR4][R4.64] ;  /* 0x0000000404047981 */ /* 0x000ee2000c1e1d00 */
[----:B0-----:R-:W-:-:S04]  /*0d60*/  IMAD.WIDE.U32 R2, R0, 0x2, R2 ;  /* 0x0000000200027825 */ /* 0x001fc800078e0002 */
[----:B------:R-:W-:Y:S01]  /*0d70*/  IMAD.WIDE.U32 R2, R12, 0x10, R2 ;  /* 0x000000100c027825 */ /* 0x000fe200078e0002 */
[----:B--2---:R-:W-:-:S03]  /*0d80*/  PRMT R13, R11, 0x7632, R13 ;  /* 0x000076320b0d7816 */ /* 0x004fc6000000000d */
[----:B------:R-:W-:Y:S01]  /*0d90*/  IMAD.U32 R21, R11, 0x10000, RZ ;  /* 0x000100000b157824 */ /* 0x000fe200078e00ff */
[C---:B------:R-:W-:Y:S01]  /*0da0*/  PRMT R11, R10.reuse, 0x7632, R11 ;  /* 0x000076320a0b7816 */ /* 0x040fe2000000000b */
[----:B------:R-:W-:Y:S01]  /*0db0*/  IMAD.U32 R19, R10, 0x10000, RZ ;  /* 0x000100000a137824 */ /* 0x000fe200078e00ff */
[C---:B------:R-:W-:Y:S01]  /*0dc0*/  PRMT R10, R9.reuse, 0x7632, R10 ;  /* 0x00007632090a7816 */ /* 0x040fe2000000000a */
[C---:B------:R-:W-:Y:S01]  /*0dd0*/  IMAD.U32 R14, R8.reuse, 0x10000, RZ ;  /* 0x00010000080e7824 */ /* 0x040fe200078e00ff */
[----:B------:R-:W-:Y:S01]  /*0de0*/  SHF.L.U32 R18, R9, 0x10, RZ ;  /* 0x0000001009127819 */ /* 0x000fe200000006ff */
[----:B------:R-:W-:Y:S01]  /*0df0*/  IMAD.U32 R13, R13, 0x10000, RZ ;  /* 0x000100000d0d7824 */ /* 0x000fe200078e00ff */
[----:B------:R-:W-:Y:S01]  /*0e00*/  PRMT R9, R8, 0x7632, R9 ;  /* 0x0000763208097816 */ /* 0x000fe20000000009 */
[----:B------:R-:W-:Y:S01]  /*0e10*/  IMAD.U32 R11, R11, 0x10000, RZ ;  /* 0x000100000b0b7824 */ /* 0x000fe200078e00ff */
[C---:B---3--:R-:W-:Y:S01]  /*0e20*/  PRMT R16, R5.reuse, 0x7632, R16 ;  /* 0x0000763205107816 */ /* 0x048fe20000000010 */
[----:B------:R-:W-:Y:S01]  /*0e30*/  IMAD.U32 R5, R5, 0x10000, RZ ;  /* 0x0001000005057824 */ /* 0x000fe200078e00ff */
[C---:B------:R-:W-:Y:S01]  /*0e40*/  PRMT R8, R7.reuse, 0x7632, R8 ;  /* 0x0000763207087816 */ /* 0x040fe20000000008 */
[----:B------:R-:W-:Y:S01]  /*0e50*/  IMAD.U32 R22, R7, 0x10000, RZ ;  /* 0x0001000007167824 */ /* 0x000fe200078e00ff */
[C---:B------:R-:W-:Y:S01]  /*0e60*/  PRMT R7, R6.reuse, 0x7632, R7 ;  /* 0x0000763206077816 */ /* 0x040fe20000000007 */
[----:B------:R-:W-:Y:S01]  /*0e70*/  IMAD.U32 R20, R6, 0x10000, RZ ;  /* 0x0001000006147824 */ /* 0x000fe200078e00ff */
[----:B------:R-:W-:Y:S01]  /*0e80*/  PRMT R15, R4, 0x7632, R15 ;  /* 0x00007632040f7816 */ /* 0x000fe2000000000f */
[----:B------:R-:W-:Y:S01]  /*0e90*/  IMAD.U32 R10, R10, 0x10000, RZ ;  /* 0x000100000a0a7824 */ /* 0x000fe200078e00ff */
[----:B------:R-:W-:Y:S01]  /*0ea0*/  LOP3.LUT R5, R18, 0x80000000, R5, 0xb8, !PT ;  /* 0x8000000012057812 */ /* 0x000fe200078eb805 */
[----:B------:R-:W-:Y:S01]  /*0eb0*/  IMAD.U32 R9, R9, 0x10000, RZ ;  /* 0x0001000009097824 */ /* 0x000fe200078e00ff */
[----:B------:R-:W-:Y:S01]  /*0ec0*/  SHF.L.U32 R18, R8, 0x10, RZ ;  /* 0x0000001008127819 */ /* 0x000fe200000006ff */
[----:B------:R-:W-:Y:S01]  /*0ed0*/  IMAD.U32 R8, R7, 0x10000, RZ ;  /* 0x0001000007087824 */ /* 0x000fe200078e00ff */
[----:B------:R-:W-:Y:S01]  /*0ee0*/  SHF.L.U32 R17, R4, 0x10, RZ ;  /* 0x0000001004117819 */ /* 0x000fe200000006ff */
[----:B------:R-:W-:Y:S01]  /*0ef0*/  IMAD.U32 R7, R16, 0x10000, RZ ;  /* 0x0001000010077824 */ /* 0x000fe200078e00ff */
[----:B------:R-:W-:Y:S01]  /*0f00*/  LOP3.LUT R6, R21, 0x80000000, R22, 0xb8, !PT ;  /* 0x8000000015067812 */ /* 0x000fe200078eb816 */
[----:B------:R-:W-:Y:S01]  /*0f10*/  IMAD.U32 R0, R15, 0x10000, RZ ;  /* 0x000100000f007824 */ /* 0x000fe200078e00ff */
[----:B------:R-:W-:-:S02]  /*0f20*/  LOP3.LUT R13, R13, 0x80000000, R18, 0xb8, !PT ;  /* 0x800000000d0d7812 */ /* 0x000fc400078eb812 */
[----:B------:R-:W-:Y:S02]  /*0f30*/  LOP3.LUT R4, R19, 0x80000000, R20, 0xb8, !PT ;  /* 0x8000000013047812 */ /* 0x000fe400078eb814 */
[----:B------:R-:W-:Y:S02]  /*0f40*/  LOP3.LUT R11, R11, 0x80000000, R8, 0xb8, !PT ;  /* 0x800000000b0b7812 */ /* 0x000fe400078eb808 */
[----:B------:R-:W-:Y:S02]  /*0f50*/  LOP3.LUT R14, R14, 0x80000000, R17, 0xb8, !PT ;  /* 0x800000000e0e7812 */ /* 0x000fe400078eb811 */
[----:B------:R-:W-:Y:S02]  /*0f60*/  LOP3.LUT R10, R10, 0x80000000, R7, 0xb8, !PT ;  /* 0x800000000a0a7812 */ /* 0x000fe400078eb807 */
[----:B------:R-:W-:Y:S02]  /*0f70*/  LOP3.LUT R9, R9, 0x80000000, R0, 0xb8, !PT ;  /* 0x8000000009097812 */ /* 0x000fe400078eb800 */
[----:B------:R-:W-:-:S02]  /*0f80*/  F2FP.BF16.F32.PACK_AB R7, R13, R6 ;  /* 0x000000060d07723e */ /* 0x000fc400000010ff */
[----:B------:R-:W-:Y:S02]  /*0f90*/  F2FP.BF16.F32.PACK_AB R6, R11, R4 ;  /* 0x000000040b06723e */ /* 0x000fe400000010ff */
[----:B------:R-:W-:Y:S02]  /*0fa0*/  F2FP.BF16.F32.PACK_AB R5, R10, R5 ;  /* 0x000000050a05723e */ /* 0x000fe400000010ff */
[----:B------:R-:W-:-:S05]  /*0fb0*/  F2FP.BF16.F32.PACK_AB R4, R9, R14 ;  /* 0x0000000e0904723e */ /* 0x000fca00000010ff */
[----:B------:R-:W-:Y:S01]  /*0fc0*/  STG.E.128 desc[UR4][R2.64], R4 ;  /* 0x0000000402007986 */ /* 0x000fe2000c101d04 */
[----:B------:R-:W-:Y:S05]  /*0fd0*/  EXIT ;  /* 0x000000000000794d */ /* 0x000fea0003800000 */
.L_x_2979:
        /* <DEDUP_REMOVED lines=10> */
.L_x_8106:


//--------------------- .text._ZN2at6native18elementwise_kernelILi128ELi4EZNS0_15gpu_kernel_implINS0_13BUnaryFunctorIN3c108BFloat16ES5_S5_ZZZNS0_20copysign_kernel_cudaERNS_18TensorIteratorBaseEENKUlvE_clEvENKUlvE1_clEvEUlS5_S5_E_EEEEvS7_RKT_EUliE_EEviT1_ --------------------------
	.section	.text._ZN2at6native18elementwise_kernelILi128ELi4EZNS0_15gpu_kernel_implINS0_13BUnaryFunctorIN3c108BFloat16ES5_S5_ZZZNS0_20copysign_kernel_cudaERNS_18TensorIteratorBaseEENKUlvE_clEvENKUlvE1_clEvEUlS5_S5_E_EEEEvS7_RKT_EUliE_EEviT1_,"ax",@progbits
	.align	128
        .global         _ZN2at6native18elementwise_kernelILi128ELi4EZNS0_15gpu_kernel_implINS0_13BUnaryFunctorIN3c108BFloat16ES5_S5_ZZZNS0_20copysign_kernel_cudaERNS_18TensorIteratorBaseEENKUlvE_clEvENKUlvE1_clEvEUlS5_S5_E_EEEEvS7_RKT_EUliE_EEviT1_
        .type           _ZN2at6native18elementwise_kernelILi128ELi4EZNS0_15gpu_kernel_implINS0_13BUnaryFunctorIN3c108BFloat16ES5_S5_ZZZNS0_20copysign_kernel_cudaERNS_18TensorIteratorBaseEENKUlvE_clEvENKUlvE1_clEvEUlS5_S5_E_EEEEvS7_RKT_EUliE_EEviT1_,@function
        .size           _ZN2at6native18elementwise_kernelILi128ELi4EZNS0_15gpu_kernel_implINS0_13BUnaryFunctorIN3c108BFloat16ES5_S5_ZZZNS0_20copysign_kernel_cudaERNS_18TensorIteratorBaseEENKUlvE_clEvENKUlvE1_clEvEUlS5_S5_E_EEEEvS7_RKT_EUliE_EEviT1_,(.L_x_8107 - _ZN2at6native18elementwise_kernelILi128ELi4EZNS0_15gpu_kernel_implINS0_13BUnaryFunctorIN3c108BFloat16ES5_S5_ZZZNS0_20copysign_kernel_cudaERNS_18TensorIteratorBaseEENKUlvE_clEvENKUlvE1_clEvEUlS5_S5_E_EEEEvS7_RKT_EUliE_EEviT1_)
        .other          _ZN2at6native18elementwise_kernelILi128ELi4EZNS0_15gpu_kernel_implINS0_13BUnaryFunctorIN3c108BFloat16ES5_S5_ZZZNS0_20copysign_kernel_cudaERNS_18TensorIteratorBaseEENKUlvE_clEvENKUlvE1_clEvEUlS5_S5_E_EEEEvS7_RKT_EUliE_EEviT1_,@"STO_CUDA_ENTRY STV_DEFAULT"
_ZN2at6native18elementwise_kernelILi128ELi4EZNS0_15gpu_kernel_implINS0_13BUnaryFunctorIN3c108BFloat16ES5_S5_ZZZNS0_20copysign_kernel_cudaERNS_18TensorIteratorBaseEENKUlvE_clEvENKUlvE1_clEvEUlS5_S5_E_EEEEvS7_RKT_EUliE_EEviT1_:
.text._ZN2at6native18elementwise_kernelILi128ELi4EZNS0_15gpu_kernel_implINS0_13BUnaryFunctorIN3c108BFloat16ES5_S5_ZZZNS0_20copysign_kernel_cudaERNS_18TensorIteratorBaseEENKUlvE_clEvENKUlvE1_clEvEUlS5_S5_E_EEEEvS7_RKT_EUliE_EEviT1_:
[----:B------:R-:W0:Y:S01]  /*0000*/  LDC R1, c[0x0][0x37c] ;  /* 0x0000df00ff017b82 */ /* 0x000e220000000800 */
[----:B------:R-:W1:Y:S07]  /*0010*/  S2R R17, SR_TID.X ;  /* 0x0000000000117919 */ /* 0x000e6e0000002100 */
[----:B------:R-:W2:Y:S01]  /*0020*/  S2UR UR4, SR_CTAID.X ;  /* 0x00000000000479c3 */ /* 0x000ea20000002500 */
[----:B------:R-:W3:Y:S01]  /*0030*/  LDCU UR39, c[0x0][0x388] ;  /* 0x00007100ff2777ac */ /* 0x000ee20008000800 */
[----:B------:R-:W-:Y:S01]  /*0040*/  BSSY.RECONVERGENT B6, `(.L_x_2980) ;  /* 0x000032a000067945 */ /* 0x000fe20003800200 */
[----:B------:R-:W4:Y:S05]  /*0050*/  LDCU UR5, c[0x0][0x380] ;  /* 0x00007000ff0577ac */ /* 0x000f2a0008000800 */
[----:B------:R-:W0:Y:S01]  /*0060*/  LDC.U16 R18, c[0x0][0x592] ;  /* 0x00016480ff127b82 */ /* 0x000e220000000400 */
        /* <DEDUP_REMOVED lines=10> */
[----:B------:R-:W-:Y:S05]  /*0110*/  @P0 BRA `(.L_x_2981) ;  /* 0x0000003000700947 */ /* 0x000fea0003800000 */
[----:B------:R-:W-:Y:S01]  /*0120*/  UISETP.NE.AND UP0, UPT, UR39, URZ, UPT ;  /* 0x000000ff2700728c */ /* 0x000fe2000bf05270 */
[----:B------:R-:W-:Y:S02]  /*0130*/  IMAD.MOV.U32 R0, RZ, RZ, RZ ;  /* 0x000000ffff007224 */ /* 0x000fe400078e00ff */
[----:B------:R-:W-:-:S06]  /*0140*/  IMAD.MOV.U32 R16, RZ, RZ, RZ ;  /* 0x000000ffff107224 */ /* 0x000fcc00078e00ff */
[----:B------:R-:W-:Y:S05]  /*0150*/  BRA.U !UP0, `(.L_x_2982) ;  /* 0x0000001108a87547 */ /* 0x000fea000b800000 */
[----:B------:R-:W1:Y:S01]  /*0160*/  LDCU.64 UR4, c[0x0][0x390] ;  /* 0x00007200ff0477ac */ /* 0x000e620008000a00 */
[----:B------:R-:W-:Y:S01]  /*0170*/  IMAD.MOV.U32 R16, RZ, RZ, RZ ;  /* 0x000000ffff107224 */ /* 0x000fe200078e00ff */
[----:B------:R-:W2:Y:S01]  /*0180*/  LDCU UR6, c[0x0][0x38c] ;  /* 0x00007180ff0677ac */ /* 0x000ea20008000800 */
[----:B------:R-:W3:Y:S01]  /*0190*/  LDCU.64 UR8, c[0x0][0x4b8] ;  /* 0x00009700ff0877ac */ /* 0x000ee20008000a00 */
[----:B------:R-:W-:Y:S01]  /*01a0*/  UISETP.NE.AND UP0, UPT, UR40, URZ, UPT ;  /* 0x000000ff2800728c */ /* 0x000fe2000bf05270 */
[----:B-1----:R-:W-:-:S05]  /*01b0*/  IMAD.HI.U32 R2, R17, UR4, R16 ;  /* 0x0000000411027c27 */ /* 0x002fca000f8e0010 */
[----:B------:R-:W-:-:S04]  /*01c0*/  SHF.R.U32.HI R3, RZ, UR5, R2 ;  /* 0x00000005ff037c19 */ /* 0x000fc80008011602 */
[----:B------:R-:W-:-:S05]  /*01d0*/  IADD3 R0, PT, PT, -R3, RZ, RZ ;  /* 0x000000ff03007210 */ /* 0x000fca0007ffe1ff */
[----:B--2---:R-:W-:-:S04]  /*01e0*/  IMAD R0, R0, UR6, R17 ;  /* 0x0000000600007c24 */ /* 0x004fc8000f8e0211 */
[C---:B---3--:R-:W-:Y:S02]  /*01f0*/  IMAD R16, R0.reuse, UR8, RZ ;  /* 0x0000000800107c24 */ /* 0x048fe4000f8e02ff */
[----:B------:R-:W-:Y:S01]  /*0200*/  IMAD R0, R0, UR9, RZ ;  /* 0x0000000900007c24 */ /* 0x000fe2000f8e02ff */
[----:B------:R-:W-:Y:S06]  /*0210*/  BRA.U !UP0, `(.L_x_2982) ;  /* 0x0000001108787547 */ /* 0x000fec000b800000 */
[----:B------:R-:W1:Y:S01]  /*0220*/  LDCU.64 UR6, c[0x0][0x398] ;  /* 0x00007300ff0677ac */ /* 0x000e620008000a00 */
[----:B------:R-:W-:Y:S01]  /*0230*/  IMAD.MOV.U32 R2, RZ, RZ, RZ ;  /* 0x000000ffff027224 */ /* 0x000fe200078e00ff */
[----:B------:R-:W2:Y:S01]  /*0240*/  LDCU UR4, c[0x0][0x3a0] ;  /* 0x00007400ff0477ac */ /* 0x000ea20008000800 */
[----:B------:R-:W3:Y:S01]  /*0250*/  LDCU.64 UR8, c[0x0][0x4c0] ;  /* 0x00009800ff0877ac */ /* 0x000ee20008000a00 */
[----:B------:R-:W-:Y:S01]  /*0260*/  UISETP.NE.AND UP0, UPT, UR38, 0x2, UPT ;  /* 0x000000022600788c */ /* 0x000fe2000bf05270 */
[----:B-1----:R-:W-:-:S05]  /*0270*/  IMAD.HI.U32 R4, R3, UR7, R2 ;  /* 0x0000000703047c27 */ /* 0x002fca000f8e0002 */
[----:B--2---:R-:W-:-:S05]  /*0280*/  SHF.R.U32.HI R5, RZ, UR4, R4 ;  /* 0x00000004ff057c19 */ /* 0x004fca0008011604 */
[----:B------:R-:W-:-:S04]  /*0290*/  IMAD.MOV R2, RZ, RZ, -R5 ;  /* 0x000000ffff027224 */ /* 0x000fc800078e0a05 */
[----:B------:R-:W-:-:S04]  /*02a0*/  IMAD R3, R2, UR6, R3 ;  /* 0x0000000602037c24 */ /* 0x000fc8000f8e0203 */
[C---:B---3--:R-:W-:Y:S02]  /*02b0*/  IMAD R16, R3.reuse, UR8, R16 ;  /* 0x0000000803107c24 */ /* 0x048fe4000f8e0210 */
[----:B------:R-:W-:Y:S01]  /*02c0*/  IMAD R0, R3, UR9, R0 ;  /* 0x0000000903007c24 */ /* 0x000fe2000f8e0200 */
[----:B------:R-:W-:Y:S06]  /*02d0*/  BRA.U !UP0, `(.L_x_2982) ;  /* 0x0000001108487547 */ /* 0x000fec000b800000 */
[----:B------:R-:W1:Y:S01]  /*02e0*/  LDCU.64 UR4, c[0x0][0x3a8] ;  /* 0x00007500ff0477ac */ /* 0x000e620008000a00 */
[----:B------:R-:W-:Y:S01]  /*02f0*/  IMAD.MOV.U32 R4, RZ, RZ, RZ ;  /* 0x000000ffff047224 */ /* 0x000fe200078e00ff */
[----:B------:R-:W2:Y:S01]  /*0300*/  LDCU UR6, c[0x0][0x3a4] ;  /* 0x00007480ff0677ac */ /* 0x000ea20008000800 */
[----:B------:R-:W3:Y:S01]  /*0310*/  LDCU.64 UR8, c[0x0][0x4c8] ;  /* 0x00009900ff0877ac */ /* 0x000ee20008000a00 */
[----:B------:R-:W-:Y:S01]  /*0320*/  UISETP.NE.AND UP0, UPT, UR38, 0x3, UPT ;  /* 0x000000032600788c */ /* 0x000fe2000bf05270 */
[----:B-1----:R-:W-:-:S05]  /*0330*/  IMAD.HI.U32 R2, R5, UR4, R4 ;  /* 0x0000000405027c27 */ /* 0x002fca000f8e0004 */
[----:B------:R-:W-:-:S04]  /*0340*/  SHF.R.U32.HI R3, RZ, UR5, R2 ;  /* 0x00000005ff037c19 */ /* 0x000fc80008011602 */
[----:B------:R-:W-:-:S05]  /*0350*/  IADD3 R4, PT, PT, -R3, RZ, RZ ;  /* 0x000000ff03047210 */ /* 0x000fca0007ffe1ff */
[----:B--2---:R-:W-:-:S04]  /*0360*/  IMAD R5, R4, UR6, R5 ;  /* 0x0000000604057c24 */ /* 0x004fc8000f8e0205 */
        /* <DEDUP_REMOVED lines=258> */
[----:B------:R-:W3:Y:S02]  /*1390*/  LDCU.64 UR8, c[0x0][0x578] ;  /* 0x0000af00ff0877ac */ /* 0x000ee40008000a00 */
[----:B-1----:R-:W-:-:S05]  /*13a0*/  IMAD.HI.U32 R2, R5, UR4, R4 ;  /* 0x0000000405027c27 */ /* 0x002fca000f8e0004 */
[----:B------:R-:W-:-:S04]  /*13b0*/  SHF.R.U32.HI R2, RZ, UR5, R2 ;  /* 0x00000005ff027c19 */ /* 0x000fc80008011602 */
[----:B------:R-:W-:-:S05]  /*13c0*/  IADD3 R3, PT, PT, -R2, RZ, RZ ;  /* 0x000000ff02037210 */ /* 0x000fca0007ffe1ff */
[----:B--2---:R-:W-:-:S04]  /*13d0*/  IMAD R5, R3, UR6, R5 ;  /* 0x0000000603057c24 */ /* 0x004fc8000f8e0205 */
[C---:B---3--:R-:W-:Y:S02]  /*13e0*/  IMAD R16, R5.reuse, UR8, R16 ;  /* 0x0000000805107c24 */ /* 0x048fe4000f8e0210 */
[----:B------:R-:W-:-:S07]  /*13f0*/  IMAD R0, R5, UR9, R0 ;  /* 0x0000000905007c24 */ /* 0x000fce000f8e0200 */
.L_x_2982:
[----:B------:R-:W1:Y:S01]  /*1400*/  LDCU.64 UR6, c[0x0][0x588] ;  /* 0x0000b100ff0677ac */ /* 0x000e620008000a00 */
[----:B0-----:R-:W-:-:S04]  /*1410*/  UPRMT UR4, UR42, 0x9910, URZ ;  /* 0x000099102a047896 */ /* 0x001fc800080000ff */
[----:B------:R-:W-:Y:S01]  /*1420*/  UISETP.GT.AND UP0, UPT, UR4, 0x9, UPT ;  /* 0x000000090400788c */ /* 0x000fe2000bf04270 */
[----:B-1----:R-:W-:-:S05]  /*1430*/  IADD3 R2, P0, PT, R0, UR6, RZ ;  /* 0x0000000600027c10 */ /* 0x002fca000ff1e0ff */
        /* <DEDUP_REMOVED lines=14> */
.L_x_2986:
[----:B------:R-:W2:Y:S02]  /*1520*/  LDG.E.U8 R2, desc[UR36][R2.64] ;  /* 0x0000002402027981 */ /* 0x000ea4000c1e1100 */
[----:B--2---:R-:W-:-:S04]  /*1530*/  I2FP.F32.U32 R0, R2 ;  /* 0x0000000200007245 */ /* 0x004fc80000201000 */
[----:B------:R-:W-:Y:S01]  /*1540*/  F2FP.BF16.F32.PACK_AB R0, RZ, R0 ;  /* 0x00000000ff00723e */ /* 0x000fe200000010ff */
[----:B------:R-:W-:Y:S06]  /*1550*/  BRA `(.L_x_2988) ;  /* 0x0000000c00847947 */ /* 0x000fec0003800000 */
.L_x_2985:
        /* <DEDUP_REMOVED lines=10> */
.L_x_2990:
[----:B------:R-:W2:Y:S02]  /*1600*/  LDG.E R2, desc[UR36][R2.64] ;  /* 0x0000002402027981 */ /* 0x000ea4000c1e1900 */
[----:B--2---:R-:W-:-:S04]  /*1610*/  I2FP.F32.S32 R0, R2 ;  /* 0x0000000200007245 */ /* 0x004fc80000201400 */
[----:B------:R-:W-:Y:S01]  /*1620*/  F2FP.BF16.F32.PACK_AB R0, RZ, R0 ;  /* 0x00000000ff00723e */ /* 0x000fe200000010ff */
[----:B------:R-:W-:Y:S06]  /*1630*/  BRA `(.L_x_2988) ;  /* 0x0000000c004c7947 */ /* 0x000fec0003800000 */
.L_x_2989:
[----:B------:R-:W2:Y:S02]  /*1640*/  LDG.E.U16 R2, desc[UR36][R2.64] ;  /* 0x0000002402027981 */ /* 0x000ea4000c1e1500 */
[----:B--2---:R-:W0:Y:S02]  /*1650*/  I2F.S16 R0, R2 ;  /* 0x0000000200007306 */ /* 0x004e240000101400 */
[----:B0-----:R-:W-:Y:S01]  /*1660*/  F2FP.BF16.F32.PACK_AB R0, RZ, R0 ;  /* 0x00000000ff00723e */ /* 0x001fe200000010ff */
[----:B------:R-:W-:Y:S06]  /*1670*/  BRA `(.L_x_2988) ;  /* 0x0000000c003c7947 */ /* 0x000fec0003800000 */
.L_x_2984:
        /* <DEDUP_REMOVED lines=9> */
.L_x_2992:
[----:B------:R-:W2:Y:S02]  /*1710*/  LDG.E.U16 R0, desc[UR36][R2.64] ;  /* 0x0000002402007981 */ /* 0x000ea4000c1e1500 */
[----:B--2---:R-:W-:-:S05]  /*1720*/  HADD2.F32 R0, -RZ, R0.H0_H0 ;  /* 0x20000000ff007230 */ /* 0x004fca0000004100 */
[----:B------:R-:W-:Y:S01]  /*1730*/  F2FP.BF16.F32.PACK_AB R0, RZ, R0 ;  /* 0x00000000ff00723e */ /* 0x000fe200000010ff */
[----:B------:R-:W-:Y:S06]  /*1740*/  BRA `(.L_x_2988) ;  /* 0x0000000c00087947 */ /* 0x000fec0003800000 */
.L_x_2991:
        /* <DEDUP_REMOVED lines=9> */
.L_x_2994:
[----:B------:R-:W2:Y:S02]  /*17e0*/  LDG.E.U16 R2, desc[UR36][R2.64] ;  /* 0x0000002402027981 */ /* 0x000ea4000c1e1500 */
[----:B--2---:R-:W-:-:S05]  /*17f0*/  HADD2.F32 R0, -RZ, R2.H0_H0 ;  /* 0x20000002ff007230 */ /* 0x004fca0000004100 */
[----:B------:R-:W-:Y:S01]  /*1800*/  F2FP.BF16.F32.PACK_AB R0, RZ, R0 ;  /* 0x00000000ff00723e */ /* 0x000fe200000010ff */
[----:B------:R-:W-:Y:S06]  /*1810*/  BRA `(.L_x_2988) ;  /* 0x0000000800d47947 */ /* 0x000fec0003800000 */
.L_x_2993:
        /* <DEDUP_REMOVED lines=8> */
.L_x_2983:
        /* <DEDUP_REMOVED lines=13> */
.L_x_2997:
        /* <DEDUP_REMOVED lines=8> */
.L_x_2996:
        /* <DEDUP_REMOVED lines=27> */
.L_x_2999:
        /* <DEDUP_REMOVED lines=13> */
.L_x_2998:
[----:B------:R0:W5:Y:S01]  /*1c70*/  LDG.E.U16 R0, desc[UR36][R2.64] ;  /* 0x0000002402007981 */ /* 0x000162000c1e1500 */
[----:B------:R-:W-:Y:S05]  /*1c80*/  BRA `(.L_x_2988) ;  /* 0x0000000400b87947 */ /* 0x000fea0003800000 */
.L_x_2995:
        /* <DEDUP_REMOVED lines=12> */
.L_x_3002:
        /* <DEDUP_REMOVED lines=21> */
.L_x_3006:
[----:B------:R-:W-:Y:S05]  /*1ea0*/  BSYNC.RECONVERGENT B1 ;  /* 0x0000000000017941 */ /* 0x000fea0003800200 */
.L_x_3005:
[----:B------:R-:W-:Y:S01]  /*1eb0*/  IMAD.SHL.U32 R0, R0, 0x100000, RZ ;  /* 0x0010000000007824 */ /* 0x000fe200078e00ff */
[----:B------:R-:W-:-:S04]  /*1ec0*/  LEA R2, R2, 0x3b800000, 0x17 ;  /* 0x3b80000002027811 */ /* 0x000fc800078eb8ff */
[----:B------:R-:W-:-:S07]  /*1ed0*/  LOP3.LUT R0, R2, R0, R7, 0xfe, !PT ;  /* 0x0000000002007212 */ /* 0x000fce00078efe07 */
.L_x_3004:
[----:B------:R-:W-:Y:S05]  /*1ee0*/  BSYNC.RECONVERGENT B0 ;  /* 0x0000000000007941 */ /* 0x000fea0003800200 */
.L_x_3003:
[----:B------:R-:W-:Y:S01]  /*1ef0*/  F2FP.BF16.F32.PACK_AB R0, RZ, R0 ;  /* 0x00000000ff00723e */ /* 0x000fe200000010ff */
[----:B------:R-:W-:Y:S06]  /*1f00*/  BRA `(.L_x_2988) ;  /* 0x0000000400187947 */ /* 0x000fec0003800000 */
.L_x_3001:
        /* <DEDUP_REMOVED lines=21> */
.L_x_3010:
[----:B------:R-:W-:Y:S05]  /*2060*/  BSYNC.RECONVERGENT B1 ;  /* 0x0000000000017941 */ /* 0x000fea0003800200 */
.L_x_3009:
[----:B------:R-:W-:Y:S02]  /*2070*/  SHF.L.U32 R0, R0, 0x15, RZ ;  /* 0x0000001500007819 */ /* 0x000fe400000006ff */
[----:B------:R-:W-:-:S04]  /*2080*/  LEA R2, R2, 0x37800000, 0x17 ;  /* 0x3780000002027811 */ /* 0x000fc800078eb8ff */
[----:B------:R-:W-:-:S07]  /*2090*/  LOP3.LUT R0, R2, R0, R7, 0xfe, !PT ;  /* 0x0000000002007212 */ /* 0x000fce00078efe07 */
.L_x_3008:
[----:B------:R-:W-:Y:S05]  /*20a0*/  BSYNC.RECONVERGENT B0 ;  /* 0x0000000000007941 */ /* 0x000fea0003800200 */
.L_x_3007:
[----:B------:R-:W-:Y:S01]  /*20b0*/  F2FP.BF16.F32.PACK_AB R0, RZ, R0 ;  /* 0x00000000ff00723e */ /* 0x000fe200000010ff */
[----:B------:R-:W-:Y:S06]  /*20c0*/  BRA `(.L_x_2988) ;  /* 0x0000000000a87947 */ /* 0x000fec0003800000 */
.L_x_3000:
[----:B------:R-:W-:-:S09]  /*20d0*/  UISETP.NE.AND UP0, UPT, UR4, 0x1c, UPT ;  /* 0x0000001c0400788c */ /* 0x000fd2000bf05270 */
[----:B------:R-:W-:Y:S05]  /*20e0*/  BRA.U !UP0, `(.L_x_3011) ;  /* 0x0000000108947547 */ /* 0x000fea000b800000 */
[----:B------:R-:W-:-:S09]  /*20f0*/  UISETP.NE.AND UP0, UPT, UR4, 0x1d, UPT ;  /* 0x0000001d0400788c */ /* 0x000fd2000bf05270 */
[----:B------:R-:W-:Y:S05]  /*2100*/  BRA.U !UP0, `(.L_x_3012) ;  /* 0x00000001087c7547 */ /* 0x000fea000b800000 */
[----:B------:R-:W-:-:S09]  /*2110*/  UISETP.NE.AND UP0, UPT, UR4, 0x2c, UPT ;  /* 0x0000002c0400788c */ /* 0x000fd2000bf05270 */
[----:B------:R-:W-:Y:S05]  /*2120*/  BRA.U !UP0, `(.L_x_3013) ;  /* 0x0000000108487547 */ /* 0x000fea000b800000 */
.L_x_2987:
        /* <DEDUP_REMOVED lines=16> */
.L_x_3014:
[----:B------:R-:W-:Y:S01]  /*2230*/  PRMT R0, RZ, 0x7610, R0 ;  /* 0x00007610ff007816 */ /* 0x000fe20000000000 */
[----:B------:R-:W-:Y:S06]  /*2240*/  BRA `(.L_x_2988) ;  /* 0x0000000000487947 */ /* 0x000fec0003800000 */
.L_x_3013:
        /* <DEDUP_REMOVED lines=8> */
.L_x_3016:
[----:B------:R-:W-:Y:S05]  /*22d0*/  BSYNC.RECONVERGENT B0 ;  /* 0x0000000000007941 */ /* 0x000fea0003800200 */
.L_x_3015:
[----:B------:R-:W-:Y:S01]  /*22e0*/  F2FP.BF16.F32.PACK_AB R0, RZ, R0 ;  /* 0x00000000ff00723e */ /* 0x000fe200000010ff */
[----:B------:R-:W-:Y:S06]  /*22f0*/  BRA `(.L_x_2988) ;  /* 0x00000000001c7947 */ /* 0x000fec0003800000 */
.L_x_3012:
[----:B------:R-:W2:Y:S02]  /*2300*/  LDG.E.64 R2, desc[UR36][R2.64] ;  /* 0x0000002402027981 */ /* 0x000ea4000c1e1b00 */
[----:B--2---:R-:W0:Y:S02]  /*2310*/  I2F.U64 R0, R2 ;  /* 0x0000000200007312 */ /* 0x004e240000301000 */
[----:B0-----:R-:W-:Y:S01]  /*2320*/  F2FP.BF16.F32.PACK_AB R0, RZ, R0 ;  /* 0x00000000ff00723e */ /* 0x001fe200000010ff */
[----:B------:R-:W-:Y:S06]  /*2330*/  BRA `(.L_x_2988) ;  /* 0x00000000000c7947 */ /* 0x000fec0003800000 */
.L_x_3011:
[----:B------:R-:W2:Y:S02]  /*2340*/  LDG.E R2, desc[UR36][R2.64] ;  /* 0x0000002402027981 */ /* 0x000ea4000c1e1900 */
[----:B--2---:R-:W-:-:S04]  /*2350*/  I2FP.F32.U32 R0, R2 ;  /* 0x0000000200007245 */ /* 0x004fc80000201000 */
[----:B------:R-:W-:-:S07]  /*2360*/  F2FP.BF16.F32.PACK_AB R0, RZ, R0 ;  /* 0x00000000ff00723e */ /* 0x000fce00000010ff */
.L_x_2988:
[----:B------:R-:W1:Y:S01]  /*2370*/  LDCU.64 UR6, c[0x0][0x580] ;  /* 0x0000b000ff0677ac */ /* 0x000e620008000a00 */
[----:B-----5:R-:W-:Y:S02]  /*2380*/  IMAD.U32 R0, R0, 0x10000, RZ ;  /* 0x0001000000007824 */ /* 0x020fe400078e00ff */
[----:B0-----:R-:W-:Y:S01]  /*2390*/  IMAD.U32 R3, R18, 0x10000, RZ ;  /* 0x0001000012037824 */ /* 0x001fe200078e00ff */
[----:B------:R-:W-:-:S04]  /*23a0*/  UPRMT UR4, UR41, 0x9910, URZ ;  /* 0x0000991029047896 */ /* 0x000fc800080000ff */
[----:B------:R-:W-:Y:S01]  /*23b0*/  LOP3.LUT R0, R0, 0x80000000, R3, 0xb8, !PT ;  /* 0x8000000000007812 */ /* 0x000fe200078eb803 */
[----:B------:R-:W-:-:S03]  /*23c0*/  UISETP.GT.AND UP0, UPT, UR4, 0x9, UPT ;  /* 0x000000090400788c */ /* 0x000fc6000bf04270 */
[----:B------:R0:W2:Y:S01]  /*23d0*/  F2F.BF16.F32 R5, R0 ;  /* 0x0000000000057304 */ /* 0x0000a20000202000 */
[----:B-1----:R-:W-:-:S05]  /*23e0*/  IADD3 R2, P0, PT, R16, UR6, RZ ;  /* 0x0000000610027c10 */ /* 0x002fca000ff1e0ff */
[----:B------:R-:W-:Y:S01]  /*23f0*/  IMAD.X R3, RZ, RZ, UR7, P0 ;  /* 0x00000007ff037e24 */ /* 0x000fe200080e06ff */
[----:B0-----:R-:W-:Y:S07]  /*2400*/  BRA.U UP0, `(.L_x_3017) ;  /* 0x00000005000c7547 */ /* 0x001fee000b800000 */
        /* <DEDUP_REMOVED lines=8> */
[----:B--2---:R-:W-:-:S04]  /*2490*/  SHF.L.U32 R0, R5, 0x10, RZ ;  /* 0x0000001005007819 */ /* 0x004fc800000006ff */
[----:B------:R-:W0:Y:S02]  /*24a0*/  F2I.FTZ.TRUNC.NTZ R5, R0 ;  /* 0x0000000000057305 */ /* 0x000e24000021f100 */
[----:B0-----:R4:W-:Y:S01]  /*24b0*/  STG.E.U8 desc[UR36][R2.64], R5 ;  /* 0x0000000502007986 */ /* 0x0019e2000c101124 */
[----:B------:R-:W-:Y:S05]  /*24c0*/  BRA `(.L_x_3022) ;  /* 0x0000000c00807947 */ /* 0x000fea0003800000 */
.L_x_3020:
[----:B--2---:R-:W-:-:S06]  /*24d0*/  IMAD.U32 R5, R5, 0x10000, RZ ;  /* 0x0001000005057824 */ /* 0x004fcc00078e00ff */
[----:B------:R-:W0:Y:S02]  /*24e0*/  F2I.S64.TRUNC R4, R5 ;  /* 0x0000000500047311 */ /* 0x000e24000020d900 */
[----:B0-----:R3:W-:Y:S01]  /*24f0*/  STG.E.U8 desc[UR36][R2.64], R4 ;  /* 0x0000000402007986 */ /* 0x0017e2000c101124 */
[----:B------:R-:W-:Y:S05]  /*2500*/  BRA `(.L_x_3022) ;  /* 0x0000000c00707947 */ /* 0x000fea0003800000 */
.L_x_3019:
        /* <DEDUP_REMOVED lines=10> */
.L_x_3024:
[----:B--2---:R-:W-:-:S06]  /*25b0*/  IMAD.U32 R5, R5, 0x10000, RZ ;  /* 0x0001000005057824 */ /* 0x004fcc00078e00ff */
[----:B------:R-:W0:Y:S02]  /*25c0*/  F2I.FTZ.TRUNC.NTZ R5, R5 ;  /* 0x0000000500057305 */ /* 0x000e24000021f100 */
[----:B0-----:R1:W-:Y:S01]  /*25d0*/  STG.E desc[UR36][R2.64], R5 ;  /* 0x0000000502007986 */ /* 0x0013e2000c101924 */
[----:B------:R-:W-:Y:S05]  /*25e0*/  BRA `(.L_x_3022) ;  /* 0x0000000c00387947 */ /* 0x000fea0003800000 */
.L_x_3023:
[----:B--2---:R-:W-:-:S06]  /*25f0*/  SHF.L.U32 R5, R5, 0x10, RZ ;  /* 0x0000001005057819 */ /* 0x004fcc00000006ff */
[----:B------:R-:W0:Y:S02]  /*2600*/  F2I.FTZ.TRUNC.NTZ R5, R5 ;  /* 0x0000000500057305 */ /* 0x000e24000021f100 */
[----:B0-----:R2:W-:Y:S01]  /*2610*/  STG.E.U16 desc[UR36][R2.64], R5 ;  /* 0x0000000502007986 */ /* 0x0015e2000c101524 */
[----:B------:R-:W-:Y:S05]  /*2620*/  BRA `(.L_x_3022) ;  /* 0x0000000c00287947 */ /* 0x000fea0003800000 */
.L_x_3018:
        /* <DEDUP_REMOVED lines=9> */
.L_x_3026:
[----:B--2---:R-:W-:-:S05]  /*26c0*/  IMAD.U32 R0, R5, 0x10000, RZ ;  /* 0x0001000005007824 */ /* 0x004fca00078e00ff */
[----:B------:R-:W-:-:S05]  /*26d0*/  F2FP.F16.F32.PACK_AB R0, RZ, R0 ;  /* 0x00000000ff00723e */ /* 0x000fca00000000ff */
[----:B------:R0:W-:Y:S01]  /*26e0*/  STG.E.U16 desc[UR36][R2.64], R0 ;  /* 0x0000000002007986 */ /* 0x0001e2000c101524 */
[----:B------:R-:W-:Y:S05]  /*26f0*/  BRA `(.L_x_3022) ;  /* 0x0000000800f47947 */ /* 0x000fea0003800000 */
.L_x_3025:
        /* <DEDUP_REMOVED lines=10> */
.L_x_3028:
[----:B--2---:R-:W-:-:S05]  /*27a0*/  IMAD.U32 R5, R5, 0x10000, RZ ;  /* 0x0001000005057824 */ /* 0x004fca00078e00ff */
[----:B------:R-:W-:-:S04]  /*27b0*/  F2FP.F16.F32.PACK_AB R5, RZ, R5 ;  /* 0x00000005ff05723e */ /* 0x000fc800000000ff */
[----:B------:R-:W-:-:S05]  /*27c0*/  PRMT R5, R5, 0x5410, RZ ;  /* 0x0000541005057816 */ /* 0x000fca00000000ff */
[----:B------:R0:W-:Y:S01]  /*27d0*/  STG.E desc[UR36][R2.64], R5 ;  /* 0x0000000502007986 */ /* 0x0001e2000c101924 */
[----:B------:R-:W-:Y:S05]  /*27e0*/  BRA `(.L_x_3022) ;  /* 0x0000000800b87947 */ /* 0x000fea0003800000 */
.L_x_3027:
[----:B--2---:R-:W-:-:S04]  /*27f0*/  IMAD.U32 R4, R5, 0x10000, RZ ;  /* 0x0001000005047824 */ /* 0x004fc800078e00ff */
[----:B------:R-:W-:-:S06]  /*2800*/  FMUL.FTZ R4, R4, 1 ;  /* 0x3f80000004047820 */ /* 0x000fcc0000410000 */
[----:B------:R-:W0:Y:S02]  /*2810*/  F2F.F64.F32 R4, R4 ;  /* 0x0000000400047310 */ /* 0x000e240000201800 */
[----:B0-----:R0:W-:Y:S01]  /*2820*/  STG.E.64 desc[UR36][R2.64], R4 ;  /* 0x0000000402007986 */ /* 0x0011e2000c101b24 */
[----:B------:R-:W-:Y:S05]  /*2830*/  BRA `(.L_x_3022) ;  /* 0x0000000800a47947 */ /* 0x000fea0003800000 */
.L_x_3017:
        /* <DEDUP_REMOVED lines=13> */
.L_x_3031:
[----:B--2---:R-:W-:Y:S02]  /*2910*/  SHF.L.U32 R5, R5, 0x10, RZ ;  /* 0x0000001005057819 */ /* 0x004fe400000006ff */
[----:B------:R-:W-:-:S03]  /*2920*/  CS2R R6, SRZ ;  /* 0x0000000000067805 */ /* 0x000fc6000001ff00 */
[----:B------:R-:W-:-:S06]  /*2930*/  FMUL.FTZ R5, R5, 1 ;  /* 0x3f80000005057820 */ /* 0x000fcc0000410000 */
[----:B------:R-:W0:Y:S02]  /*2940*/  F2F.F64.F32 R4, R5 ;  /* 0x0000000500047310 */ /* 0x000e240000201800 */
[----:B0-----:R0:W-:Y:S01]  /*2950*/  STG.E.128 desc[UR36][R2.64], R4 ;  /* 0x0000000402007986 */ /* 0x0011e2000c101d24 */
[----:B------:R-:W-:Y:S05]  /*2960*/  BRA `(.L_x_3022) ;  /* 0x0000000800587947 */ /* 0x000fea0003800000 */
.L_x_3030:
        /* <DEDUP_REMOVED lines=19> */
.L_x_3035:
[----:B------:R-:W-:Y:S05]  /*2aa0*/  BSYNC.RECONVERGENT B0 ;  /* 0x0000000000007941 */ /* 0x000fea0003800200 */
.L_x_3034:
[----:B------:R-:W-:-:S05]  /*2ab0*/  LOP3.LUT R5, R0, 0x80, R5, 0xf8, !PT ;  /* 0x0000008000057812 */ /* 0x000fca00078ef805 */
[----:B------:R0:W-:Y:S01]  /*2ac0*/  STG.E.U8 desc[UR36][R2.64], R5 ;  /* 0x0000000502007986 */ /* 0x0001e2000c101124 */
[----:B------:R-:W-:Y:S05]  /*2ad0*/  BRA `(.L_x_3022) ;  /* 0x0000000400fc7947 */ /* 0x000fea0003800000 */
.L_x_3033:
        /* <DEDUP_REMOVED lines=15> */
.L_x_3037:
[----:B------:R-:W-:Y:S05]  /*2bd0*/  BSYNC.RECONVERGENT B0 ;  /* 0x0000000000007941 */ /* 0x000fea0003800200 */
.L_x_3036:
[----:B------:R-:W-:-:S05]  /*2be0*/  LOP3.LUT R5, R0, 0x80, R5, 0xf8, !PT ;  /* 0x0000008000057812 */ /* 0x000fca00078ef805 */
[----:B------:R0:W-:Y:S01]  /*2bf0*/  STG.E.U8 desc[UR36][R2.64], R5 ;  /* 0x0000000502007986 */ /* 0x0001e2000c101124 */
[----:B------:R-:W-:Y:S05]  /*2c00*/  BRA `(.L_x_3022) ;  /* 0x0000000400b07947 */ /* 0x000fea0003800000 */
.L_x_3032:
[----:B--2---:R0:W-:Y:S01]  /*2c10*/  STG.E.U16 desc[UR36][R2.64], R5 ;  /* 0x0000000502007986 */ /* 0x0041e2000c101524 */
[----:B------:R-:W-:Y:S05]  /*2c20*/  BRA `(.L_x_3022) ;  /* 0x0000000400a87947 */ /* 0x000fea0003800000 */
.L_x_3029:
        /* <DEDUP_REMOVED lines=12> */
.L_x_3040:
        /* <DEDUP_REMOVED lines=13> */
.L_x_3043:
[----:B------:R-:W-:-:S04]  /*2dc0*/  SHF.R.U32.HI R0, RZ, 0x14, R5 ;  /* 0x00000014ff007819 */ /* 0x000fc80000011605 */
[----:B------:R-:W-:-:S04]  /*2dd0*/  LOP3.LUT R0, R0, 0x1, RZ, 0xc0, !PT ;  /* 0x0000000100007812 */ /* 0x000fc800078ec0ff */
[----:B------:R-:W-:-:S04]  /*2de0*/  IADD3 R0, PT, PT, R5, 0x487ffff, R0 ;  /* 0x0487ffff05007810 */ /* 0x000fc80007ffe000 */
[----:B------:R-:W-:-:S04]  /*2df0*/  SHF.R.U32.HI R0, RZ, 0x14, R0 ;  /* 0x00000014ff007819 */ /* 0x000fc80000011600 */
[----:B------:R-:W-:-:S07]  /*2e00*/  LOP3.LUT R4, R0, 0xff, RZ, 0xc0, !PT ;  /* 0x000000ff00047812 */ /* 0x000fce00078ec0ff */
.L_x_3044:
[----:B------:R-:W-:-:S04]  /*2e10*/  SHF.R.U32.HI R5, RZ, 0x18, R5 ;  /* 0x00000018ff057819 */ /* 0x000fc80000011605 */
[----:B------:R-:W-:-:S04]  /*2e20*/  LOP3.LUT R4, R4, 0x80, R5, 0xf8, !PT ;  /* 0x0000008004047812 */ /* 0x000fc800078ef805 */
[----:B------:R-:W-:-:S07]  /*2e30*/  PRMT R0, R4, 0x7610, R0 ;  /* 0x0000761004007816 */ /* 0x000fce0000000000 */
.L_x_3042:
[----:B------:R-:W-:Y:S05]  /*2e40*/  BSYNC.RECONVERGENT B0 ;  /* 0x0000000000007941 */ /* 0x000fea0003800200 */
.L_x_3041:
[----:B------:R0:W-:Y:S01]  /*2e50*/  STG.E.U8 desc[UR36][R2.64], R0 ;  /* 0x0000000002007986 */ /* 0x0001e2000c101124 */
[----:B------:R-:W-:Y:S05]  /*2e60*/  BRA `(.L_x_3022) ;  /* 0x0000000400187947 */ /* 0x000fea0003800000 */
.L_x_3039:
[----:B--2---:R-:W-:Y:S01]  /*2e70*/  SHF.L.U32 R5, R5, 0x10, RZ ;  /* 0x0000001005057819 */ /* 0x004fe200000006ff */
[----:B------:R-:W-:Y:S01]  /*2e80*/  BSSY.RECONVERGENT B0, `(.L_x_3045) ;  /* 0x0000014000007945 */ /* 0x000fe20003800200 */
[----:B------:R-:W-:Y:S02]  /*2e90*/  IMAD.MOV.U32 R0, RZ, RZ, 0x80 ;  /* 0x00000080ff007424 */ /* 0x000fe400078e00ff */
        /* <DEDUP_REMOVED lines=10> */
.L_x_3047:
[----:B------:R-:W-:-:S04]  /*2f40*/  SHF.R.U32.HI R0, RZ, 0x15, R5 ;  /* 0x00000015ff007819 */ /* 0x000fc80000011605 */
[----:B------:R-:W-:-:S04]  /*2f50*/  LOP3.LUT R0, R0, 0x1, RZ, 0xc0, !PT ;  /* 0x0000000100007812 */ /* 0x000fc800078ec0ff */
[----:B------:R-:W-:-:S04]  /*2f60*/  IADD3 R0, PT, PT, R5, 0x88fffff, R0 ;  /* 0x088fffff05007810 */ /* 0x000fc80007ffe000 */
[----:B------:R-:W-:-:S04]  /*2f70*/  SHF.R.U32.HI R0, RZ, 0x15, R0 ;  /* 0x00000015ff007819 */ /* 0x000fc80000011600 */
[----:B------:R-:W-:-:S07]  /*2f80*/  LOP3.LUT R4, R0, 0xff, RZ, 0xc0, !PT ;  /* 0x000000ff00047812 */ /* 0x000fce00078ec0ff */
.L_x_3048:
[----:B------:R-:W-:-:S04]  /*2f90*/  SHF.R.U32.HI R5, RZ, 0x18, R5 ;  /* 0x00000018ff057819 */ /* 0x000fc80000011605 */
[----:B------:R-:W-:-:S04]  /*2fa0*/  LOP3.LUT R4, R4, 0x80, R5, 0xf8, !PT ;  /* 0x0000008004047812 */ /* 0x000fc800078ef805 */
[----:B------:R-:W-:-:S07]  /*2fb0*/  PRMT R0, R4, 0x7610, R0 ;  /* 0x0000761004007816 */ /* 0x000fce0000000000 */
.L_x_3046:
[----:B------:R-:W-:Y:S05]  /*2fc0*/  BSYNC.RECONVERGENT B0 ;  /* 0x0000000000007941 */ /* 0x000fea0003800200 */
.L_x_3045:
[----:B------:R0:W-:Y:S01]  /*2fd0*/  STG.E.U8 desc[UR36][R2.64], R0 ;  /* 0x0000000002007986 */ /* 0x0001e2000c101124 */
[----:B------:R-:W-:Y:S05]  /*2fe0*/  BRA `(.L_x_3022) ;  /* 0x0000000000b87947 */ /* 0x000fea0003800000 */
.L_x_3038:
[----:B------:R-:W-:-:S09]  /*2ff0*/  UISETP.NE.AND UP0, UPT, UR4, 0x1c, UPT ;  /* 0x0000001c0400788c */ /* 0x000fd2000bf05270 */
[----:B------:R-:W-:Y:S05]  /*3000*/  BRA.U !UP0, `(.L_x_3049) ;  /* 0x0000000108a47547 */ /* 0x000fea000b800000 */
[----:B------:R-:W-:-:S09]  /*3010*/  UISETP.NE.AND UP0, UPT, UR4, 0x1d, UPT ;  /* 0x0000001d0400788c */ /* 0x000fd2000bf05270 */
[----:B------:R-:W-:Y:S05]  /*3020*/  BRA.U !UP0, `(.L_x_3050) ;  /* 0x00000001088c7547 */ /* 0x000fea000b800000 */
[----:B------:R-:W-:-:S09]  /*3030*/  UISETP.NE.AND UP0, UPT, UR4, 0x2c, UPT ;  /* 0x0000002c0400788c */ /* 0x000fd2000bf05270 */
[----:B------:R-:W-:Y:S05]  /*3040*/  BRA.U !UP0, `(.L_x_3051) ;  /* 0x0000000108447547 */ /* 0x000fea000b800000 */
.L_x_3021:
[----:B------:R-:W-:Y:S01]  /*3050*/  MOV R2, 0x0 ;  /* 0x0000000000027802 */ /* 0x000fe20000000f00 */
[----:B------:R-:W0:Y:S01]  /*3060*/  LDCU.64 UR6, c[0x4][0x128] ;  /* 0x01002500ff0677ac */ /* 0x000e220008000a00 */
[----:B------:R-:W-:Y:S02]  /*3070*/  HFMA2 R8, -RZ, RZ, 0, 6.020069122314453125e-06 ;  /* 0x00000065ff087431 */ /* 0x000fe400000001ff */
[----:B------:R-:W-:Y:S01]  /*3080*/  IMAD.MOV.U32 R12, RZ, RZ, 0x1 ;  /* 0x00000001ff0c7424 */ /* 0x000fe200078e00ff */
[----:B------:R-:W1:Y:S01]  /*3090*/  LDCU.64 UR8, c[0x4][0x130] ;  /* 0x01002600ff0877ac */ /* 0x000e620008000a00 */
[----:B------:R-:W3:Y:S01]  /*30a0*/  LDC.64 R2, c[0x4][R2] ;  /* 0x0100000002027b82 */ /* 0x000ee20000000a00 */
[----:B------:R-:W-:Y:S01]  /*30b0*/  IMAD.MOV.U32 R13, RZ, RZ, RZ ;  /* 0x000000ffff0d7224 */ /* 0x000fe200078e00ff */
[----:B------:R-:W4:Y:S01]  /*30c0*/  LDCU.64 UR4, c[0x4][0x30] ;  /* 0x01000600ff0477ac */ /* 0x000f220008000a00 */
[----:B0-----:R-:W-:Y:S02]  /*30d0*/  IMAD.U32 R4, RZ, RZ, UR6 ;  /* 0x00000006ff047e24 */ /* 0x001fe4000f8e00ff */
[----:B--2---:R-:W-:Y:S01]  /*30e0*/  IMAD.U32 R5, RZ, RZ, UR7 ;  /* 0x00000007ff057e24 */ /* 0x004fe2000f8e00ff */
[----:B-1----:R-:W-:Y:S01]  /*30f0*/  MOV R6, UR8 ;  /* 0x0000000800067c02 */ /* 0x002fe20008000f00 */
[----:B------:R-:W-:-:S02]  /*3100*/  IMAD.U32 R7, RZ, RZ, UR9 ;  /* 0x00000009ff077e24 */ /* 0x000fc4000f8e00ff */
[----:B----4-:R-:W-:Y:S02]  /*3110*/  IMAD.U32 R10, RZ, RZ, UR4 ;  /* 0x00000004ff0a7e24 */ /* 0x010fe4000f8e00ff */
[----:B------:R-:W-:-:S07]  /*3120*/  IMAD.U32 R11, RZ, RZ, UR5 ;  /* 0x00000005ff0b7e24 */ /* 0x000fce000f8e00ff */
[----:B------:R-:W-:-:S07]  /*3130*/  LEPC R20, `(.L_x_3052) ;  /* 0x000000001014794e */ /* 0x000fce0000000000 */
[----:B---3--:R-:W-:Y:S05]  /*3140*/  CALL.ABS.NOINC R2 ;  /* 0x0000000002007343 */ /* 0x008fea0003c00000 */
.L_x_3052:
[----:B------:R-:W-:Y:S05]  /*3150*/  BRA `(.L_x_3022) ;  /* 0x00000000005c7947 */ /* 0x000fea0003800000 */
.L_x_3051:
        /* <DEDUP_REMOVED lines=16> */
.L_x_3050:
[----:B--2---:R-:W-:-:S06]  /*3260*/  SHF.L.U32 R5, R5, 0x10, RZ ;  /* 0x0000001005057819 */ /* 0x004fcc00000006ff */
[----:B------:R-:W0:Y:S02]  /*3270*/  F2I.U64.TRUNC R4, R5 ;  /* 0x0000000500047311 */ /* 0x000e24000020d800 */
[----:B0-----:R0:W-:Y:S01]  /*3280*/  STG.E.64 desc[UR36][R2.64], R4 ;  /* 0x0000000402007986 */ /* 0x0011e2000c101b24 */
[----:B------:R-:W-:Y:S05]  /*3290*/  BRA `(.L_x_3022) ;  /* 0x00000000000c7947 */ /* 0x000fea0003800000 */
.L_x_3049:
[----:B--2---:R-:W-:-:S06]  /*32a0*/  IMAD.U32 R5, R5, 0x10000, RZ ;  /* 0x0001000005057824 */ /* 0x004fcc00078e00ff */
[----:B------:R-:W0:Y:S02]  /*32b0*/  F2I.FTZ.U32.TRUNC.NTZ R5, R5 ;  /* 0x0000000500057305 */ /* 0x000e24000021f000 */
[----:B0-----:R0:W-:Y:S02]  /*32c0*/  STG.E desc[UR36][R2.64], R5 ;  /* 0x0000000502007986 */ /* 0x0011e4000c101924 */
.L_x_3022:
[----:B------:R-:W-:-:S07]  /*32d0*/  VIADD R17, R17, 0x80 ;  /* 0x0000008011117836 */ /* 0x000fce0000000000 */
.L_x_2981:
[----:B0-----:R-:W-:Y:S05]  /*32e0*/  BSYNC.RECONVERGENT B6 ;  /* 0x0000000000067941 */ /* 0x001fea0003800200 */
.L_x_2980:
[----:B------:R-:W0:Y:S01]  /*32f0*/  LDCU UR4, c[0x0][0x380] ;  /* 0x00007000ff0477ac */ /* 0x000e220008000800 */
[----:B------:R-:W-:Y:S01]  /*3300*/  BSSY.RECONVERGENT B6, `(.L_x_3053) ;  /* 0x000031f000067945 */ /* 0x000fe20003800200 */
[----:B0-----:R-:W-:-:S13]  /*3310*/  ISETP.GE.AND P0, PT, R17, UR4, PT ;  /* 0x0000000411007c0c */ /* 0x001fda000bf06270 */
[----:B------:R-:W-:Y:S05]  /*3320*/  @P0 BRA `(.L_x_3054) ;  /* 0x0000003000700947 */ /* 0x000fea0003800000 */
[----:B------:R-:W0:Y:S01]  /*3330*/  LDCU UR4, c[0x0][0x388] ;  /* 0x00007100ff0477ac */ /* 0x000e220008000800 */
[----:B------:R-:W-:Y:S01]  /*3340*/  IMAD.MOV.U32 R0, RZ, RZ, RZ ;  /* 0x000000ffff007224 */ /* 0x000fe200078e00ff */
[----:B------:R-:W-:Y:S01]  /*3350*/  MOV R16, RZ ;  /* 0x000000ff00107202 */ /* 0x000fe20000000f00 */
[----:B0-----:R-:W-:-:S09]  /*3360*/  UISETP.NE.AND UP0, UPT, UR4, URZ, UPT ;  /* 0x000000ff0400728c */ /* 0x001fd2000bf05270 */
        /* <DEDUP_REMOVED lines=294> */
[----:B------:R-:W-:-:S05]  /*45d0*/  SHF.R.U32.HI R2, RZ, UR5, R2 ;  /* 0x00000005ff027c19 */ /* 0x000fca0008011602 */
[----:B------:R-:W-:-:S04]  /*45e0*/  IMAD.MOV R3, RZ, RZ, -R2 ;  /* 0x000000ffff037224 */ /* 0x000fc800078e0a02 */
[----:B-1----:R-:W-:-:S04]  /*45f0*/  IMAD R5, R3, UR6, R5 ;  /* 0x0000000603057c24 */ /* 0x002fc8000f8e0205 */
[C---:B--2---:R-:W-:Y:S02]  /*4600*/  IMAD R16, R5.reuse, UR8, R16 ;  /* 0x0000000805107c24 */ /* 0x044fe4000f8e0210 */
[----:B------:R-:W-:-:S07]  /*4610*/  IMAD R0, R5, UR9, R0 ;  /* 0x0000000905007c24 */ /* 0x000fce000f8e0200 */
.L_x_3055:
[----:B------:R-:W1:Y:S01]  /*4620*/  LDCU.64 UR6, c[0x0][0x588] ;  /* 0x0000b100ff0677ac */ /* 0x000e620008000a00 */
[----:B------:R-:W-:-:S04]  /*4630*/  UPRMT UR4, UR42, 0x9910, URZ ;  /* 0x000099102a047896 */ /* 0x000fc800080000ff */
[----:B------:R-:W-:Y:S01]  /*4640*/  UISETP.GT.AND UP0, UPT, UR4, 0x9, UPT ;  /* 0x000000090400788c */ /* 0x000fe2000bf04270 */
[----:B-1234-:R-:W-:-:S04]  /*4650*/  IADD3 R2, P0, PT, R0, UR6, RZ ;  /* 0x0000000600027c10 */ /* 0x01efc8000ff1e0ff */
        /* <DEDUP_REMOVED lines=14> */
.L_x_3059:
[----:B------:R-:W2:Y:S02]  /*4740*/  LDG.E.U8 R2, desc[UR36][R2.64] ;  /* 0x0000002402027981 */ /* 0x000ea4000c1e1100 */
[----:B--2---:R-:W-:-:S04]  /*4750*/  I2FP.F32.U32 R0, R2 ;  /* 0x0000000200007245 */ /* 0x004fc80000201000 */
[----:B------:R-:W-:Y:S01]  /*4760*/  F2FP.BF16.F32.PACK_AB R0, RZ, R0 ;  /* 0x00000000ff00723e */ /* 0x000fe200000010ff */
[----:B------:R-:W-:Y:S06]  /*4770*/  BRA `(.L_x_3061) ;  /* 0x0000000c00847947 */ /* 0x000fec0003800000 */
.L_x_3058:
        /* <DEDUP_REMOVED lines=10> */
.L_x_3063:
[----:B------:R-:W2:Y:S02]  /*4820*/  LDG.E R2, desc[UR36][R2.64] ;  /* 0x0000002402027981 */ /* 0x000ea4000c1e1900 */
[----:B--2---:R-:W-:-:S04]  /*4830*/  I2FP.F32.S32 R0, R2 ;  /* 0x0000000200007245 */ /* 0x004fc80000201400 */
[----:B------:R-:W-:Y:S01]  /*4840*/  F2FP.BF16.F32.PACK_AB R0, RZ, R0 ;  /* 0x00000000ff00723e */ /* 0x000fe200000010ff */
[----:B------:R-:W-:Y:S06]  /*4850*/  BRA `(.L_x_3061) ;  /* 0x0000000c004c7947 */ /* 0x000fec0003800000 */
.L_x_3062:
[----:B------:R-:W2:Y:S02]  /*4860*/  LDG.E.U16 R2, desc[UR36][R2.64] ;  /* 0x0000002402027981 */ /* 0x000ea4000c1e1500 */
[----:B--2---:R-:W0:Y:S02]  /*4870*/  I2F.S16 R0, R2 ;  /* 0x0000000200007306 */ /* 0x004e240000101400 */
[----:B0-----:R-:W-:Y:S01]  /*4880*/  F2FP.BF16.F32.PACK_AB R0, RZ, R0 ;  /* 0x00000000ff00723e */ /* 0x001fe200000010ff */
[----:B------:R-:W-:Y:S06]  /*4890*/  BRA `(.L_x_3061) ;  /* 0x0000000c003c7947 */ /* 0x000fec0003800000 */
.L_x_3057:
        /* <DEDUP_REMOVED lines=9> */
.L_x_3065:
[----:B------:R-:W2:Y:S02]  /*4930*/  LDG.E.U16 R0, desc[UR36][R2.64] ;  /* 0x0000002402007981 */ /* 0x000ea4000c1e1500 */
[----:B--2---:R-:W-:-:S05]  /*4940*/  HADD2.F32 R0, -RZ, R0.H0_H0 ;  /* 0x20000000ff007230 */ /* 0x004fca0000004100 */
[----:B------:R-:W-:Y:S01]  /*4950*/  F2FP.BF16.F32.PACK_AB R0, RZ, R0 ;  /* 0x00000000ff00723e */ /* 0x000fe200000010ff */
[----:B------:R-:W-:Y:S06]  /*4960*/  BRA `(.L_x_3061) ;  /* 0x0000000c00087947 */ /* 0x000fec0003800000 */
.L_x_3064:
        /* <DEDUP_REMOVED lines=9> */
.L_x_3067:
[----:B------:R-:W2:Y:S02]  /*4a00*/  LDG.E.U16 R2, desc[UR36][R2.64] ;  /* 0x0000002402027981 */ /* 0x000ea4000c1e1500 */
[----:B--2---:R-:W-:-:S05]  /*4a10*/  HADD2.F32 R0, -RZ, R2.H0_H0 ;  /* 0x20000002ff007230 */ /* 0x004fca0000004100 */
[----:B------:R-:W-:Y:S01]  /*4a20*/  F2FP.BF16.F32.PACK_AB R0, RZ, R0 ;  /* 0x00000000ff00723e */ /* 0x000fe200000010ff */
[----:B------:R-:W-:Y:S06]  /*4a30*/  BRA `(.L_x_3061) ;  /* 0x0000000800d47947 */ /* 0x000fec0003800000 */
.L_x_3066:
        /* <DEDUP_REMOVED lines=8> */
.L_x_3056:
        /* <DEDUP_REMOVED lines=13> */
.L_x_3070:
        /* <DEDUP_REMOVED lines=8> */
.L_x_3069:
        /* <DEDUP_REMOVED lines=27> */
.L_x_3072:
        /* <DEDUP_REMOVED lines=13> */
.L_x_3071:
[----:B------:R0:W5:Y:S01]  /*4e90*/  LDG.E.U16 R0, desc[UR36][R2.64] ;  /* 0x0000002402007981 */ /* 0x000162000c1e1500 */
[----:B------:R-:W-:Y:S05]  /*4ea0*/  BRA `(.L_x_3061) ;  /* 0x0000000400b87947 */ /* 0x000fea0003800000 */
.L_x_3068:
        /* <DEDUP_REMOVED lines=12> */
.L_x_3075:
        /* <DEDUP_REMOVED lines=21> */
.L_x_3079:
[----:B------:R-:W-:Y:S05]  /*50c0*/  BSYNC.RECONVERGENT B1 ;  /* 0x0000000000017941 */ /* 0x000fea0003800200 */
.L_x_3078:
[----:B------:R-:W-:Y:S01]  /*50d0*/  IMAD.SHL.U32 R0, R0, 0x100000, RZ ;  /* 0x0010000000007824 */ /* 0x000fe200078e00ff */
[----:B------:R-:W-:-:S04]  /*50e0*/  LEA R2, R2, 0x3b800000, 0x17 ;  /* 0x3b80000002027811 */ /* 0x000fc800078eb8ff */
[----:B------:R-:W-:-:S07]  /*50f0*/  LOP3.LUT R0, R2, R0, R7, 0xfe, !PT ;  /* 0x0000000002007212 */ /* 0x000fce00078efe07 */
.L_x_3077:
[----:B------:R-:W-:Y:S05]  /*5100*/  BSYNC.RECONVERGENT B0 ;  /* 0x0000000000007941 */ /* 0x000fea0003800200 */
.L_x_3076:
[----:B------:R-:W-:Y:S01]  /*5110*/  F2FP.BF16.F32.PACK_AB R0, RZ, R0 ;  /* 0x00000000ff00723e */ /* 0x000fe200000010ff */
[----:B------:R-:W-:Y:S06]  /*5120*/  BRA `(.L_x_3061) ;  /* 0x0000000400187947 */ /* 0x000fec0003800000 */
.L_x_3074:
        /* <DEDUP_REMOVED lines=21> */
.L_x_3083:
[----:B------:R-:W-:Y:S05]  /*5280*/  BSYNC.RECONVERGENT B1 ;  /* 0x0000000000017941 */ /* 0x000fea0003800200 */
.L_x_3082:
[----:B------:R-:W-:Y:S01]  /*5290*/  IMAD.SHL.U32 R0, R0, 0x200000, RZ ;  /* 0x0020000000007824 */ /* 0x000fe200078e00ff */
[----:B------:R-:W-:-:S04]  /*52a0*/  LEA R2, R2, 0x37800000, 0x17 ;  /* 0x3780000002027811 */ /* 0x000fc800078eb8ff */
[----:B------:R-:W-:-:S07]  /*52b0*/  LOP3.LUT R0, R2, R0, R7, 0xfe, !PT ;  /* 0x0000000002007212 */ /* 0x000fce00078efe07 */
.L_x_3081:
[----:B------:R-:W-:Y:S05]  /*52c0*/  BSYNC.RECONVERGENT B0 ;  /* 0x0000000000007941 */ /* 0x000fea0003800200 */
.L_x_3080:
[----:B------:R-:W-:Y:S01]  /*52d0*/  F2FP.BF16.F32.PACK_AB R0, RZ, R0 ;  /* 0x00000000ff00723e */ /* 0x000fe200000010ff */
[----:B------:R-:W-:Y:S06]  /*52e0*/  BRA `(.L_x_3061) ;  /* 0x0000000000a87947 */ /* 0x000fec0003800000 */
.L_x_3073:
        /* <DEDUP_REMOVED lines=14> */
.L_x_3087:
[----:B------:R-:W-:Y:S05]  /*53d0*/  BSYNC.RECONVERGENT B0 ;  /* 0x0000000000007941 */ /* 0x000fea0003800200 */
.L_x_3086:
[----:B------:R-:W-:Y:S01]  /*53e0*/  F2FP.BF16.F32.PACK_AB R0, RZ, R0 ;  /* 0x00000000ff00723e */ /* 0x000fe200000010ff */
[----:B------:R-:W-:Y:S06]  /*53f0*/  BRA `(.L_x_3061) ;  /* 0x0000000000647947 */ /* 0x000fec0003800000 */
.L_x_3060:
        /* <DEDUP_REMOVED lines=16> */
.L_x_3088:
[----:B------:R-:W-:Y:S01]  /*5500*/  PRMT R0, RZ, 0x7610, R0 ;  /* 0x00007610ff007816 */ /* 0x000fe20000000000 */
[----:B------:R-:W-:Y:S06]  /*5510*/  BRA `(.L_x_3061) ;  /* 0x00000000001c7947 */ /* 0x000fec0003800000 */
.L_x_3085:
[----:B------:R-:W2:Y:S02]  /*5520*/  LDG.E.64 R2, desc[UR36][R2.64] ;  /* 0x0000002402027981 */ /* 0x000ea4000c1e1b00 */
[----:B--2---:R-:W0:Y:S02]  /*5530*/  I2F.U64 R0, R2 ;  /* 0x0000000200007312 */ /* 0x004e240000301000 */
[----:B0-----:R-:W-:Y:S01]  /*5540*/  F2FP.BF16.F32.PACK_AB R0, RZ, R0 ;  /* 0x00000000ff00723e */ /* 0x001fe200000010ff */
[----:B------:R-:W-:Y:S06]  /*5550*/  BRA `(.L_x_3061) ;  /* 0x00000000000c7947 */ /* 0x000fec0003800000 */
.L_x_3084:
[----:B------:R-:W2:Y:S02]  /*5560*/  LDG.E R2, desc[UR36][R2.64] ;  /* 0x0000002402027981 */ /* 0x000ea4000c1e1900 */
[----:B--2---:R-:W-:-:S04]  /*5570*/  I2FP.F32.U32 R0, R2 ;  /* 0x0000000200007245 */ /* 0x004fc80000201000 */
[----:B------:R-:W-:-:S07]  /*5580*/  F2FP.BF16.F32.PACK_AB R0, RZ, R0 ;  /* 0x00000000ff00723e */ /* 0x000fce00000010ff */
.L_x_3061:
[----:B------:R-:W1:Y:S01]  /*5590*/  LDCU.64 UR6, c[0x0][0x580] ;  /* 0x0000b000ff0677ac */ /* 0x000e620008000a00 */
[----:B-----5:R-:W-:Y:S01]  /*55a0*/  IMAD.U32 R0, R0, 0x10000, RZ ;  /* 0x0001000000007824 */ /* 0x020fe200078e00ff */
[----:B0-----:R-:W-:Y:S01]  /*55b0*/  SHF.L.U32 R3, R18, 0x10, RZ ;  /* 0x0000001012037819 */ /* 0x001fe200000006ff */
[----:B------:R-:W-:-:S03]  /*55c0*/  UPRMT UR4, UR41, 0x9910, URZ ;  /* 0x0000991029047896 */ /* 0x000fc600080000ff */
        /* <DEDUP_REMOVED lines=18> */
.L_x_3092:
[----:B--2---:R-:W-:-:S06]  /*56f0*/  SHF.L.U32 R5, R5, 0x10, RZ ;  /* 0x0000001005057819 */ /* 0x004fcc00000006ff */
[----:B------:R-:W0:Y:S02]  /*5700*/  F2I.S64.TRUNC R4, R5 ;  /* 0x0000000500047311 */ /* 0x000e24000020d900 */
[----:B0-----:R0:W-:Y:S01]  /*5710*/  STG.E.U8 desc[UR36][R2.64], R4 ;  /* 0x0000000402007986 */ /* 0x0011e2000c101124 */
[----:B------:R-:W-:Y:S05]  /*5720*/  BRA `(.L_x_3094) ;  /* 0x0000000c006c7947 */ /* 0x000fea0003800000 */
.L_x_3091:
        /* <DEDUP_REMOVED lines=10> */
.L_x_3096:
[----:B--2---:R-:W-:-:S06]  /*57d0*/  IMAD.U32 R5, R5, 0x10000, RZ ;  /* 0x0001000005057824 */ /* 0x004fcc00078e00ff */
[----:B------:R-:W0:Y:S02]  /*57e0*/  F2I.FTZ.TRUNC.NTZ R5, R5 ;  /* 0x0000000500057305 */ /* 0x000e24000021f100 */
[----:B0-----:R0:W-:Y:S01]  /*57f0*/  STG.E desc[UR36][R2.64], R5 ;  /* 0x0000000502007986 */ /* 0x0011e2000c101924 */
[----:B------:R-:W-:Y:S05]  /*5800*/  BRA `(.L_x_3094) ;  /* 0x0000000c00347947 */ /* 0x000fea0003800000 */
.L_x_3095:
[----:B--2---:R-:W-:-:S06]  /*5810*/  SHF.L.U32 R5, R5, 0x10, RZ ;  /* 0x0000001005057819 */ /* 0x004fcc00000006ff */
[----:B------:R-:W0:Y:S02]  /*5820*/  F2I.FTZ.TRUNC.NTZ R5, R5 ;  /* 0x0000000500057305 */ /* 0x000e24000021f100 */
[----:B0-----:R0:W-:Y:S01]  /*5830*/  STG.E.U16 desc[UR36][R2.64], R5 ;  /* 0x0000000502007986 */ /* 0x0011e2000c101524 */
[----:B------:R-:W-:Y:S05]  /*5840*/  BRA `(.L_x_3094) ;  /* 0x0000000c00247947 */ /* 0x000fea0003800000 */
.L_x_3090:
        /* <DEDUP_REMOVED lines=9> */
.L_x_3098:
[----:B--2---:R-:W-:-:S05]  /*58e0*/  IMAD.U32 R0, R5, 0x10000, RZ ;  /* 0x0001000005007824 */ /* 0x004fca00078e00ff */
[----:B------:R-:W-:-:S05]  /*58f0*/  F2FP.F16.F32.PACK_AB R0, RZ, R0 ;  /* 0x00000000ff00723e */ /* 0x000fca00000000ff */
[----:B------:R0:W-:Y:S01]  /*5900*/  STG.E.U16 desc[UR36][R2.64], R0 ;  /* 0x0000000002007986 */ /* 0x0001e2000c101524 */
[----:B------:R-:W-:Y:S05]  /*5910*/  BRA `(.L_x_3094) ;  /* 0x0000000800f07947 */ /* 0x000fea0003800000 */
.L_x_3097:
        /* <DEDUP_REMOVED lines=10> */
.L_x_3100:
[----:B--2---:R-:W-:-:S05]  /*59c0*/  IMAD.U32 R5, R5, 0x10000, RZ ;  /* 0x0001000005057824 */ /* 0x004fca00078e00ff */
[----:B------:R-:W-:-:S04]  /*59d0*/  F2FP.F16.F32.PACK_AB R5, RZ, R5 ;  /* 0x00000005ff05723e */ /* 0x000fc800000000ff */
[----:B------:R-:W-:-:S05]  /*59e0*/  PRMT R5, R5, 0x5410, RZ ;  /* 0x0000541005057816 */ /* 0x000fca00000000ff */
[----:B------:R0:W-:Y:S01]  /*59f0*/  STG.E desc[UR36][R2.64], R5 ;  /* 0x0000000502007986 */ /* 0x0001e2000c101924 */
[----:B------:R-:W-:Y:S05]  /*5a00*/  BRA `(.L_x_3094) ;  /* 0x0000000800b47947 */ /* 0x000fea0003800000 */
.L_x_3099:
[----:B--2---:R-:W-:-:S05]  /*5a10*/  SHF.L.U32 R4, R5, 0x10, RZ ;  /* 0x0000001005047819 */ /* 0x004fca00000006ff */
[----:B------:R-:W-:-:S06]  /*5a20*/  FMUL.FTZ R4, R4, 1 ;  /* 0x3f80000004047820 */ /* 0x000fcc0000410000 */
[----:B------:R-:W0:Y:S02]  /*5a30*/  F2F.F64.F32 R4, R4 ;  /* 0x0000000400047310 */ /* 0x000e240000201800 */
[----:B0-----:R0:W-:Y:S01]  /*5a40*/  STG.E.64 desc[UR36][R2.64], R4 ;  /* 0x0000000402007986 */ /* 0x0011e2000c101b24 */
[----:B------:R-:W-:Y:S05]  /*5a50*/  BRA `(.L_x_3094) ;  /* 0x0000000800a07947 */ /* 0x000fea0003800000 */
.L_x_3089:
        /* <DEDUP_REMOVED lines=14> */
.L_x_3104:
        /* <DEDUP_REMOVED lines=18> */
.L_x_3107:
[----:B------:R-:W-:-:S04]  /*5c60*/  SHF.R.U32.HI R5, RZ, 0x18, R5 ;  /* 0x00000018ff057819 */ /* 0x000fc80000011605 */
[----:B------:R-:W-:-:S07]  /*5c70*/  LOP3.LUT R0, R0, 0x80, R5, 0xf8, !PT ;  /* 0x0000008000007812 */ /* 0x000fce00078ef805 */
.L_x_3106:
[----:B------:R-:W-:Y:S05]  /*5c80*/  BSYNC.RECONVERGENT B0 ;  /* 0x0000000000007941 */ /* 0x000fea0003800200 */
.L_x_3105:
[----:B------:R0:W-:Y:S01]  /*5c90*/  STG.E.U8 desc[UR36][R2.64], R0 ;  /* 0x0000000002007986 */ /* 0x0001e2000c101124 */
[----:B------:R-:W-:Y:S05]  /*5ca0*/  BRA `(.L_x_3094) ;  /* 0x00000008000c7947 */ /* 0x000fea0003800000 */
.L_x_3103:
[----:B--2---:R-:W-:Y:S01]  /*5cb0*/  IMAD.U32 R5, R5, 0x10000, RZ ;  /* 0x0001000005057824 */ /* 0x004fe200078e00ff */
        /* <DEDUP_REMOVED lines=17> */
.L_x_3110:
[----:B------:R-:W-:-:S04]  /*5dd0*/  SHF.R.U32.HI R5, RZ, 0x18, R5 ;  /* 0x00000018ff057819 */ /* 0x000fc80000011605 */
[----:B------:R-:W-:-:S07]  /*5de0*/  LOP3.LUT R0, R0, 0x80, R5, 0xf8, !PT ;  /* 0x0000008000007812 */ /* 0x000fce00078ef805 */
.L_x_3109:
[----:B------:R-:W-:Y:S05]  /*5df0*/  BSYNC.RECONVERGENT B0 ;  /* 0x0000000000007941 */ /* 0x000fea0003800200 */
.L_x_3108:
[----:B------:R0:W-:Y:S01]  /*5e00*/  STG.E.U8 desc[UR36][R2.64], R0 ;  /* 0x0000000002007986 */ /* 0x0001e2000c101124 */
[----:B------:R-:W-:Y:S05]  /*5e10*/  BRA `(.L_x_3094) ;  /* 0x0000000400b07947 */ /* 0x000fea0003800000 */
.L_x_3102:
        /* <DEDUP_REMOVED lines=22> */
.L_x_3112:
[----:B--2---:R-:W-:-:S06]  /*5f80*/  IMAD.U32 R5, R5, 0x10000, RZ ;  /* 0x0001000005057824 */ /* 0x004fcc00078e00ff */
[----:B------:R-:W0:Y:S02]  /*5f90*/  F2I.U64.TRUNC R4, R5 ;  /* 0x0000000500047311 */ /* 0x000e24000020d800 */
[----:B0-----:R0:W-:Y:S01]  /*5fa0*/  STG.E.64 desc[UR36][R2.64], R4 ;  /* 0x0000000402007986 */ /* 0x0011e2000c101b24 */
[----:B------:R-:W-:Y:S05]  /*5fb0*/  BRA `(.L_x_3094) ;  /* 0x0000000400487947 */ /* 0x000fea0003800000 */
.L_x_3111:
[----:B--2---:R-:W-:-:S06]  /*5fc0*/  IMAD.U32 R5, R5, 0x10000, RZ ;  /* 0x0001000005057824 */ /* 0x004fcc00078e00ff */
[----:B------:R-:W0:Y:S02]  /*5fd0*/  F2I.FTZ.U32.TRUNC.NTZ R5, R5 ;  /* 0x0000000500057305 */ /* 0x000e24000021f000 */
[----:B0-----:R0:W-:Y:S01]  /*5fe0*/  STG.E desc[UR36][R2.64], R5 ;  /* 0x0000000502007986 */ /* 0x0011e2000c101924 */
[----:B------:R-:W-:Y:S05]  /*5ff0*/  BRA `(.L_x_3094) ;  /* 0x0000000400387947 */ /* 0x000fea0003800000 */
.L_x_3101:
        /* <DEDUP_REMOVED lines=11> */
.L_x_3114:
[----:B--2---:R-:W-:Y:S01]  /*60b0*/  IMAD.U32 R5, R5, 0x10000, RZ ;  /* 0x0001000005057824 */ /* 0x004fe200078e00ff */
[----:B------:R-:W-:-:S03]  /*60c0*/  CS2R R6, SRZ ;  /* 0x0000000000067805 */ /* 0x000fc6000001ff00 */
[----:B------:R-:W-:-:S06]  /*60d0*/  FMUL.FTZ R5, R5, 1 ;  /* 0x3f80000005057820 */ /* 0x000fcc0000410000 */
[----:B------:R-:W0:Y:S02]  /*60e0*/  F2F.F64.F32 R4, R5 ;  /* 0x0000000500047310 */ /* 0x000e240000201800 */
[----:B0-----:R4:W-:Y:S01]  /*60f0*/  STG.E.128 desc[UR36][R2.64], R4 ;  /* 0x0000000402007986 */ /* 0x0019e2000c101d24 */
[----:B------:R-:W-:Y:S05]  /*6100*/  BRA `(.L_x_3094) ;  /* 0x0000000000f47947 */ /* 0x000fea0003800000 */
.L_x_3113:
[----:B------:R-:W-:-:S09]  /*6110*/  UISETP.NE.AND UP0, UPT, UR4, 0xf, UPT ;  /* 0x0000000f0400788c */ /* 0x000fd2000bf05270 */
[----:B------:R-:W-:Y:S05]  /*6120*/  BRA.U !UP0, `(.L_x_3115) ;  /* 0x0000000108e87547 */ /* 0x000fea000b800000 */
[----:B------:R-:W-:-:S09]  /*6130*/  UISETP.NE.AND UP0, UPT, UR4, 0x17, UPT ;  /* 0x000000170400788c */ /* 0x000fd2000bf05270 */
[----:B------:R-:W-:Y:S05]  /*6140*/  BRA.U !UP0, `(.L_x_3116) ;  /* 0x0000000108907547 */ /* 0x000fea000b800000 */
[----:B------:R-:W-:-:S09]  /*6150*/  UISETP.NE.AND UP0, UPT, UR4, 0x18, UPT ;  /* 0x000000180400788c */ /* 0x000fd2000bf05270 */
[----:B------:R-:W-:Y:S05]  /*6160*/  BRA.U !UP0, `(.L_x_3117) ;  /* 0x0000000108447547 */ /* 0x000fea000b800000 */
.L_x_3093:
[----:B------:R-:W-:Y:S01]  /*6170*/  MOV R2, 0x0 ;  /* 0x0000000000027802 */ /* 0x000fe20000000f00 */
[----:B------:R-:W0:Y:S01]  /*6180*/  LDCU.64 UR4, c[0x4][0x128] ;  /* 0x01002500ff0477ac */ /* 0x000e220008000a00 */
[----:B------:R-:W-:Y:S02]  /*6190*/  HFMA2 R12, -RZ, RZ, 0, 5.9604644775390625e-08 ;  /* 0x00000001ff0c7431 */ /* 0x000fe400000001ff */
[----:B------:R-:W-:Y:S01]  /*61a0*/  IMAD.MOV.U32 R8, RZ, RZ, 0x65 ;  /* 0x00000065ff087424 */ /* 0x000fe200078e00ff */
[----:B------:R-:W1:Y:S01]  /*61b0*/  LDCU.64 UR6, c[0x4][0x130] ;  /* 0x01002600ff0677ac */ /* 0x000e620008000a00 */
[----:B------:R-:W3:Y:S01]  /*61c0*/  LDC.64 R2, c[0x4][R2] ;  /* 0x0100000002027b82 */ /* 0x000ee20000000a00 */
[----:B------:R-:W-:Y:S01]  /*61d0*/  IMAD.MOV.U32 R13, RZ, RZ, RZ ;  /* 0x000000ffff0d7224 */ /* 0x000fe200078e00ff */
[----:B------:R-:W4:Y:S01]  /*61e0*/  LDCU.64 UR8, c[0x4][0x30] ;  /* 0x01000600ff0877ac */ /* 0x000f220008000a00 */
[----:B0-----:R-:W-:Y:S01]  /*61f0*/  IMAD.U32 R4, RZ, RZ, UR4 ;  /* 0x00000004ff047e24 */ /* 0x001fe2000f8e00ff */
[----:B--2---:R-:W-:Y:S01]  /*6200*/  MOV R5, UR5 ;  /* 0x0000000500057c02 */ /* 0x004fe20008000f00 */
[----:B-1----:R-:W-:-:S02]  /*6210*/  IMAD.U32 R6, RZ, RZ, UR6 ;  /* 0x00000006ff067e24 */ /* 0x002fc4000f8e00ff */
[----:B------:R-:W-:Y:S01]  /*6220*/  IMAD.U32 R7, RZ, RZ, UR7 ;  /* 0x00000007ff077e24 */ /* 0x000fe2000f8e00ff */
[----:B----4-:R-:W-:Y:S01]  /*6230*/  MOV R10, UR8 ;  /* 0x00000008000a7c02 */ /* 0x010fe20008000f00 */
[----:B------:R-:W-:-:S07]  /*6240*/  IMAD.U32 R11, RZ, RZ, UR9 ;  /* 0x00000009ff0b7e24 */ /* 0x000fce000f8e00ff */
[----:B------:R-:W-:-:S07]  /*6250*/  LEPC R20, `(.L_x_3118) ;  /* 0x000000001014794e */ /* 0x000fce0000000000 */
[----:B---3--:R-:W-:Y:S05]  /*6260*/  CALL.ABS.NOINC R2 ;  /* 0x0000000002007343 */ /* 0x008fea0003c00000 */
.L_x_3118:
[----:B------:R-:W-:Y:S05]  /*6270*/  BRA `(.L_x_3094) ;  /* 0x0000000000987947 */ /* 0x000fea0003800000 */
.L_x_3117:
[----:B--2---:R-:W-:Y:S01]  /*6280*/  IMAD.U32 R7, R5, 0x10000, RZ ;  /* 0x0001000005077824 */ /* 0x004fe200078e00ff */
        /* <DEDUP_REMOVED lines=12> */
.L_x_3120:
[----:B------:R-:W-:Y:S05]  /*6350*/  BSYNC.RECONVERGENT B0 ;  /* 0x0000000000007941 */ /* 0x000fea0003800200 */
.L_x_3119:
[----:B------:R-:W-:-:S05]  /*6360*/  LOP3.LUT R5, R0, 0x80, R5, 0xf8, !PT ;  /* 0x0000008000057812 */ /* 0x000fca00078ef805 */
[----:B------:R2:W-:Y:S01]  /*6370*/  STG.E.U8 desc[UR36][R2.64], R5 ;  /* 0x0000000502007986 */ /* 0x0005e2000c101124 */
[----:B------:R-:W-:Y:S05]  /*6380*/  BRA `(.L_x_3094) ;  /* 0x0000000000547947 */ /* 0x000fea0003800000 */
.L_x_3116:
        /* <DEDUP_REMOVED lines=12> */
.L_x_3122:
[----:B------:R-:W-:Y:S01]  /*6450*/  IMAD.MOV.U32 R0, RZ, RZ, 0x7f ;  /* 0x0000007fff007424 */ /* 0x000fe200078e00ff */
[----:B------:R-:W-:-:S04]  /*6460*/  ISETP.GT.U32.AND P0, PT, R4, 0x7f800000, PT ;  /* 0x7f8000000400780c */ /* 0x000fc80003f04070 */
[----:B------:R-:W-:-:S09]  /*6470*/  SEL R0, R0, 0x7c, P0 ;  /* 0x0000007c00007807 */ /* 0x000fd20000000000 */
.L_x_3123:
[----:B------:R-:W-:Y:S05]  /*6480*/  BSYNC.RECONVERGENT B0 ;  /* 0x0000000000007941 */ /* 0x000fea0003800200 */
.L_x_3121:
[----:B------:R-:W-:-:S04]  /*6490*/  SHF.R.U32.HI R5, RZ, 0x18, R5 ;  /* 0x00000018ff057819 */ /* 0x000fc80000011605 */
[----:B------:R-:W-:-:S05]  /*64a0*/  LOP3.LUT R5, R0, 0x80, R5, 0xf8, !PT ;  /* 0x0000008000057812 */ /* 0x000fca00078ef805 */
[----:B------:R1:W-:Y:S01]  /*64b0*/  STG.E.U8 desc[UR36][R2.64], R5 ;  /* 0x0000000502007986 */ /* 0x0003e2000c101124 */
[----:B------:R-:W-:Y:S05]  /*64c0*/  BRA `(.L_x_3094) ;  /* 0x0000000000047947 */ /* 0x000fea0003800000 */
.L_x_3115:
[----:B--2---:R0:W-:Y:S02]  /*64d0*/  STG.E.U16 desc[UR36][R2.64], R5 ;  /* 0x0000000502007986 */ /* 0x0041e4000c101524 */
.L_x_3094:
[----:B------:R-:W-:-:S07]  /*64e0*/  IADD3 R17, PT, PT, R17, 0x80, RZ ;  /* 0x0000008011117810 */ /* 0x000fce0007ffe0ff */
.L_x_3054:
[----:B------:R-:W-:Y:S05]  /*64f0*/  BSYNC.RECONVERGENT B6 ;  /* 0x0000000000067941 */ /* 0x000fea0003800200 */
.L_x_3053:
        /* <DEDUP_REMOVED lines=307> */
.L_x_3126:
        /* <DEDUP_REMOVED lines=18> */
.L_x_3130:
[----:B------:R-:W2:Y:S02]  /*7950*/  LDG.E.U8 R2, desc[UR36][R2.64] ;  /* 0x0000002402027981 */ /* 0x000ea4000c1e1100 */
[----:B--2---:R-:W-:-:S04]  /*7960*/  I2FP.F32.U32 R0, R2 ;  /* 0x0000000200007245 */ /* 0x004fc80000201000 */
[----:B------:R-:W-:Y:S01]  /*7970*/  F2FP.BF16.F32.PACK_AB R0, RZ, R0 ;  /* 0x00000000ff00723e */ /* 0x000fe200000010ff */
[----:B------:R-:W-:Y:S06]  /*7980*/  BRA `(.L_x_3132) ;  /* 0x0000000c00847947 */ /* 0x000fec0003800000 */
.L_x_3129:
        /* <DEDUP_REMOVED lines=10> */
.L_x_3134:
[----:B------:R-:W2:Y:S02]  /*7a30*/  LDG.E R2, desc[UR36][R2.64] ;  /* 0x0000002402027981 */ /* 0x000ea4000c1e1900 */
[----:B--2---:R-:W-:-:S04]  /*7a40*/  I2FP.F32.S32 R0, R2 ;  /* 0x0000000200007245 */ /* 0x004fc80000201400 */
[----:B------:R-:W-:Y:S01]  /*7a50*/  F2FP.BF16.F32.PACK_AB R0, RZ, R0 ;  /* 0x00000000ff00723e */ /* 0x000fe200000010ff */
[----:B------:R-:W-:Y:S06]  /*7a60*/  BRA `(.L_x_3132) ;  /* 0x0000000c004c7947 */ /* 0x000fec0003800000 */
.L_x_3133:
[----:B------:R-:W2:Y:S02]  /*7a70*/  LDG.E.U16 R2, desc[UR36][R2.64] ;  /* 0x0000002402027981 */ /* 0x000ea4000c1e1500 */
[----:B--2---:R-:W0:Y:S02]  /*7a80*/  I2F.S16 R0, R2 ;  /* 0x0000000200007306 */ /* 0x004e240000101400 */
[----:B0-----:R-:W-:Y:S01]  /*7a90*/  F2FP.BF16.F32.PACK_AB R0, RZ, R0 ;  /* 0x00000000ff00723e */ /* 0x001fe200000010ff */
[----:B------:R-:W-:Y:S06]  /*7aa0*/  BRA `(.L_x_3132) ;  /* 0x0000000c003c7947 */ /* 0x000fec0003800000 */
.L_x_3128:
        /* <DEDUP_REMOVED lines=9> */
.L_x_3136:
[----:B------:R-:W2:Y:S02]  /*7b40*/  LDG.E.U16 R0, desc[UR36][R2.64] ;  /* 0x0000002402007981 */ /* 0x000ea4000c1e1500 */
[----:B--2---:R-:W-:-:S05]  /*7b50*/  HADD2.F32 R0, -RZ, R0.H0_H0 ;  /* 0x20000000ff007230 */ /* 0x004fca0000004100 */
[----:B------:R-:W-:Y:S01]  /*7b60*/  F2FP.BF16.F32.PACK_AB R0, RZ, R0 ;  /* 0x00000000ff00723e */ /* 0x000fe200000010ff */
[----:B------:R-:W-:Y:S06]  /*7b70*/  BRA `(.L_x_3132) ;  /* 0x0000000c00087947 */ /* 0x000fec0003800000 */
.L_x_3135:
        /* <DEDUP_REMOVED lines=9> */
.L_x_3138:
[----:B------:R-:W2:Y:S02]  /*7c10*/  LDG.E.U16 R2, desc[UR36][R2.64] ;  /* 0x0000002402027981 */ /* 0x000ea4000c1e1500 */
[----:B--2---:R-:W-:-:S05]  /*7c20*/  HADD2.F32 R0, -RZ, R2.H0_H0 ;  /* 0x20000002ff007230 */ /* 0x004fca0000004100 */
[----:B------:R-:W-:Y:S01]  /*7c30*/  F2FP.BF16.F32.PACK_AB R0, RZ, R0 ;  /* 0x00000000ff00723e */ /* 0x000fe200000010ff */
[----:B------:R-:W-:Y:S06]  /*7c40*/  BRA `(.L_x_3132) ;  /* 0x0000000800d47947 */ /* 0x000fec0003800000 */
.L_x_3137:
        /* <DEDUP_REMOVED lines=8> */
.L_x_3127:
        /* <DEDUP_REMOVED lines=13> */
.L_x_3141:
        /* <DEDUP_REMOVED lines=8> */
.L_x_3140:
        /* <DEDUP_REMOVED lines=27> */
.L_x_3143:
        /* <DEDUP_REMOVED lines=13> */
.L_x_3142:
[----:B------:R0:W5:Y:S01]  /*80a0*/  LDG.E.U16 R0, desc[UR36][R2.64] ;  /* 0x0000002402007981 */ /* 0x000162000c1e1500 */
[----:B------:R-:W-:Y:S05]  /*80b0*/  BRA `(.L_x_3132) ;  /* 0x0000000400b87947 */ /* 0x000fea0003800000 */
.L_x_3139:
        /* <DEDUP_REMOVED lines=12> */
.L_x_3146:
        /* <DEDUP_REMOVED lines=21> */
.L_x_3150:
[----:B------:R-:W-:Y:S05]  /*82d0*/  BSYNC.RECONVERGENT B1 ;  /* 0x0000000000017941 */ /* 0x000fea0003800200 */
.L_x_3149:
[----:B------:R-:W-:Y:S01]  /*82e0*/  IMAD.SHL.U32 R0, R0, 0x100000, RZ ;  /* 0x0010000000007824 */ /* 0x000fe200078e00ff */
[----:B------:R-:W-:-:S04]  /*82f0*/  LEA R2, R2, 0x3b800000, 0x17 ;  /* 0x3b80000002027811 */ /* 0x000fc800078eb8ff */
[----:B------:R-:W-:-:S07]  /*8300*/  LOP3.LUT R0, R2, R0, R7, 0xfe, !PT ;  /* 0x0000000002007212 */ /* 0x000fce00078efe07 */
.L_x_3148:
[----:B------:R-:W-:Y:S05]  /*8310*/  BSYNC.RECONVERGENT B0 ;  /* 0x0000000000007941 */ /* 0x000fea0003800200 */
.L_x_3147:
[----:B------:R-:W-:Y:S01]  /*8320*/  F2FP.BF16.F32.PACK_AB R0, RZ, R0 ;  /* 0x00000000ff00723e */ /* 0x000fe200000010ff */
[----:B------:R-:W-:Y:S06]  /*8330*/  BRA `(.L_x_3132) ;  /* 0x0000000400187947 */ /* 0x000fec0003800000 */
.L_x_3145:
        /* <DEDUP_REMOVED lines=21> */
.L_x_3154:
[----:B------:R-:W-:Y:S05]  /*8490*/  BSYNC.RECONVERGENT B1 ;  /* 0x0000000000017941 */ /* 0x000fea0003800200 */
.L_x_3153:
[----:B------:R-:W-:Y:S02]  /*84a0*/  SHF.L.U32 R0, R0, 0x15, RZ ;  /* 0x0000001500007819 */ /* 0x000fe400000006ff */
[----:B------:R-:W-:-:S04]  /*84b0*/  LEA R2, R2, 0x37800000, 0x17 ;  /* 0x3780000002027811 */ /* 0x000fc800078eb8ff */
[----:B------:R-:W-:-:S07]  /*84c0*/  LOP3.LUT R0, R2, R0, R7, 0xfe, !PT ;  /* 0x0000000002007212 */ /* 0x000fce00078efe07 */
.L_x_3152:
[----:B------:R-:W-:Y:S05]  /*84d0*/  BSYNC.RECONVERGENT B0 ;  /* 0x0000000000007941 */ /* 0x000fea0003800200 */
.L_x_3151:
[----:B------:R-:W-:Y:S01]  /*84e0*/  F2FP.BF16.F32.PACK_AB R0, RZ, R0 ;  /* 0x00000000ff00723e */ /* 0x000fe200000010ff */
[----:B------:R-:W-:Y:S06]  /*84f0*/  BRA `(.L_x_3132) ;  /* 0x0000000000a87947 */ /* 0x000fec0003800000 */
.L_x_3144:
        /* <DEDUP_REMOVED lines=14> */
.L_x_3158:
[----:B------:R-:W-:Y:S05]  /*85e0*/  BSYNC.RECONVERGENT B0 ;  /* 0x0000000000007941 */ /* 0x000fea0003800200 */
.L_x_3157:
[----:B------:R-:W-:Y:S01]  /*85f0*/  F2FP.BF16.F32.PACK_AB R0, RZ, R0 ;  /* 0x00000000ff00723e */ /* 0x000fe200000010ff */
[----:B------:R-:W-:Y:S06]  /*8600*/  BRA `(.L_x_3132) ;  /* 0x0000000000647947 */ /* 0x000fec0003800000 */
.L_x_3131:
        /* <DEDUP_REMOVED lines=16> */
.L_x_3159:
[----:B------:R-:W-:Y:S01]  /*8710*/  PRMT R0, RZ, 0x7610, R0 ;  /* 0x00007610ff007816 */ /* 0x000fe20000000000 */
[----:B------:R-:W-:Y:S06]  /*8720*/  BRA `(.L_x_3132) ;  /* 0x00000000001c7947 */ /* 0x000fec0003800000 */
.L_x_3156:
[----:B------:R-:W2:Y:S02]  /*8730*/  LDG.E.64 R2, desc[UR36][R2.64] ;  /* 0x0000002402027981 */ /* 0x000ea4000c1e1b00 */
[----:B--2---:R-:W0:Y:S02]  /*8740*/  I2F.U64 R0, R2 ;  /* 0x0000000200007312 */ /* 0x004e240000301000 */
[----:B0-----:R-:W-:Y:S01]  /*8750*/  F2FP.BF16.F32.PACK_AB R0, RZ, R0 ;  /* 0x00000000ff00723e */ /* 0x001fe200000010ff */
[----:B------:R-:W-:Y:S06]  /*8760*/  BRA `(.L_x_3132) ;  /* 0x00000000000c7947 */ /* 0x000fec0003800000 */
.L_x_3155:
[----:B------:R-:W2:Y:S02]  /*8770*/  LDG.E R2, desc[UR36][R2.64] ;  /* 0x0000002402027981 */ /* 0x000ea4000c1e1900 */
[----:B--2---:R-:W-:-:S04]  /*8780*/  I2FP.F32.U32 R0, R2 ;  /* 0x0000000200007245 */ /* 0x004fc80000201000 */
[----:B------:R-:W-:-:S07]  /*8790*/  F2FP.BF16.F32.PACK_AB R0, RZ, R0 ;  /* 0x00000000ff00723e */ /* 0x000fce00000010ff */
.L_x_3132:
[----:B------:R-:W1:Y:S01]  /*87a0*/  LDCU.64 UR6, c[0x0][0x580] ;  /* 0x0000b000ff0677ac */ /* 0x000e620008000a00 */
[----:B-----5:R-:W-:Y:S02]  /*87b0*/  IMAD.U32 R0, R0, 0x10000, RZ ;  /* 0x0001000000007824 */ /* 0x020fe400078e00ff */
[----:B0-----:R-:W-:Y:S01]  /*87c0*/  IMAD.U32 R3, R18, 0x10000, RZ ;  /* 0x0001000012037824 */ /* 0x001fe200078e00ff */
[----:B------:R-:W-:-:S04]  /*87d0*/  UPRMT UR4, UR41, 0x9910, URZ ;  /* 0x0000991029047896 */ /* 0x000fc800080000ff */
[----:B------:R-:W-:Y:S01]  /*87e0*/  LOP3.LUT R0, R0, 0x80000000, R3, 0xb8, !PT ;  /* 0x8000000000007812 */ /* 0x000fe200078eb803 */
[----:B------:R-:W-:-:S03]  /*87f0*/  UISETP.GT.AND UP0, UPT, UR4, 0x9, UPT ;  /* 0x000000090400788c */ /* 0x000fc6000bf04270 */
[----:B------:R0:W2:Y:S01]  /*8800*/  F2F.BF16.F32 R5, R0 ;  /* 0x0000000000057304 */ /* 0x0000a20000202000 */
[----:B-1----:R-:W-:-:S04]  /*8810*/  IADD3 R2, P0, PT, R16, UR6, RZ ;  /* 0x0000000610027c10 */ /* 0x002fc8000ff1e0ff */
[----:B------:R-:W-:Y:S01]  /*8820*/  IADD3.X R3, PT, PT, RZ, UR7, RZ, P0, !PT ;  /* 0x00000007ff037c10 */ /* 0x000fe200087fe4ff */
[----:B0-----:R-:W-:Y:S08]  /*8830*/  BRA.U UP0, `(.L_x_3160) ;  /* 0x00000005000c7547 */ /* 0x001ff0000b800000 */
        /* <DEDUP_REMOVED lines=12> */
.L_x_3163:
[----:B--2---:R-:W-:-:S06]  /*8900*/  IMAD.U32 R5, R5, 0x10000, RZ ;  /* 0x0001000005057824 */ /* 0x004fcc00078e00ff */
[----:B------:R-:W0:Y:S02]  /*8910*/  F2I.S64.TRUNC R4, R5 ;  /* 0x0000000500047311 */ /* 0x000e24000020d900 */
[----:B0-----:R4:W-:Y:S01]  /*8920*/  STG.E.U8 desc[UR36][R2.64], R4 ;  /* 0x0000000402007986 */ /* 0x0019e2000c101124 */
[----:B------:R-:W-:Y:S05]  /*8930*/  BRA `(.L_x_3165) ;  /* 0x0000000c006c7947 */ /* 0x000fea0003800000 */
.L_x_3162:
        /* <DEDUP_REMOVED lines=10> */
.L_x_3167:
[----:B--2---:R-:W-:-:S06]  /*89e0*/  IMAD.U32 R5, R5, 0x10000, RZ ;  /* 0x0001000005057824 */ /* 0x004fcc00078e00ff */
[----:B------:R-:W0:Y:S02]  /*89f0*/  F2I.FTZ.TRUNC.NTZ R5, R5 ;  /* 0x0000000500057305 */ /* 0x000e24000021f100 */
[----:B0-----:R2:W-:Y:S01]  /*8a00*/  STG.E desc[UR36][R2.64], R5 ;  /* 0x0000000502007986 */ /* 0x0015e2000c101924 */
[----:B------:R-:W-:Y:S05]  /*8a10*/  BRA `(.L_x_3165) ;  /* 0x0000000c00347947 */ /* 0x000fea0003800000 */
.L_x_3166:
[----:B--2---:R-:W-:-:S06]  /*8a20*/  IMAD.U32 R5, R5, 0x10000, RZ ;  /* 0x0001000005057824 */ /* 0x004fcc00078e00ff */
[----:B------:R-:W0:Y:S02]  /*8a30*/  F2I.FTZ.TRUNC.NTZ R5, R5 ;  /* 0x0000000500057305 */ /* 0x000e24000021f100 */
[----:B0-----:R0:W-:Y:S01]  /*8a40*/  STG.E.U16 desc[UR36][R2.64], R5 ;  /* 0x0000000502007986 */ /* 0x0011e2000c101524 */
[----:B------:R-:W-:Y:S05]  /*8a50*/  BRA `(.L_x_3165) ;  /* 0x0000000c00247947 */ /* 0x000fea0003800000 */
.L_x_3161:
[----:B------:R-:W-:-:S09]  /*8a60*/  UISETP.GT.AND UP0, UPT, UR4, 0x6, UPT ;  /* 0x000000060400788c */ /* 0x000fd2000bf04270 */
[----:B------:R-:W-:Y:S05]  /*8a70*/  BRA.U UP0, `(.L_x_3168) ;  /* 0x00000001002c7547 */ /* 0x000fea000b800000 */
[----:B------:R-:W-:-:S09]  /*8a80*/  UISETP.NE.AND UP0, UPT, UR4, 0x5, UPT ;  /* 0x000000050400788c */ /* 0x000fd2000bf05270 */
[----:B------:R-:W-:Y:S05]  /*8a90*/  BRA.U !UP0, `(.L_x_3169) ;  /* 0x0000000108147547 */ /* 0x000fea000b800000 */
[----:B------:R-:W-:-:S09]  /*8aa0*/  UISETP.NE.AND UP0, UPT, UR4, 0x6, UPT ;  /* 0x000000060400788c */ /* 0x000fd2000bf05270 */
[----:B------:R-:W-:Y:S05]  /*8ab0*/  BRA.U UP0, `(.L_x_3164) ;  /* 0x0000000900307547 */ /* 0x000fea000b800000 */
[----:B--2---:R-:W-:-:S05]  /*8ac0*/  SHF.L.U32 R5, R5, 0x10, RZ ;  /* 0x0000001005057819 */ /* 0x004fca00000006ff */
[----:B------:R0:W-:Y:S01]  /*8ad0*/  STG.E desc[UR36][R2.64], R5 ;  /* 0x0000000502007986 */ /* 0x0001e2000c101924 */
[----:B------:R-:W-:Y:S05]  /*8ae0*/  BRA `(.L_x_3165) ;  /* 0x0000000c00007947 */ /* 0x000fea0003800000 */
.L_x_3169:
[----:B--2---:R-:W-:-:S05]  /*8af0*/  IMAD.U32 R0, R5, 0x10000, RZ ;  /* 0x0001000005007824 */ /* 0x004fca00078e00ff */
[----:B------:R-:W-:-:S05]  /*8b00*/  F2FP.F16.F32.PACK_AB R0, RZ, R0 ;  /* 0x00000000ff00723e */ /* 0x000fca00000000ff */
[----:B------:R0:W-:Y:S01]  /*8b10*/  STG.E.U16 desc[UR36][R2.64], R0 ;  /* 0x0000000002007986 */ /* 0x0001e2000c101524 */
[----:B------:R-:W-:Y:S05]  /*8b20*/  BRA `(.L_x_3165) ;  /* 0x0000000800f07947 */ /* 0x000fea0003800000 */
.L_x_3168:
        /* <DEDUP_REMOVED lines=10> */
.L_x_3171:
[----:B--2---:R-:W-:-:S05]  /*8bd0*/  IMAD.U32 R5, R5, 0x10000, RZ ;  /* 0x0001000005057824 */ /* 0x004fca00078e00ff */
[----:B------:R-:W-:-:S04]  /*8be0*/  F2FP.F16.F32.PACK_AB R5, RZ, R5 ;  /* 0x00000005ff05723e */ /* 0x000fc800000000ff */
[----:B------:R-:W-:-:S05]  /*8bf0*/  PRMT R5, R5, 0x5410, RZ ;  /* 0x0000541005057816 */ /* 0x000fca00000000ff */
[----:B------:R0:W-:Y:S01]  /*8c00*/  STG.E desc[UR36][R2.64], R5 ;  /* 0x0000000502007986 */ /* 0x0001e2000c101924 */
[----:B------:R-:W-:Y:S05]  /*8c10*/  BRA `(.L_x_3165) ;  /* 0x0000000800b47947 */ /* 0x000fea0003800000 */
.L_x_3170:
[----:B--2---:R-:W-:-:S04]  /*8c20*/  IMAD.U32 R4, R5, 0x10000, RZ ;  /* 0x0001000005047824 */ /* 0x004fc800078e00ff */
[----:B------:R-:W-:-:S06]  /*8c30*/  FMUL.FTZ R4, R4, 1 ;  /* 0x3f80000004047820 */ /* 0x000fcc0000410000 */
[----:B------:R-:W0:Y:S02]  /*8c40*/  F2F.F64.F32 R4, R4 ;  /* 0x0000000400047310 */ /* 0x000e240000201800 */
[----:B0-----:R0:W-:Y:S01]  /*8c50*/  STG.E.64 desc[UR36][R2.64], R4 ;  /* 0x0000000402007986 */ /* 0x0011e2000c101b24 */
[----:B------:R-:W-:Y:S05]  /*8c60*/  BRA `(.L_x_3165) ;  /* 0x0000000800a07947 */ /* 0x000fea0003800000 */
.L_x_3160:
        /* <DEDUP_REMOVED lines=10> */
[----:B--2---:R-:W-:-:S06]  /*8d10*/  SHF.L.U32 R5, R5, 0x10, RZ ;  /* 0x0000001005057819 */ /* 0x004fcc00000006ff */
[----:B------:R-:W0:Y:S02]  /*8d20*/  F2I.FTZ.U32.TRUNC.NTZ R5, R5 ;  /* 0x0000000500057305 */ /* 0x000e24000021f000 */
[----:B0-----:R0:W-:Y:S01]  /*8d30*/  STG.E.U16 desc[UR36][R2.64], R5 ;  /* 0x0000000502007986 */ /* 0x0011e2000c101524 */
[----:B------:R-:W-:Y:S05]  /*8d40*/  BRA `(.L_x_3165) ;  /* 0x0000000800687947 */ /* 0x000fea0003800000 */
.L_x_3175:
        /* <DEDUP_REMOVED lines=18> */
.L_x_3178:
[----:B------:R-:W-:-:S04]  /*8e70*/  SHF.R.U32.HI R5, RZ, 0x18, R5 ;  /* 0x00000018ff057819 */ /* 0x000fc80000011605 */
[----:B------:R-:W-:-:S07]  /*8e80*/  LOP3.LUT R0, R0, 0x80, R5, 0xf8, !PT ;  /* 0x0000008000007812 */ /* 0x000fce00078ef805 */
.L_x_3177:
[----:B------:R-:W-:Y:S05]  /*8e90*/  BSYNC.RECONVERGENT B0 ;  /* 0x0000000000007941 */ /* 0x000fea0003800200 */
.L_x_3176:
[----:B------:R0:W-:Y:S01]  /*8ea0*/  STG.E.U8 desc[UR36][R2.64], R0 ;  /* 0x0000000002007986 */ /* 0x0001e2000c101124 */
[----:B------:R-:W-:Y:S05]  /*8eb0*/  BRA `(.L_x_3165) ;  /* 0x00000008000c7947 */ /* 0x000fea0003800000 */
.L_x_3174:
        /* <DEDUP_REMOVED lines=18> */
.L_x_3181:
[----:B------:R-:W-:-:S04]  /*8fe0*/  SHF.R.U32.HI R5, RZ, 0x18, R5 ;  /* 0x00000018ff057819 */ /* 0x000fc80000011605 */
[----:B------:R-:W-:-:S07]  /*8ff0*/  LOP3.LUT R0, R0, 0x80, R5, 0xf8, !PT ;  /* 0x0000008000007812 */ /* 0x000fce00078ef805 */
.L_x_3180:
[----:B------:R-:W-:Y:S05]  /*9000*/  BSYNC.RECONVERGENT B0 ;  /* 0x0000000000007941 */ /* 0x000fea0003800200 */
.L_x_3179:
[----:B------:R0:W-:Y:S01]  /*9010*/  STG.E.U8 desc[UR36][R2.64], R0 ;  /* 0x0000000002007986 */ /* 0x0001e2000c101124 */
[----:B------:R-:W-:Y:S05]  /*9020*/  BRA `(.L_x_3165) ;  /* 0x0000000400b07947 */ /* 0x000fea0003800000 */
.L_x_3173:
        /* <DEDUP_REMOVED lines=22> */
.L_x_3183:
[----:B--2---:R-:W-:-:S06]  /*9190*/  SHF.L.U32 R5, R5, 0x10, RZ ;  /* 0x0000001005057819 */ /* 0x004fcc00000006ff */
[----:B------:R-:W0:Y:S02]  /*91a0*/  F2I.U64.TRUNC R4, R5 ;  /* 0x0000000500047311 */ /* 0x000e24000020d800 */
[----:B0-----:R0:W-:Y:S01]  /*91b0*/  STG.E.64 desc[UR36][R2.64], R4 ;  /* 0x0000000402007986 */ /* 0x0011e2000c101b24 */
[----:B------:R-:W-:Y:S05]  /*91c0*/  BRA `(.L_x_3165) ;  /* 0x0000000400487947 */ /* 0x000fea0003800000 */
.L_x_3182:
[----:B--2---:R-:W-:-:S06]  /*91d0*/  IMAD.U32 R5, R5, 0x10000, RZ ;  /* 0x0001000005057824 */ /* 0x004fcc00078e00ff */
[----:B------:R-:W0:Y:S02]  /*91e0*/  F2I.FTZ.U32.TRUNC.NTZ R5, R5 ;  /* 0x0000000500057305 */ /* 0x000e24000021f000 */
[----:B0-----:R0:W-:Y:S01]  /*91f0*/  STG.E desc[UR36][R2.64], R5 ;  /* 0x0000000502007986 */ /* 0x0011e2000c101924 */
[----:B------:R-:W-:Y:S05]  /*9200*/  BRA `(.L_x_3165) ;  /* 0x0000000400387947 */ /* 0x000fea0003800000 */
.L_x_3172:
        /* <DEDUP_REMOVED lines=11> */
.L_x_3185:
[----:B--2---:R-:W-:Y:S02]  /*92c0*/  SHF.L.U32 R5, R5, 0x10, RZ ;  /* 0x0000001005057819 */ /* 0x004fe400000006ff */
[----:B------:R-:W-:-:S03]  /*92d0*/  CS2R R6, SRZ ;  /* 0x0000000000067805 */ /* 0x000fc6000001ff00 */
[----:B------:R-:W-:-:S06]  /*92e0*/  FMUL.FTZ R5, R5, 1 ;  /* 0x3f80000005057820 */ /* 0x000fcc0000410000 */
[----:B------:R-:W0:Y:S02]  /*92f0*/  F2F.F64.F32 R4, R5 ;  /* 0x0000000500047310 */ /* 0x000e240000201800 */
[----:B0-----:R0:W-:Y:S01]  /*9300*/  STG.E.128 desc[UR36][R2.64], R4 ;  /* 0x0000000402007986 */ /* 0x0011e2000c101d24 */
[----:B------:R-:W-:Y:S05]  /*9310*/  BRA `(.L_x_3165) ;  /* 0x0000000000f47947 */ /* 0x000fea0003800000 */
.L_x_3184:
[----:B------:R-:W-:-:S09]  /*9320*/  UISETP.NE.AND UP0, UPT, UR4, 0xf, UPT ;  /* 0x0000000f0400788c */ /* 0x000fd2000bf05270 */
[----:B------:R-:W-:Y:S05]  /*9330*/  BRA.U !UP0, `(.L_x_3186) ;  /* 0x0000000108e87547 */ /* 0x000fea000b800000 */
[----:B------:R-:W-:-:S09]  /*9340*/  UISETP.NE.AND UP0, UPT, UR4, 0x17, UPT ;  /* 0x000000170400788c */ /* 0x000fd2000bf05270 */
[----:B------:R-:W-:Y:S05]  /*9350*/  BRA.U !UP0, `(.L_x_3187) ;  /* 0x0000000108907547 */ /* 0x000fea000b800000 */
[----:B------:R-:W-:-:S09]  /*9360*/  UISETP.NE.AND UP0, UPT, UR4, 0x18, UPT ;  /* 0x000000180400788c */ /* 0x000fd2000bf05270 */
[----:B------:R-:W-:Y:S05]  /*9370*/  BRA.U !UP0, `(.L_x_3188) ;  /* 0x0000000108447547 */ /* 0x000fea000b800000 */
.L_x_3164:
[----:B------:R-:W-:Y:S01]  /*9380*/  MOV R2, 0x0 ;  /* 0x0000000000027802 */ /* 0x000fe20000000f00 */
[----:B------:R-:W0:Y:S01]  /*9390*/  LDCU.64 UR4, c[0x4][0x128] ;  /* 0x01002500ff0477ac */ /* 0x000e220008000a00 */
[----:B------:R-:W-:Y:S02]  /*93a0*/  HFMA2 R13, -RZ, RZ, 0, 0 ;  /* 0x00000000ff0d7431 */ /* 0x000fe400000001ff */
[----:B------:R-:W-:Y:S01]  /*93b0*/  IMAD.MOV.U32 R8, RZ, RZ, 0x65 ;  /* 0x00000065ff087424 */ /* 0x000fe200078e00ff */
[----:B------:R-:W1:Y:S01]  /*93c0*/  LDCU.64 UR6, c[0x4][0x130] ;  /* 0x01002600ff0677ac */ /* 0x000e620008000a00 */
[----:B------:R-:W3:Y:S01]  /*93d0*/  LDC.64 R2, c[0x4][R2] ;  /* 0x0100000002027b82 */ /* 0x000ee20000000a00 */
[----:B------:R-:W-:Y:S01]  /*93e0*/  IMAD.MOV.U32 R12, RZ, RZ, 0x1 ;  /* 0x00000001ff0c7424 */ /* 0x000fe200078e00ff */
[----:B------:R-:W4:Y:S01]  /*93f0*/  LDCU.64 UR8, c[0x4][0x30] ;  /* 0x01000600ff0877ac */ /* 0x000f220008000a00 */
[----:B0-----:R-:W-:Y:S02]  /*9400*/  IMAD.U32 R4, RZ, RZ, UR4 ;  /* 0x00000004ff047e24 */ /* 0x001fe4000f8e00ff */
[----:B--2---:R-:W-:Y:S01]  /*9410*/  IMAD.U32 R5, RZ, RZ, UR5 ;  /* 0x00000005ff057e24 */ /* 0x004fe2000f8e00ff */
[----:B-1----:R-:W-:Y:S01]  /*9420*/  MOV R6, UR6 ;  /* 0x0000000600067c02 */ /* 0x002fe20008000f00 */
[----:B------:R-:W-:-:S02]  /*9430*/  IMAD.U32 R7, RZ, RZ, UR7 ;  /* 0x00000007ff077e24 */ /* 0x000fc4000f8e00ff */
[----:B----4-:R-:W-:Y:S01]  /*9440*/  IMAD.U32 R10, RZ, RZ, UR8 ;  /* 0x00000008ff0a7e24 */ /* 0x010fe2000f8e00ff */
[----:B------:R-:W-:-:S07]  /*9450*/  MOV R11, UR9 ;  /* 0x00000009000b7c02 */ /* 0x000fce0008000f00 */
[----:B------:R-:W-:-:S07]  /*9460*/  LEPC R20, `(.L_x_3189) ;  /* 0x000000001014794e */ /* 0x000fce0000000000 */
[----:B---3--:R-:W-:Y:S05]  /*9470*/  CALL.ABS.NOINC R2 ;  /* 0x0000000002007343 */ /* 0x008fea0003c00000 */
.L_x_3189:
[----:B------:R-:W-:Y:S05]  /*9480*/  BRA `(.L_x_3165) ;  /* 0x0000000000987947 */ /* 0x000fea0003800000 */
.L_x_3188:
        /* <DEDUP_REMOVED lines=13> */
.L_x_3191:
[----:B------:R-:W-:Y:S05]  /*9560*/  BSYNC.RECONVERGENT B0 ;  /* 0x0000000000007941 */ /* 0x000fea0003800200 */
.L_x_3190:
[----:B------:R-:W-:-:S05]  /*9570*/  LOP3.LUT R5, R0, 0x80, R5, 0xf8, !PT ;  /* 0x0000008000057812 */ /* 0x000fca00078ef805 */
[----:B------:R0:W-:Y:S01]  /*9580*/  STG.E.U8 desc[UR36][R2.64], R5 ;  /* 0x0000000502007986 */ /* 0x0001e2000c101124 */
[----:B------:R-:W-:Y:S05]  /*9590*/  BRA `(.L_x_3165) ;  /* 0x0000000000547947 */ /* 0x000fea0003800000 */
.L_x_3187:
        /* <DEDUP_REMOVED lines=12> */
.L_x_3193:
[----:B------:R-:W-:Y:S01]  /*9660*/  IMAD.MOV.U32 R0, RZ, RZ, 0x7f ;  /* 0x0000007fff007424 */ /* 0x000fe200078e00ff */
[----:B------:R-:W-:-:S04]  /*9670*/  ISETP.GT.U32.AND P0, PT, R4, 0x7f800000, PT ;  /* 0x7f8000000400780c */ /* 0x000fc80003f04070 */
[----:B------:R-:W-:-:S09]  /*9680*/  SEL R0, R0, 0x7c, P0 ;  /* 0x0000007c00007807 */ /* 0x000fd20000000000 */
.L_x_3194:
[----:B------:R-:W-:Y:S05]  /*9690*/  BSYNC.RECONVERGENT B0 ;  /* 0x0000000000007941 */ /* 0x000fea0003800200 */
.L_x_3192:
[----:B------:R-:W-:-:S04]  /*96a0*/  SHF.R.U32.HI R5, RZ, 0x18, R5 ;  /* 0x00000018ff057819 */ /* 0x000fc80000011605 */
[----:B------:R-:W-:-:S05]  /*96b0*/  LOP3.LUT R5, R0, 0x80, R5, 0xf8, !PT ;  /* 0x0000008000057812 */ /* 0x000fca00078ef805 */
[----:B------:R0:W-:Y:S01]  /*96c0*/  STG.E.U8 desc[UR36][R2.64], R5 ;  /* 0x0000000502007986 */ /* 0x0001e2000c101124 */
[----:B------:R-:W-:Y:S05]  /*96d0*/  BRA `(.L_x_3165) ;  /* 0x0000000000047947 */ /* 0x000fea0003800000 */
.L_x_3186:
[----:B--2---:R0:W-:Y:S02]  /*96e0*/  STG.E.U16 desc[UR36][R2.64], R5 ;  /* 0x0000000502007986 */ /* 0x0041e4000c101524 */
.L_x_3165:
[----:B------:R-:W-:-:S07]  /*96f0*/  VIADD R17, R17, 0x80 ;  /* 0x0000008011117836 */ /* 0x000fce0000000000 */
.L_x_3125:
[----:B------:R-:W-:Y:S05]  /*9700*/  BSYNC.RECONVERGENT B6 ;  /* 0x0000000000067941 */ /* 0x000fea0003800200 */
.L_x_3124:
[----:B------:R-:W5:Y:S02]  /*9710*/  LDCU UR4, c[0x0][0x380] ;  /* 0x00007000ff0477ac */ /* 0x000f640008000800 */
[----:B-----5:R-:W-:-:S13]  /*9720*/  ISETP.GE.AND P0, PT, R17, UR4, PT ;  /* 0x0000000411007c0c */ /* 0x020fda000bf06270 */
[----:B------:R-:W-:Y:S05]  /*9730*/  @P0 EXIT ;  /* 0x000000000000094d */ /* 0x000fea0003800000 */
[----:B------:R-:W5:Y:S01]  /*9740*/  LDCU UR4, c[0x0][0x388] ;  /* 0x00007100ff0477ac */ /* 0x000f620008000800 */
[----:B0-----:R-:W-:Y:S01]  /*9750*/  MOV R0, RZ ;  /* 0x000000ff00007202 */ /* 0x001fe20000000f00 */
        /* <DEDUP_REMOVED lines=301> */
.L_x_3195:
[----:B------:R-:W0:Y:S01]  /*aa30*/  LDCU.128 UR8, c[0x0][0x580] ;  /* 0x0000b000ff0877ac */ /* 0x000e220008000c00 */
[----:B------:R-:W-:-:S04]  /*aa40*/  UPRMT UR4, UR42, 0x9910, URZ ;  /* 0x000099102a047896 */ /* 0x000fc800080000ff */
[----:B------:R-:W-:Y:S01]  /*aa50*/  UISETP.GT.AND UP0, UPT, UR4, 0x9, UPT ;  /* 0x000000090400788c */ /* 0x000fe2000bf04270 */
[----:B0-----:R-:W-:Y:S02]  /*aa60*/  IADD3 R16, P0, PT, R16, UR8, RZ ;  /* 0x0000000810107c10 */ /* 0x001fe4000ff1e0ff */
[----:B-1234-:R-:W-:-:S03]  /*aa70*/  IADD3 R2, P1, PT, R0, UR10, RZ ;  /* 0x0000000a00027c10 */ /* 0x01efc6000ff3e0ff */
        /* <DEDUP_REMOVED lines=15> */
.L_x_3199:
[----:B------:R-:W2:Y:S02]  /*ab70*/  LDG.E.U8 R2, desc[UR36][R2.64] ;  /* 0x0000002402027981 */ /* 0x000ea4000c1e1100 */
[----:B--2---:R-:W-:-:S04]  /*ab80*/  I2FP.F32.U32 R0, R2 ;  /* 0x0000000200007245 */ /* 0x004fc80000201000 */
[----:B------:R-:W-:Y:S01]  /*ab90*/  F2FP.BF16.F32.PACK_AB R0, RZ, R0 ;  /* 0x00000000ff00723e */ /* 0x000fe200000010ff */
[----:B------:R-:W-:Y:S06]  /*aba0*/  BRA `(.L_x_3201) ;  /* 0x0000000c00847947 */ /* 0x000fec0003800000 */
.L_x_3198:
        /* <DEDUP_REMOVED lines=10> */
.L_x_3203:
[----:B------:R-:W2:Y:S02]  /*ac50*/  LDG.E R2, desc[UR36][R2.64] ;  /* 0x0000002402027981 */ /* 0x000ea4000c1e1900 */
[----:B--2---:R-:W-:-:S04]  /*ac60*/  I2FP.F32.S32 R0, R2 ;  /* 0x0000000200007245 */ /* 0x004fc80000201400 */
[----:B------:R-:W-:Y:S01]  /*ac70*/  F2FP.BF16.F32.PACK_AB R0, RZ, R0 ;  /* 0x00000000ff00723e */ /* 0x000fe200000010ff */
[----:B------:R-:W-:Y:S06]  /*ac80*/  BRA `(.L_x_3201) ;  /* 0x0000000c004c7947 */ /* 0x000fec0003800000 */
.L_x_3202:
[----:B------:R-:W2:Y:S02]  /*ac90*/  LDG.E.U16 R2, desc[UR36][R2.64] ;  /* 0x0000002402027981 */ /* 0x000ea4000c1e1500 */
[----:B--2---:R-:W0:Y:S02]  /*aca0*/  I2F.S16 R0, R2 ;  /* 0x0000000200007306 */ /* 0x004e240000101400 */
[----:B0-----:R-:W-:Y:S01]  /*acb0*/  F2FP.BF16.F32.PACK_AB R0, RZ, R0 ;  /* 0x00000000ff00723e */ /* 0x001fe200000010ff */
[----:B------:R-:W-:Y:S06]  /*acc0*/  BRA `(.L_x_3201) ;  /* 0x0000000c003c7947 */ /* 0x000fec0003800000 */
.L_x_3197:
        /* <DEDUP_REMOVED lines=9> */
.L_x_3205:
[----:B------:R-:W2:Y:S02]  /*ad60*/  LDG.E.U16 R0, desc[UR36][R2.64] ;  /* 0x0000002402007981 */ /* 0x000ea4000c1e1500 */
[----:B--2---:R-:W-:-:S05]  /*ad70*/  HADD2.F32 R0, -RZ, R0.H0_H0 ;  /* 0x20000000ff007230 */ /* 0x004fca0000004100 */
[----:B------:R-:W-:Y:S01]  /*ad80*/  F2FP.BF16.F32.PACK_AB R0, RZ, R0 ;  /* 0x00000000ff00723e */ /* 0x000fe200000010ff */
[----:B------:R-:W-:Y:S06]  /*ad90*/  BRA `(.L_x_3201) ;  /* 0x0000000c00087947 */ /* 0x000fec0003800000 */
.L_x_3204:
        /* <DEDUP_REMOVED lines=9> */
.L_x_3207:
[----:B------:R-:W2:Y:S02]  /*ae30*/  LDG.E.U16 R2, desc[UR36][R2.64] ;  /* 0x0000002402027981 */ /* 0x000ea4000c1e1500 */
[----:B--2---:R-:W-:-:S05]  /*ae40*/  HADD2.F32 R0, -RZ, R2.H0_H0 ;  /* 0x20000002ff007230 */ /* 0x004fca0000004100 */
[----:B------:R-:W-:Y:S01]  /*ae50*/  F2FP.BF16.F32.PACK_AB R0, RZ, R0 ;  /* 0x00000000ff00723e */ /* 0x000fe200000010ff */
[----:B------:R-:W-:Y:S06]  /*ae60*/  BRA `(.L_x_3201) ;  /* 0x0000000800d47947 */ /* 0x000fec0003800000 */
.L_x_3206:
        /* <DEDUP_REMOVED lines=8> */
.L_x_3196:
        /* <DEDUP_REMOVED lines=13> */
.L_x_3210:
        /* <DEDUP_REMOVED lines=8> */
.L_x_3209:
        /* <DEDUP_REMOVED lines=27> */
.L_x_3212:
        /* <DEDUP_REMOVED lines=13> */
.L_x_3211:
[----:B------:R0:W5:Y:S01]  /*b2c0*/  LDG.E.U16 R0, desc[UR36][R2.64] ;  /* 0x0000002402007981 */ /* 0x000162000c1e1500 */
[----:B------:R-:W-:Y:S05]  /*b2d0*/  BRA `(.L_x_3201) ;  /* 0x0000000400b87947 */ /* 0x000fea0003800000 */
.L_x_3208:
        /* <DEDUP_REMOVED lines=12> */
.L_x_3215:
        /* <DEDUP_REMOVED lines=21> */
.L_x_3219:
[----:B------:R-:W-:Y:S05]  /*b4f0*/  BSYNC.RECONVERGENT B1 ;  /* 0x0000000000017941 */ /* 0x000fea0003800200 */
.L_x_3218:
[----:B------:R-:W-:Y:S01]  /*b500*/  IMAD.SHL.U32 R0, R0, 0x100000, RZ ;  /* 0x0010000000007824 */ /* 0x000fe200078e00ff */
[----:B------:R-:W-:-:S04]  /*b510*/  LEA R2, R2, 0x3b800000, 0x17 ;  /* 0x3b80000002027811 */ /* 0x000fc800078eb8ff */
[----:B------:R-:W-:-:S07]  /*b520*/  LOP3.LUT R0, R2, R0, R7, 0xfe, !PT ;  /* 0x0000000002007212 */ /* 0x000fce00078efe07 */
.L_x_3217:
[----:B------:R-:W-:Y:S05]  /*b530*/  BSYNC.RECONVERGENT B0 ;  /* 0x0000000000007941 */ /* 0x000fea0003800200 */
.L_x_3216:
[----:B------:R-:W-:Y:S01]  /*b540*/  F2FP.BF16.F32.PACK_AB R0, RZ, R0 ;  /* 0x00000000ff00723e */ /* 0x000fe200000010ff */
[----:B------:R-:W-:Y:S06]  /*b550*/  BRA `(.L_x_3201) ;  /* 0x0000000400187947 */ /* 0x000fec0003800000 */
.L_x_3214:
        /* <DEDUP_REMOVED lines=21> */
.L_x_3223:
[----:B------:R-:W-:Y:S05]  /*b6b0*/  BSYNC.RECONVERGENT B1 ;  /* 0x0000000000017941 */ /* 0x000fea0003800200 */
.L_x_3222:
[----:B------:R-:W-:Y:S02]  /*b6c0*/  SHF.L.U32 R0, R0, 0x15, RZ ;  /* 0x0000001500007819 */ /* 0x000fe400000006ff */
[----:B------:R-:W-:-:S04]  /*b6d0*/  LEA R2, R2, 0x37800000, 0x17 ;  /* 0x3780000002027811 */ /* 0x000fc800078eb8ff */
[----:B------:R-:W-:-:S07]  /*b6e0*/  LOP3.LUT R0, R2, R0, R7, 0xfe, !PT ;  /* 0x0000000002007212 */ /* 0x000fce00078efe07 */
.L_x_3221:
[----:B------:R-:W-:Y:S05]  /*b6f0*/  BSYNC.RECONVERGENT B0 ;  /* 0x0000000000007941 */ /* 0x000fea0003800200 */
.L_x_3220:
[----:B------:R-:W-:Y:S01]  /*b700*/  F2FP.BF16.F32.PACK_AB R0, RZ, R0 ;  /* 0x00000000ff00723e */ /* 0x000fe200000010ff */
[----:B------:R-:W-:Y:S06]  /*b710*/  BRA `(.L_x_3201) ;  /* 0x0000000000a87947 */ /* 0x000fec0003800000 */
.L_x_3213:
        /* <DEDUP_REMOVED lines=14> */
.L_x_3227:
[----:B------:R-:W-:Y:S05]  /*b800*/  BSYNC.RECONVERGENT B0 ;  /* 0x0000000000007941 */ /* 0x000fea0003800200 */
.L_x_3226:
[----:B------:R-:W-:Y:S01]  /*b810*/  F2FP.BF16.F32.PACK_AB R0, RZ, R0 ;  /* 0x00000000ff00723e */ /* 0x000fe200000010ff */
[----:B------:R-:W-:Y:S06]  /*b820*/  BRA `(.L_x_3201) ;  /* 0x0000000000647947 */ /* 0x000fec0003800000 */
.L_x_3200:
        /* <DEDUP_REMOVED lines=16> */
.L_x_3228:
[----:B------:R-:W-:Y:S01]  /*b930*/  PRMT R0, RZ, 0x7610, R0 ;  /* 0x00007610ff007816 */ /* 0x000fe20000000000 */
[----:B------:R-:W-:Y:S06]  /*b940*/  BRA `(.L_x_3201) ;  /* 0x00000000001c7947 */ /* 0x000fec0003800000 */
.L_x_3225:
[----:B------:R-:W2:Y:S02]  /*b950*/  LDG.E.64 R2, desc[UR36][R2.64] ;  /* 0x0000002402027981 */ /* 0x000ea4000c1e1b00 */
[----:B--2---:R-:W0:Y:S02]  /*b960*/  I2F.U64 R0, R2 ;  /* 0x0000000200007312 */ /* 0x004e240000301000 */
[----:B0-----:R-:W-:Y:S01]  /*b970*/  F2FP.BF16.F32.PACK_AB R0, RZ, R0 ;  /* 0x00000000ff00723e */ /* 0x001fe200000010ff */
[----:B------:R-:W-:Y:S06]  /*b980*/  BRA `(.L_x_3201) ;  /* 0x00000000000c7947 */ /* 0x000fec0003800000 */
.L_x_3224:
[----:B------:R-:W2:Y:S02]  /*b990*/  LDG.E R2, desc[UR36][R2.64] ;  /* 0x0000002402027981 */ /* 0x000ea4000c1e1900 */
[----:B--2---:R-:W-:-:S04]  /*b9a0*/  I2FP.F32.U32 R0, R2 ;  /* 0x0000000200007245 */ /* 0x004fc80000201000 */
[----:B------:R-:W-:-:S07]  /*b9b0*/  F2FP.BF16.F32.PACK_AB R0, RZ, R0 ;  /* 0x00000000ff00723e */ /* 0x000fce00000010ff */
.L_x_3201:
[----:B-----5:R-:W-:Y:S01]  /*b9c0*/  IMAD.U32 R0, R0, 0x10000, RZ ;  /* 0x0001000000007824 */ /* 0x020fe200078e00ff */
[----:B------:R-:W-:Y:S01]  /*b9d0*/  UPRMT UR4, UR41, 0x9910, URZ ;  /* 0x0000991029047896 */ /* 0x000fe200080000ff */
[----:B0-----:R-:W-:-:S03]  /*b9e0*/  IMAD.U32 R3, R18, 0x10000, RZ ;  /* 0x0001000012037824 */ /* 0x001fc600078e00ff */
[----:B------:R-:W-:Y:S02]  /*b9f0*/  UISETP.GT.AND UP0, UPT, UR4, 0x9, UPT ;  /* 0x000000090400788c */ /* 0x000fe4000bf04270 */
[----:B------:R-:W-:-:S04]  /*ba00*/  LOP3.LUT R0, R0, 0x80000000, R3, 0xb8, !PT ;  /* 0x8000000000007812 */ /* 0x000fc800078eb803 */
[----:B------:R0:W1:Y:S03]  /*ba10*/  F2F.BF16.F32 R3, R0 ;  /* 0x0000000000037304 */ /* 0x0000660000202000 */
        /* <DEDUP_REMOVED lines=9> */
[----:B01----:R-:W-:-:S04]  /*bab0*/  SHF.L.U32 R0, R3, 0x10, RZ ;  /* 0x0000001003007819 */ /* 0x003fc800000006ff */
[----:B------:R-:W0:Y:S02]  /*bac0*/  F2I.FTZ.TRUNC.NTZ R3, R0 ;  /* 0x0000000000037305 */ /* 0x000e24000021f100 */
[----:B0-----:R-:W-:Y:S01]  /*bad0*/  STG.E.U8 desc[UR36][R16.64], R3 ;  /* 0x0000000310007986 */ /* 0x001fe2000c101124 */
[----:B------:R-:W-:Y:S05]  /*bae0*/  EXIT ;  /* 0x000000000000794d */ /* 0x000fea0003800000 */
.L_x_3232:
[----:B-1----:R-:W-:-:S06]  /*baf0*/  IMAD.U32 R3, R3, 0x10000, RZ ;  /* 0x0001000003037824 */ /* 0x002fcc00078e00ff */
[----:B------:R-:W1:Y:S02]  /*bb00*/  F2I.S64.TRUNC R2, R3 ;  /* 0x0000000300027311 */ /* 0x000e64000020d900 */
[----:B-1----:R-:W-:Y:S01]  /*bb10*/  STG.E.U8 desc[UR36][R16.64], R2 ;  /* 0x0000000210007986 */ /* 0x002fe2000c101124 */
[----:B------:R-:W-:Y:S05]  /*bb20*/  EXIT ;  /* 0x000000000000794d */ /* 0x000fea0003800000 */
.L_x_3231:
        /* <DEDUP_REMOVED lines=10> */
.L_x_3235:
[----:B-1----:R-:W-:-:S06]  /*bbd0*/  SHF.L.U32 R3, R3, 0x10, RZ ;  /* 0x0000001003037819 */ /* 0x002fcc00000006ff */
[----:B------:R-:W1:Y:S02]  /*bbe0*/  F2I.FTZ.TRUNC.NTZ R3, R3 ;  /* 0x0000000300037305 */ /* 0x000e64000021f100 */
[----:B-1----:R-:W-:Y:S01]  /*bbf0*/  STG.E desc[UR36][R16.64], R3 ;  /* 0x0000000310007986 */ /* 0x002fe2000c101924 */
[----:B------:R-:W-:Y:S05]  /*bc00*/  EXIT ;  /* 0x000000000000794d */ /* 0x000fea0003800000 */
.L_x_3234:
[----:B-1----:R-:W-:-:S06]  /*bc10*/  IMAD.U32 R3, R3, 0x10000, RZ ;  /* 0x0001000003037824 */ /* 0x002fcc00078e00ff */
[----:B------:R-:W1:Y:S02]  /*bc20*/  F2I.FTZ.TRUNC.NTZ R3, R3 ;  /* 0x0000000300037305 */ /* 0x000e64000021f100 */
[----:B-1----:R-:W-:Y:S01]  /*bc30*/  STG.E.U16 desc[UR36][R16.64], R3 ;  /* 0x0000000310007986 */ /* 0x002fe2000c101524 */
[----:B------:R-:W-:Y:S05]  /*bc40*/  EXIT ;  /* 0x000000000000794d */ /* 0x000fea0003800000 */
.L_x_3230:
        /* <DEDUP_REMOVED lines=9> */
.L_x_3237:
[----:B01----:R-:W-:-:S04]  /*bce0*/  SHF.L.U32 R0, R3, 0x10, RZ ;  /* 0x0000001003007819 */ /* 0x003fc800000006ff */
[----:B------:R-:W-:-:S05]  /*bcf0*/  F2FP.F16.F32.PACK_AB R0, RZ, R0 ;  /* 0x00000000ff00723e */ /* 0x000fca00000000ff */
[----:B------:R-:W-:Y:S01]  /*bd00*/  STG.E.U16 desc[UR36][R16.64], R0 ;  /* 0x0000000010007986 */ /* 0x000fe2000c101524 */
[----:B------:R-:W-:Y:S05]  /*bd10*/  EXIT ;  /* 0x000000000000794d */ /* 0x000fea0003800000 */
.L_x_3236:
        /* <DEDUP_REMOVED lines=10> */
.L_x_3239:
[----:B-1----:R-:W-:-:S04]  /*bdc0*/  SHF.L.U32 R3, R3, 0x10, RZ ;  /* 0x0000001003037819 */ /* 0x002fc800000006ff */
[----:B------:R-:W-:-:S04]  /*bdd0*/  F2FP.F16.F32.PACK_AB R3, RZ, R3 ;  /* 0x00000003ff03723e */ /* 0x000fc800000000ff */
[----:B------:R-:W-:-:S05]  /*bde0*/  PRMT R3, R3, 0x5410, RZ ;  /* 0x0000541003037816 */ /* 0x000fca00000000ff */
[----:B------:R-:W-:Y:S01]  /*bdf0*/  STG.E desc[UR36][R16.64], R3 ;  /* 0x0000000310007986 */ /* 0x000fe2000c101924 */
[----:B------:R-:W-:Y:S05]  /*be00*/  EXIT ;  /* 0x000000000000794d */ /* 0x000fea0003800000 */
.L_x_3238:
[----:B-1----:R-:W-:-:S04]  /*be10*/  IMAD.U32 R2, R3, 0x10000, RZ ;  /* 0x0001000003027824 */ /* 0x002fc800078e00ff */
[----:B------:R-:W-:-:S06]  /*be20*/  FMUL.FTZ R2, R2, 1 ;  /* 0x3f80000002027820 */ /* 0x000fcc0000410000 */
[----:B------:R-:W1:Y:S02]  /*be30*/  F2F.F64.F32 R2, R2 ;  /* 0x0000000200027310 */ /* 0x000e640000201800 */
[----:B-1----:R-:W-:Y:S01]  /*be40*/  STG.E.64 desc[UR36][R16.64], R2 ;  /* 0x0000000210007986 */ /* 0x002fe2000c101b24 */
[----:B------:R-:W-:Y:S05]  /*be50*/  EXIT ;  /* 0x000000000000794d */ /* 0x000fea0003800000 */
.L_x_3229:
        /* <DEDUP_REMOVED lines=14> */
.L_x_3243:
[----:B-1----:R-:W-:Y:S01]  /*bf40*/  SHF.L.U32 R3, R3, 0x10, RZ ;  /* 0x0000001003037819 */ /* 0x002fe200000006ff */
[----:B------:R-:W-:Y:S01]  /*bf50*/  BSSY.RECONVERGENT B0, `(.L_x_3244) ;  /* 0x0000013000007945 */ /* 0x000fe20003800200 */
[----:B------:R-:W-:Y:S02]  /*bf60*/  IMAD.MOV.U32 R8, RZ, RZ, 0x80 ;  /* 0x00000080ff087424 */ /* 0x000fe400078e00ff */
        /* <DEDUP_REMOVED lines=14> */
.L_x_3246:
[----:B------:R-:W-:-:S04]  /*c050*/  SHF.R.U32.HI R3, RZ, 0x18, R3 ;  /* 0x00000018ff037819 */ /* 0x000fc80000011603 */
[----:B------:R-:W-:-:S04]  /*c060*/  LOP3.LUT R0, R0, 0x80, R3, 0xf8, !PT ;  /* 0x0000008000007812 */ /* 0x000fc800078ef803 */
[----:B------:R-:W-:-:S07]  /*c070*/  PRMT R8, R0, 0x7610, R8 ;  /* 0x0000761000087816 */ /* 0x000fce0000000008 */
.L_x_3245:
[----:B------:R-:W-:Y:S05]  /*c080*/  BSYNC.RECONVERGENT B0 ;  /* 0x0000000000007941 */ /* 0x000fea0003800200 */
.L_x_3244:
[----:B------:R-:W-:Y:S01]  /*c090*/  STG.E.U8 desc[UR36][R16.64], R8 ;  /* 0x0000000810007986 */ /* 0x000fe2000c101124 */
[----:B------:R-:W-:Y:S05]  /*c0a0*/  EXIT ;  /* 0x000000000000794d */ /* 0x000fea0003800000 */
.L_x_3242:
        /* <DEDUP_REMOVED lines=17> */
.L_x_3249:
[----:B------:R-:W-:-:S04]  /*c1c0*/  SHF.R.U32.HI R3, RZ, 0x18, R3 ;  /* 0x00000018ff037819 */ /* 0x000fc80000011603 */
[----:B------:R-:W-:-:S04]  /*c1d0*/  LOP3.LUT R0, R0, 0x80, R3, 0xf8, !PT ;  /* 0x0000008000007812 */ /* 0x000fc800078ef803 */
[----:B------:R-:W-:-:S07]  /*c1e0*/  PRMT R8, R0, 0x7610, R8 ;  /* 0x0000761000087816 */ /* 0x000fce0000000008 */
.L_x_3248:
[----:B------:R-:W-:Y:S05]  /*c1f0*/  BSYNC.RECONVERGENT B0 ;  /* 0x0000000000007941 */ /* 0x000fea0003800200 */
.L_x_3247:
[----:B------:R-:W-:Y:S01]  /*c200*/  STG.E.U8 desc[UR36][R16.64], R8 ;  /* 0x0000000810007986 */ /* 0x000fe2000c101124 */
[----:B------:R-:W-:Y:S05]  /*c210*/  EXIT ;  /* 0x000000000000794d */ /* 0x000fea0003800000 */
.L_x_3241:
        /* <DEDUP_REMOVED lines=22> */
.L_x_3251:
[----:B-1----:R-:W-:-:S06]  /*c380*/  SHF.L.U32 R3, R3, 0x10, RZ ;  /* 0x0000001003037819 */ /* 0x002fcc00000006ff */
[----:B------:R-:W1:Y:S02]  /*c390*/  F2I.U64.TRUNC R2, R3 ;  /* 0x0000000300027311 */ /* 0x000e64000020d800 */
[----:B-1----:R-:W-:Y:S01]  /*c3a0*/  STG.E.64 desc[UR36][R16.64], R2 ;  /* 0x0000000210007986 */ /* 0x002fe2000c101b24 */
[----:B------:R-:W-:Y:S05]  /*c3b0*/  EXIT ;  /* 0x000000000000794d */ /* 0x000fea0003800000 */
.L_x_3250:
[----:B-1----:R-:W-:-:S06]  /*c3c0*/  IMAD.U32 R3, R3, 0x10000, RZ ;  /* 0x0001000003037824 */ /* 0x002fcc00078e00ff */
[----:B------:R-:W1:Y:S02]  /*c3d0*/  F2I.FTZ.U32.TRUNC.NTZ R3, R3 ;  /* 0x0000000300037305 */ /* 0x000e64000021f000 */
[----:B-1----:R-:W-:Y:S01]  /*c3e0*/  STG.E desc[UR36][R16.64], R3 ;  /* 0x0000000310007986 */ /* 0x002fe2000c101924 */
[----:B------:R-:W-:Y:S05]  /*c3f0*/  EXIT ;  /* 0x000000000000794d */ /* 0x000fea0003800000 */
.L_x_3240:
        /* <DEDUP_REMOVED lines=11> */
.L_x_3253:
[----:B-1----:R-:W-:Y:S02]  /*c4b0*/  SHF.L.U32 R3, R3, 0x10, RZ ;  /* 0x0000001003037819 */ /* 0x002fe400000006ff */
[----:B------:R-:W-:-:S03]  /*c4c0*/  CS2R R6, SRZ ;  /* 0x0000000000067805 */ /* 0x000fc6000001ff00 */
[----:B------:R-:W-:-:S04]  /*c4d0*/  FMUL.FTZ R3, R3, 1 ;  /* 0x3f80000003037820 */ /* 0x000fc80000410000 */
[----:B------:R-:W1:Y:S02]  /*c4e0*/  F2F.F64.F32 R4, R3 ;  /* 0x0000000300047310 */ /* 0x000e640000201800 */
[----:B-1----:R-:W-:Y:S01]  /*c4f0*/  STG.E.128 desc[UR36][R16.64], R4 ;  /* 0x0000000410007986 */ /* 0x002fe2000c101d24 */
[----:B------:R-:W-:Y:S05]  /*c500*/  EXIT ;  /* 0x000000000000794d */ /* 0x000fea0003800000 */
.L_x_3252:
[----:B------:R-:W-:-:S09]  /*c510*/  UISETP.NE.AND UP0, UPT, UR4, 0xf, UPT ;  /* 0x0000000f0400788c */ /* 0x000fd2000bf05270 */
[----:B------:R-:W-:Y:S05]  /*c520*/  BRA.U !UP0, `(.L_x_3254) ;  /* 0x0000000108e87547 */ /* 0x000fea000b800000 */
[----:B------:R-:W-:-:S09]  /*c530*/  UISETP.NE.AND UP0, UPT, UR4, 0x17, UPT ;  /* 0x000000170400788c */ /* 0x000fd2000bf05270 */
[----:B------:R-:W-:Y:S05]  /*c540*/  BRA.U !UP0, `(.L_x_3255) ;  /* 0x0000000108907547 */ /* 0x000fea000b800000 */
[----:B------:R-:W-:-:S09]  /*c550*/  UISETP.NE.AND UP0, UPT, UR4, 0x18, UPT ;  /* 0x000000180400788c */ /* 0x000fd2000bf05270 */
[----:B------:R-:W-:Y:S05]  /*c560*/  BRA.U !UP0, `(.L_x_3256) ;  /* 0x0000000108447547 */ /* 0x000fea000b800000 */
.L_x_3233:
        /* <DEDUP_REMOVED lines=12> */
[----:B----4-:R-:W-:Y:S01]  /*c630*/  IMAD.U32 R10, RZ, RZ, UR8 ;  /* 0x00000008ff0a7e24 */ /* 0x010fe2000f8e00ff */
[----:B-1----:R-:W-:-:S07]  /*c640*/  MOV R11, UR9 ;  /* 0x00000009000b7c02 */ /* 0x002fce0008000f00 */
[----:B------:R-:W-:-:S07]  /*c650*/  LEPC R20, `(.L_x_3257) ;  /* 0x000000001014794e */ /* 0x000fce0000000000 */
[----:B--2---:R-:W-:Y:S05]  /*c660*/  CALL.ABS.NOINC R2 ;  /* 0x0000000002007343 */ /* 0x004fea0003c00000 */
.L_x_3257:
[----:B------:R-:W-:Y:S05]  /*c670*/  EXIT ;  /* 0x000000000000794d */ /* 0x000fea0003800000 */
.L_x_3256:
        /* <DEDUP_REMOVED lines=13> */
.L_x_3259:
[----:B------:R-:W-:Y:S05]  /*c750*/  BSYNC.RECONVERGENT B0 ;  /* 0x0000000000007941 */ /* 0x000fea0003800200 */
.L_x_3258:
[----:B------:R-:W-:-:S05]  /*c760*/  LOP3.LUT R3, R0, 0x80, R3, 0xf8, !PT ;  /* 0x0000008000037812 */ /* 0x000fca00078ef803 */
[----:B------:R-:W-:Y:S01]  /*c770*/  STG.E.U8 desc[UR36][R16.64], R3 ;  /* 0x0000000310007986 */ /* 0x000fe2000c101124 */
[----:B------:R-:W-:Y:S05]  /*c780*/  EXIT ;  /* 0x000000000000794d */ /* 0x000fea0003800000 */
.L_x_3255:
[----:B-1----:R-:W-:Y:S01]  /*c790*/  SHF.L.U32 R3, R3, 0x10, RZ ;  /* 0x0000001003037819 */ /* 0x002fe200000006ff */
[----:B------:R-:W-:Y:S03]  /*c7a0*/  BSSY.RECONVERGENT B0, `(.L_x_3260) ;  /* 0x000000e000007945 */ /* 0x000fe60003800200 */
        /* <DEDUP_REMOVED lines=10> */
.L_x_3261:
[----:B0-----:R-:W-:Y:S01]  /*c850*/  IMAD.MOV.U32 R0, RZ, RZ, 0x7f ;  /* 0x0000007fff007424 */ /* 0x001fe200078e00ff */
[----:B------:R-:W-:-:S04]  /*c860*/  ISETP.GT.U32.AND P0, PT, R2, 0x7f800000, PT ;  /* 0x7f8000000200780c */ /* 0x000fc80003f04070 */
[----:B------:R-:W-:-:S09]  /*c870*/  SEL R0, R0, 0x7c, P0 ;  /* 0x0000007c00007807 */ /* 0x000fd20000000000 */
.L_x_3262:
[----:B------:R-:W-:Y:S05]  /*c880*/  BSYNC.RECONVERGENT B0 ;  /* 0x0000000000007941 */ /* 0x000fea0003800200 */
.L_x_3260:
[----:B------:R-:W-:-:S04]  /*c890*/  SHF.R.U32.HI R3, RZ, 0x18, R3 ;  /* 0x00000018ff037819 */ /* 0x000fc80000011603 */
[----:B------:R-:W-:-:S05]  /*c8a0*/  LOP3.LUT R3, R0, 0x80, R3, 0xf8, !PT ;  /* 0x0000008000037812 */ /* 0x000fca00078ef803 */
[----:B------:R-:W-:Y:S01]  /*c8b0*/  STG.E.U8 desc[UR36][R16.64], R3 ;  /* 0x0000000310007986 */ /* 0x000fe2000c101124 */
[----:B------:R-:W-:Y:S05]  /*c8c0*/  EXIT ;  /* 0x000000000000794d */ /* 0x000fea0003800000 */
.L_x_3254:
[----:B-1----:R-:W-:Y:S01]  /*c8d0*/  STG.E.U16 desc[UR36][R16.64], R3 ;  /* 0x0000000310007986 */ /* 0x002fe2000c101524 */
[----:B------:R-:W-:Y:S05]  /*c8e0*/  EXIT ;  /* 0x000000000000794d */ /* 0x000fea0003800000 */
.L_x_3263:
        /* <DEDUP_REMOVED lines=9> */
.L_x_8107:


//--------------------- .text._ZN2at6native27unrolled_elementwise_kernelINS0_13BUnaryFunctorIN3c108BFloat16ES4_S4_ZZZNS0_20copysign_kernel_cudaERNS_18TensorIteratorBaseEENKUlvE_clEvENKUlvE1_clEvEUlS4_S4_E_EESt5arrayIPcLm2EELi4E23TrivialOffsetCalculatorILi1EjESF_NS0_6memory12LoadWithCastILi1EEENSG_13StoreWithCastILi1EEEEEviT_T0_T2_T3_T4_T5_ --------------------------
	.section	.text._ZN2at6native27unrolled_elementwise_kernelINS0_13BUnaryFunctorIN3c108BFloat16ES4_S4_ZZZNS0_20copysign_kernel_cudaERNS_18TensorIteratorBaseEENKUlvE_clEvENKUlvE1_clEvEUlS4_S4_E_EESt5arrayIPcLm2EELi4E23TrivialOffsetCalculatorILi1EjESF_NS0_6memory12LoadWithCastILi1EEENSG_13StoreWithCastILi1EEEEEviT_T0_T2_T3_T4_T5_,"ax",@progbits
	.align	128
        .global         _ZN2at6native27unrolled_elementwise_kernelINS0_13BUnaryFunctorIN3c108BFloat16ES4_S4_ZZZNS0_20copysign_kernel_cudaERNS_18TensorIteratorBaseEENKUlvE_clEvENKUlvE1_clEvEUlS4_S4_E_EESt5arrayIPcLm2EELi4E23TrivialOffsetCalculatorILi1EjESF_NS0_6memory12LoadWithCastILi1EEENSG_13StoreWithCastILi1EEEEEviT_T0_T2_T3_T4_T5_
        .type           _ZN2at6native27unrolled_elementwise_kernelINS0_13BUnaryFunctorIN3c108BFloat16ES4_S4_ZZZNS0_20copysign_kernel_cudaERNS_18TensorIteratorBaseEENKUlvE_clEvENKUlvE1_clEvEUlS4_S4_E_EESt5arrayIPcLm2EELi4E23TrivialOffsetCalculatorILi1EjESF_NS0_6memory12LoadWithCastILi1EEENSG_13StoreWithCastILi1EEEEEviT_T0_T2_T3_T4_T5_,@function
        .size           _ZN2at6native27unrolled_elementwise_kernelINS0_13BUnaryFunctorIN3c108BFloat16ES4_S4_ZZZNS0_20copysign_kernel_cudaERNS_18TensorIteratorBaseEENKUlvE_clEvENKUlvE1_clEvEUlS4_S4_E_EESt5arrayIPcLm2EELi4E23TrivialOffsetCalculatorILi1EjESF_NS0_6memory12LoadWithCastILi1EEENSG_13StoreWithCastILi1EEEEEviT_T0_T2_T3_T4_T5_,(.L_x_8108 - _ZN2at6native27unrolled_elementwise_kernelINS0_13BUnaryFunctorIN3c108BFloat16ES4_S4_ZZZNS0_20copysign_kernel_cudaERNS_18TensorIteratorBaseEENKUlvE_clEvENKUlvE1_clEvEUlS4_S4_E_EESt5arrayIPcLm2EELi4E23TrivialOffsetCalculatorILi1EjESF_NS0_6memory12LoadWithCastILi1EEENSG_13StoreWithCastILi1EEEEEviT_T0_T2_T3_T4_T5_)
        .other          _ZN2at6native27unrolled_elementwise_kernelINS0_13BUnaryFunctorIN3c108BFloat16ES4_S4_ZZZNS0_20copysign_kernel_cudaERNS_18TensorIteratorBaseEENKUlvE_clEvENKUlvE1_clEvEUlS4_S4_E_EESt5arrayIPcLm2EELi4E23TrivialOffsetCalculatorILi1EjESF_NS0_6memory12LoadWithCastILi1EEENSG_13StoreWithCastILi1EEEEEviT_T0_T2_T3_T4_T5_,@"STO_CUDA_ENTRY STV_DEFAULT"
_ZN2at6native27unrolled_elementwise_kernelINS0_13BUnaryFunctorIN3c108BFloat16ES4_S4_ZZZNS0_20copysign_kernel_cudaERNS_18TensorIteratorBaseEENKUlvE_clEvENKUlvE1_clEvEUlS4_S4_E_EESt5arrayIPcLm2EELi4E23TrivialOffsetCalculatorILi1EjESF_NS0_6memory12LoadWithCastILi1EEENSG_13StoreWithCastILi1EEEEEviT_T0_T2_T3_T4_T5_:
.text._ZN2at6native27unrolled_elementwise_kernelINS0_13BUnaryFunctorIN3c108BFloat16ES4_S4_ZZZNS0_20copysign_kernel_cudaERNS_18TensorIteratorBaseEENKUlvE_clEvENKUlvE1_clEvEUlS4_S4_E_EESt5arrayIPcLm2EELi4E23TrivialOffsetCalculatorILi1EjESF_NS0_6memory12LoadWithCastILi1EEENSG_13StoreWithCastILi1EEEEEviT_T0_T2_T3_T4_T5_:
        /* <DEDUP_REMOVED lines=34> */
.L_x_3269:
[----:B------:R-:W2:Y:S02]  /*0220*/  LDG.E.U8 R4, desc[UR36][R4.64] ;  /* 0x0000002404047981 */ /* 0x000ea4000c1e1100 */
[----:B--2---:R-:W-:-:S04]  /*0230*/  I2FP.F32.U32 R0, R4 ;  /* 0x0000000400007245 */ /* 0x004fc80000201000 */
[----:B------:R-:W-:-:S04]  /*0240*/  F2FP.BF16.F32.PACK_AB R0, RZ, R0 ;  /* 0x00000000ff00723e */ /* 0x000fc800000010ff */
[----:B------:R-:W-:Y:S01]  /*0250*/  PRMT R17, R0, 0x7610, R17 ;  /* 0x0000761000117816 */ /* 0x000fe20000000011 */
[----:B------:R-:W-:Y:S06]  /*0260*/  BRA `(.L_x_3271) ;  /* 0x0000000c00c47947 */ /* 0x000fec0003800000 */
.L_x_3268:
        /* <DEDUP_REMOVED lines=11> */
.L_x_3273:
[----:B------:R-:W2:Y:S02]  /*0320*/  LDG.E R4, desc[UR36][R4.64] ;  /* 0x0000002404047981 */ /* 0x000ea4000c1e1900 */
[----:B--2---:R-:W-:-:S04]  /*0330*/  I2FP.F32.S32 R0, R4 ;  /* 0x0000000400007245 */ /* 0x004fc80000201400 */
[----:B------:R-:W-:-:S04]  /*0340*/  F2FP.BF16.F32.PACK_AB R0, RZ, R0 ;  /* 0x00000000ff00723e */ /* 0x000fc800000010ff */
[----:B------:R-:W-:Y:S01]  /*0350*/  PRMT R17, R0, 0x7610, R17 ;  /* 0x0000761000117816 */ /* 0x000fe20000000011 */
[----:B------:R-:W-:Y:S06]  /*0360*/  BRA `(.L_x_3271) ;  /* 0x0000000c00847947 */ /* 0x000fec0003800000 */
.L_x_3272:
[----:B------:R-:W2:Y:S02]  /*0370*/  LDG.E.U16 R4, desc[UR36][R4.64] ;  /* 0x0000002404047981 */ /* 0x000ea4000c1e1500 */
[----:B--2---:R-:W0:Y:S02]  /*0380*/  I2F.S16 R0, R4 ;  /* 0x0000000400007306 */ /* 0x004e240000101400 */
[----:B0-----:R-:W-:-:S04]  /*0390*/  F2FP.BF16.F32.PACK_AB R0, RZ, R0 ;  /* 0x00000000ff00723e */ /* 0x001fc800000010ff */
[----:B------:R-:W-:Y:S01]  /*03a0*/  PRMT R17, R0, 0x7610, R17 ;  /* 0x0000761000117816 */ /* 0x000fe20000000011 */
[----:B------:R-:W-:Y:S06]  /*03b0*/  BRA `(.L_x_3271) ;  /* 0x0000000c00707947 */ /* 0x000fec0003800000 */
.L_x_3267:
        /* <DEDUP_REMOVED lines=9> */
.L_x_3275:
[----:B------:R-:W2:Y:S02]  /*0450*/  LDG.E.U16 R0, desc[UR36][R4.64] ;  /* 0x0000002404007981 */ /* 0x000ea4000c1e1500 */
[----:B--2---:R-:W-:-:S05]  /*0460*/  HADD2.F32 R0, -RZ, R0.H0_H0 ;  /* 0x20000000ff007230 */ /* 0x004fca0000004100 */
[----:B------:R-:W-:-:S04]  /*0470*/  F2FP.BF16.F32.PACK_AB R0, RZ, R0 ;  /* 0x00000000ff00723e */ /* 0x000fc800000010ff */
[----:B------:R-:W-:Y:S01]  /*0480*/  PRMT R17, R0, 0x7610, R17 ;  /* 0x0000761000117816 */ /* 0x000fe20000000011 */
[----:B------:R-:W-:Y:S06]  /*0490*/  BRA `(.L_x_3271) ;  /* 0x0000000c00387947 */ /* 0x000fec0003800000 */
.L_x_3274:
        /* <DEDUP_REMOVED lines=9> */
.L_x_3277:
[----:B------:R-:W2:Y:S02]  /*0530*/  LDG.E.U16 R4, desc[UR36][R4.64] ;  /* 0x0000002404047981 */ /* 0x000ea4000c1e1500 */
[----:B--2---:R-:W-:-:S05]  /*0540*/  HADD2.F32 R0, -RZ, R4.H0_H0 ;  /* 0x20000004ff007230 */ /* 0x004fca0000004100 */
[----:B------:R-:W-:-:S04]  /*0550*/  F2FP.BF16.F32.PACK_AB R0, RZ, R0 ;  /* 0x00000000ff00723e */ /* 0x000fc800000010ff */
[----:B------:R-:W-:Y:S01]  /*0560*/  PRMT R17, R0, 0x7610, R17 ;  /* 0x0000761000117816 */ /* 0x000fe20000000011 */
[----:B------:R-:W-:Y:S06]  /*0570*/  BRA `(.L_x_3271) ;  /* 0x0000000c00007947 */ /* 0x000fec0003800000 */
.L_x_3276:
        /* <DEDUP_REMOVED lines=9> */
.L_x_3266:
        /* <DEDUP_REMOVED lines=14> */
.L_x_3280:
        /* <DEDUP_REMOVED lines=9> */
.L_x_3279:
        /* <DEDUP_REMOVED lines=27> */
.L_x_3282:
        /* <DEDUP_REMOVED lines=15> */
.L_x_3281:
[----:B------:R0:W5:Y:S01]  /*0a20*/  LDG.E.U16 R17, desc[UR36][R4.64] ;  /* 0x0000002404117981 */ /* 0x000162000c1e1500 */
[----:B------:R-:W-:Y:S05]  /*0a30*/  BRA `(.L_x_3271) ;  /* 0x0000000400d07947 */ /* 0x000fea0003800000 */
.L_x_3278:
        /* <DEDUP_REMOVED lines=13> */
.L_x_3285:
        /* <DEDUP_REMOVED lines=21> */
.L_x_3289:
[----:B------:R-:W-:Y:S05]  /*0c60*/  BSYNC.RECONVERGENT B1 ;  /* 0x0000000000017941 */ /* 0x000fea0003800200 */
.L_x_3288:
[----:B------:R-:W-:Y:S01]  /*0c70*/  IMAD.SHL.U32 R0, R0, 0x100000, RZ ;  /* 0x0010000000007824 */ /* 0x000fe200078e00ff */
[----:B------:R-:W-:-:S04]  /*0c80*/  LEA R3, R3, 0x3b800000, 0x17 ;  /* 0x3b80000003037811 */ /* 0x000fc800078eb8ff */
[----:B------:R-:W-:-:S07]  /*0c90*/  LOP3.LUT R0, R3, R0, R7, 0xfe, !PT ;  /* 0x0000000003007212 */ /* 0x000fce00078efe07 */
.L_x_3287:
[----:B------:R-:W-:Y:S05]  /*0ca0*/  BSYNC.RECONVERGENT B0 ;  /* 0x0000000000007941 */ /* 0x000fea0003800200 */
.L_x_3286:
[----:B------:R-:W-:-:S04]  /*0cb0*/  F2FP.BF16.F32.PACK_AB R0, RZ, R0 ;  /* 0x00000000ff00723e */ /* 0x000fc800000010ff */
[----:B------:R-:W-:Y:S01]  /*0cc0*/  PRMT R17, R0, 0x7610, R17 ;  /* 0x0000761000117816 */ /* 0x000fe20000000011 */
[----:B------:R-:W-:Y:S06]  /*0cd0*/  BRA `(.L_x_3271) ;  /* 0x0000000400287947 */ /* 0x000fec0003800000 */
.L_x_3284:
        /* <DEDUP_REMOVED lines=21> */
.L_x_3293:
[----:B------:R-:W-:Y:S05]  /*0e30*/  BSYNC.RECONVERGENT B1 ;  /* 0x0000000000017941 */ /* 0x000fea0003800200 */
.L_x_3292:
[----:B------:R-:W-:Y:S01]  /*0e40*/  IMAD.SHL.U32 R0, R0, 0x200000, RZ ;  /* 0x0020000000007824 */ /* 0x000fe200078e00ff */
[----:B------:R-:W-:-:S04]  /*0e50*/  LEA R3, R3, 0x37800000, 0x17 ;  /* 0x3780000003037811 */ /* 0x000fc800078eb8ff */
[----:B------:R-:W-:-:S07]  /*0e60*/  LOP3.LUT R0, R3, R0, R7, 0xfe, !PT ;  /* 0x0000000003007212 */ /* 0x000fce00078efe07 */
.L_x_3291:
[----:B------:R-:W-:Y:S05]  /*0e70*/  BSYNC.RECONVERGENT B0 ;  /* 0x0000000000007941 */ /* 0x000fea0003800200 */
.L_x_3290:
[----:B------:R-:W-:-:S04]  /*0e80*/  F2FP.BF16.F32.PACK_AB R0, RZ, R0 ;  /* 0x00000000ff00723e */ /* 0x000fc800000010ff */
[----:B------:R-:W-:Y:S01]  /*0e90*/  PRMT R17, R0, 0x7610, R17 ;  /* 0x0000761000117816 */ /* 0x000fe20000000011 */
[----:B------:R-:W-:Y:S06]  /*0ea0*/  BRA `(.L_x_3271) ;  /* 0x0000000000b47947 */ /* 0x000fec0003800000 */
.L_x_3283:
[----:B------:R-:W-:-:S09]  /*0eb0*/  UISETP.NE.AND UP0, UPT, UR4, 0x1c, UPT ;  /* 0x0000001c0400788c */ /* 0x000fd2000bf05270 */
[----:B------:R-:W-:Y:S05]  /*0ec0*/  BRA.U !UP0, `(.L_x_3294) ;  /* 0x00000001089c7547 */ /* 0x000fea000b800000 */
[----:B------:R-:W-:-:S09]  /*0ed0*/  UISETP.NE.AND UP0, UPT, UR4, 0x1d, UPT ;  /* 0x0000001d0400788c */ /* 0x000fd2000bf05270 */
[----:B------:R-:W-:Y:S05]  /*0ee0*/  BRA.U !UP0, `(.L_x_3295) ;  /* 0x0000000108807547 */ /* 0x000fea000b800000 */
[----:B------:R-:W-:-:S09]  /*0ef0*/  UISETP.NE.AND UP0, UPT, UR4, 0x2c, UPT ;  /* 0x0000002c0400788c */ /* 0x000fd2000bf05270 */
[----:B------:R-:W-:Y:S05]  /*0f00*/  BRA.U !UP0, `(.L_x_3296) ;  /* 0x0000000108487547 */ /* 0x000fea000b800000 */
.L_x_3270:
        /* <DEDUP_REMOVED lines=16> */
.L_x_3297:
[----:B------:R-:W-:Y:S01]  /*1010*/  PRMT R17, RZ, 0x7610, R17 ;  /* 0x00007610ff117816 */ /* 0x000fe20000000011 */
[----:B------:R-:W-:Y:S06]  /*1020*/  BRA `(.L_x_3271) ;  /* 0x0000000000547947 */ /* 0x000fec0003800000 */
.L_x_3296:
        /* <DEDUP_REMOVED lines=8> */
.L_x_3299:
[----:B------:R-:W-:Y:S05]  /*10b0*/  BSYNC.RECONVERGENT B0 ;  /* 0x0000000000007941 */ /* 0x000fea0003800200 */
.L_x_3298:
[----:B------:R-:W-:-:S04]  /*10c0*/  F2FP.BF16.F32.PACK_AB R0, RZ, R0 ;  /* 0x00000000ff00723e */ /* 0x000fc800000010ff */
[----:B------:R-:W-:Y:S01]  /*10d0*/  PRMT R17, R0, 0x7610, R17 ;  /* 0x0000761000117816 */ /* 0x000fe20000000011 */
[----:B------:R-:W-:Y:S06]  /*10e0*/  BRA `(.L_x_3271) ;  /* 0x0000000000247947 */ /* 0x000fec0003800000 */
.L_x_3295:
[----:B------:R-:W2:Y:S02]  /*10f0*/  LDG.E.64 R4, desc[UR36][R4.64] ;  /* 0x0000002404047981 */ /* 0x000ea4000c1e1b00 */
[----:B--2---:R-:W0:Y:S02]  /*1100*/  I2F.U64 R0, R4 ;  /* 0x0000000400007312 */ /* 0x004e240000301000 */
[----:B0-----:R-:W-:-:S04]  /*1110*/  F2FP.BF16.F32.PACK_AB R0, RZ, R0 ;  /* 0x00000000ff00723e */ /* 0x001fc800000010ff */
[----:B------:R-:W-:Y:S01]  /*1120*/  PRMT R17, R0, 0x7610, R17 ;  /* 0x0000761000117816 */ /* 0x000fe20000000011 */
[----:B------:R-:W-:Y:S06]  /*1130*/  BRA `(.L_x_3271) ;  /* 0x0000000000107947 */ /* 0x000fec0003800000 */
.L_x_3294:
[----:B------:R-:W2:Y:S02]  /*1140*/  LDG.E R4, desc[UR36][R4.64] ;  /* 0x0000002404047981 */ /* 0x000ea4000c1e1900 */
[----:B--2---:R-:W-:-:S04]  /*1150*/  I2FP.F32.U32 R0, R4 ;  /* 0x0000000400007245 */ /* 0x004fc80000201000 */
[----:B------:R-:W-:-:S04]  /*1160*/  F2FP.BF16.F32.PACK_AB R0, RZ, R0 ;  /* 0x00000000ff00723e */ /* 0x000fc800000010ff */
[----:B------:R-:W-:-:S07]  /*1170*/  PRMT R17, R0, 0x7610, R17 ;  /* 0x0000761000117816 */ /* 0x000fce0000000011 */
.L_x_3271:
[----:B------:R-:W-:-:S07]  /*1180*/  VIADD R23, R25, 0x80 ;  /* 0x0000008019177836 */ /* 0x000fce0000000000 */
.L_x_3265:
[----:B------:R-:W-:Y:S05]  /*1190*/  BSYNC.RECONVERGENT B6 ;  /* 0x0000000000067941 */ /* 0x000fea0003800200 */
.L_x_3264:
[----:B------:R-:W-:Y:S01]  /*11a0*/  ISETP.GE.AND P0, PT, R23, R16, PT ;  /* 0x000000101700720c */ /* 0x000fe20003f06270 */
[----:B------:R-:W-:Y:S01]  /*11b0*/  BSSY.RECONVERGENT B6, `(.L_x_3300) ;  /* 0x0000110000067945 */ /* 0x000fe20003800200 */
[----:B------:R-:W-:-:S11]  /*11c0*/  PRMT R18, RZ, 0x7610, R18 ;  /* 0x00007610ff127816 */ /* 0x000fd60000000012 */
        /* <DEDUP_REMOVED lines=23> */
.L_x_3305:
[----:B------:R-:W2:Y:S02]  /*1340*/  LDG.E.U8 R4, desc[UR36][R4.64] ;  /* 0x0000002404047981 */ /* 0x000ea4000c1e1100 */
[----:B--2---:R-:W-:-:S04]  /*1350*/  I2FP.F32.U32 R0, R4 ;  /* 0x0000000400007245 */ /* 0x004fc80000201000 */
[----:B------:R-:W-:-:S04]  /*1360*/  F2FP.BF16.F32.PACK_AB R0, RZ, R0 ;  /* 0x00000000ff00723e */ /* 0x000fc800000010ff */
[----:B------:R-:W-:Y:S01]  /*1370*/  PRMT R18, R0, 0x7610, R18 ;  /* 0x0000761000127816 */ /* 0x000fe20000000012 */
[----:B------:R-:W-:Y:S06]  /*1380*/  BRA `(.L_x_3307) ;  /* 0x0000000c00c47947 */ /* 0x000fec0003800000 */
.L_x_3304:
        /* <DEDUP_REMOVED lines=11> */
.L_x_3309:
[----:B------:R-:W2:Y:S02]  /*1440*/  LDG.E R4, desc[UR36][R4.64] ;  /* 0x0000002404047981 */ /* 0x000ea4000c1e1900 */
[----:B--2---:R-:W-:-:S04]  /*1450*/  I2FP.F32.S32 R0, R4 ;  /* 0x0000000400007245 */ /* 0x004fc80000201400 */
[----:B------:R-:W-:-:S04]  /*1460*/  F2FP.BF16.F32.PACK_AB R0, RZ, R0 ;  /* 0x00000000ff00723e */ /* 0x000fc800000010ff */
[----:B------:R-:W-:Y:S01]  /*1470*/  PRMT R18, R0, 0x7610, R18 ;  /* 0x0000761000127816 */ /* 0x000fe20000000012 */
[----:B------:R-:W-:Y:S06]  /*1480*/  BRA `(.L_x_3307) ;  /* 0x0000000c00847947 */ /* 0x000fec0003800000 */
.L_x_3308:
[----:B------:R-:W2:Y:S02]  /*1490*/  LDG.E.U16 R4, desc[UR36][R4.64] ;  /* 0x0000002404047981 */ /* 0x000ea4000c1e1500 */
[----:B--2---:R-:W0:Y:S02]  /*14a0*/  I2F.S16 R0, R4 ;  /* 0x0000000400007306 */ /* 0x004e240000101400 */
[----:B0-----:R-:W-:-:S04]  /*14b0*/  F2FP.BF16.F32.PACK_AB R0, RZ, R0 ;  /* 0x00000000ff00723e */ /* 0x001fc800000010ff */
[----:B------:R-:W-:Y:S01]  /*14c0*/  PRMT R18, R0, 0x7610, R18 ;  /* 0x0000761000127816 */ /* 0x000fe20000000012 */
[----:B------:R-:W-:Y:S06]  /*14d0*/  BRA `(.L_x_3307) ;  /* 0x0000000c00707947 */ /* 0x000fec0003800000 */
.L_x_3303:
        /* <DEDUP_REMOVED lines=9> */
.L_x_3311:
[----:B------:R-:W2:Y:S02]  /*1570*/  LDG.E.U16 R0, desc[UR36][R4.64] ;  /* 0x0000002404007981 */ /* 0x000ea4000c1e1500 */
[----:B--2---:R-:W-:-:S05]  /*1580*/  HADD2.F32 R0, -RZ, R0.H0_H0 ;  /* 0x20000000ff007230 */ /* 0x004fca0000004100 */
[----:B------:R-:W-:-:S04]  /*1590*/  F2FP.BF16.F32.PACK_AB R0, RZ, R0 ;  /* 0x00000000ff00723e */ /* 0x000fc800000010ff */
[----:B------:R-:W-:Y:S01]  /*15a0*/  PRMT R18, R0, 0x7610, R18 ;  /* 0x0000761000127816 */ /* 0x000fe20000000012 */
[----:B------:R-:W-:Y:S06]  /*15b0*/  BRA `(.L_x_3307) ;  /* 0x0000000c00387947 */ /* 0x000fec0003800000 */
.L_x_3310:
        /* <DEDUP_REMOVED lines=9> */
.L_x_3313:
[----:B------:R-:W2:Y:S02]  /*1650*/  LDG.E.U16 R4, desc[UR36][R4.64] ;  /* 0x0000002404047981 */ /* 0x000ea4000c1e1500 */
[----:B--2---:R-:W-:-:S05]  /*1660*/  HADD2.F32 R0, -RZ, R4.H0_H0 ;  /* 0x20000004ff007230 */ /* 0x004fca0000004100 */
[----:B------:R-:W-:-:S04]  /*1670*/  F2FP.BF16.F32.PACK_AB R0, RZ, R0 ;  /* 0x00000000ff00723e */ /* 0x000fc800000010ff */
[----:B------:R-:W-:Y:S01]  /*1680*/  PRMT R18, R0, 0x7610, R18 ;  /* 0x0000761000127816 */ /* 0x000fe20000000012 */
[----:B------:R-:W-:Y:S06]  /*1690*/  BRA `(.L_x_3307) ;  /* 0x0000000c00007947 */ /* 0x000fec0003800000 */
.L_x_3312:
        /* <DEDUP_REMOVED lines=9> */
.L_x_3302:
        /* <DEDUP_REMOVED lines=14> */
.L_x_3316:
        /* <DEDUP_REMOVED lines=9> */
.L_x_3315:
        /* <DEDUP_REMOVED lines=27> */
.L_x_3318:
        /* <DEDUP_REMOVED lines=15> */
.L_x_3317:
[----:B------:R0:W5:Y:S01]  /*1b40*/  LDG.E.U16 R18, desc[UR36][R4.64] ;  /* 0x0000002404127981 */ /* 0x000162000c1e1500 */
[----:B------:R-:W-:Y:S05]  /*1b50*/  BRA `(.L_x_3307) ;  /* 0x0000000400d07947 */ /* 0x000fea0003800000 */
.L_x_3314:
        /* <DEDUP_REMOVED lines=13> */
.L_x_3321:
        /* <DEDUP_REMOVED lines=21> */
.L_x_3325:
[----:B------:R-:W-:Y:S05]  /*1d80*/  BSYNC.RECONVERGENT B1 ;  /* 0x0000000000017941 */ /* 0x000fea0003800200 */
.L_x_3324:
[----:B------:R-:W-:Y:S01]  /*1d90*/  IMAD.SHL.U32 R0, R0, 0x100000, RZ ;  /* 0x0010000000007824 */ /* 0x000fe200078e00ff */
[----:B------:R-:W-:-:S04]  /*1da0*/  LEA R3, R3, 0x3b800000, 0x17 ;  /* 0x3b80000003037811 */ /* 0x000fc800078eb8ff */
[----:B------:R-:W-:-:S07]  /*1db0*/  LOP3.LUT R0, R3, R0, R7, 0xfe, !PT ;  /* 0x0000000003007212 */ /* 0x000fce00078efe07 */
.L_x_3323:
[----:B------:R-:W-:Y:S05]  /*1dc0*/  BSYNC.RECONVERGENT B0 ;  /* 0x0000000000007941 */ /* 0x000fea0003800200 */
.L_x_3322:
[----:B------:R-:W-:-:S04]  /*1dd0*/  F2FP.BF16.F32.PACK_AB R0, RZ, R0 ;  /* 0x00000000ff00723e */ /* 0x000fc800000010ff */
[----:B------:R-:W-:Y:S01]  /*1de0*/  PRMT R18, R0, 0x7610, R18 ;  /* 0x0000761000127816 */ /* 0x000fe20000000012 */
[----:B------:R-:W-:Y:S06]  /*1df0*/  BRA `(.L_x_3307) ;  /* 0x0000000400287947 */ /* 0x000fec0003800000 */
.L_x_3320:
        /* <DEDUP_REMOVED lines=21> */
.L_x_3329:
[----:B------:R-:W-:Y:S05]  /*1f50*/  BSYNC.RECONVERGENT B1 ;  /* 0x0000000000017941 */ /* 0x000fea0003800200 */
.L_x_3328:
[----:B------:R-:W-:Y:S01]  /*1f60*/  IMAD.SHL.U32 R0, R0, 0x200000, RZ ;  /* 0x0020000000007824 */ /* 0x000fe200078e00ff */
[----:B------:R-:W-:-:S04]  /*1f70*/  LEA R3, R3, 0x37800000, 0x17 ;  /* 0x3780000003037811 */ /* 0x000fc800078eb8ff */
[----:B------:R-:W-:-:S07]  /*1f80*/  LOP3.LUT R0, R3, R0, R7, 0xfe, !PT ;  /* 0x0000000003007212 */ /* 0x000fce00078efe07 */
.L_x_3327:
[----:B------:R-:W-:Y:S05]  /*1f90*/  BSYNC.RECONVERGENT B0 ;  /* 0x0000000000007941 */ /* 0x000fea0003800200 */
.L_x_3326:
[----:B------:R-:W-:-:S04]  /*1fa0*/  F2FP.BF16.F32.PACK_AB R0, RZ, R0 ;  /* 0x00000000ff00723e */ /* 0x000fc800000010ff */
[----:B------:R-:W-:Y:S01]  /*1fb0*/  PRMT R18, R0, 0x7610, R18 ;  /* 0x0000761000127816 */ /* 0x000fe20000000012 */
[----:B------:R-:W-:Y:S06]  /*1fc0*/  BRA `(.L_x_3307) ;  /* 0x0000000000b47947 */ /* 0x000fec0003800000 */
.L_x_3319:
        /* <DEDUP_REMOVED lines=14> */
.L_x_3333:
[----:B------:R-:W-:Y:S05]  /*20b0*/  BSYNC.RECONVERGENT B0 ;  /* 0x0000000000007941 */ /* 0x000fea0003800200 */
.L_x_3332:
[----:B------:R-:W-:-:S04]  /*20c0*/  F2FP.BF16.F32.PACK_AB R0, RZ, R0 ;  /* 0x00000000ff00723e */ /* 0x000fc800000010ff */
[----:B------:R-:W-:Y:S01]  /*20d0*/  PRMT R18, R0, 0x7610, R18 ;  /* 0x0000761000127816 */ /* 0x000fe20000000012 */
[----:B------:R-:W-:Y:S06]  /*20e0*/  BRA `(.L_x_3307) ;  /* 0x00000000006c7947 */ /* 0x000fec0003800000 */
.L_x_3306:
        /* <DEDUP_REMOVED lines=16> */
.L_x_3334:
[----:B------:R-:W-:Y:S01]  /*21f0*/  PRMT R18, RZ, 0x7610, R18 ;  /* 0x00007610ff127816 */ /* 0x000fe20000000012 */
[----:B------:R-:W-:Y:S06]  /*2200*/  BRA `(.L_x_3307) ;  /* 0x0000000000247947 */ /* 0x000fec0003800000 */
.L_x_3331:
[----:B------:R-:W2:Y:S02]  /*2210*/  LDG.E.64 R4, desc[UR36][R4.64] ;  /* 0x0000002404047981 */ /* 0x000ea4000c1e1b00 */
[----:B--2---:R-:W0:Y:S02]  /*2220*/  I2F.U64 R0, R4 ;  /* 0x0000000400007312 */ /* 0x004e240000301000 */
[----:B0-----:R-:W-:-:S04]  /*2230*/  F2FP.BF16.F32.PACK_AB R0, RZ, R0 ;  /* 0x00000000ff00723e */ /* 0x001fc800000010ff */
[----:B------:R-:W-:Y:S01]  /*2240*/  PRMT R18, R0, 0x7610, R18 ;  /* 0x0000761000127816 */ /* 0x000fe20000000012 */
[----:B------:R-:W-:Y:S06]  /*2250*/  BRA `(.L_x_3307) ;  /* 0x0000000000107947 */ /* 0x000fec0003800000 */
.L_x_3330:
[----:B------:R-:W2:Y:S02]  /*2260*/  LDG.E R4, desc[UR36][R4.64] ;  /* 0x0000002404047981 */ /* 0x000ea4000c1e1900 */
[----:B--2---:R-:W-:-:S04]  /*2270*/  I2FP.F32.U32 R0, R4 ;  /* 0x0000000400007245 */ /* 0x004fc80000201000 */
[----:B------:R-:W-:-:S04]  /*2280*/  F2FP.BF16.F32.PACK_AB R0, RZ, R0 ;  /* 0x00000000ff00723e */ /* 0x000fc800000010ff */
[----:B------:R-:W-:-:S07]  /*2290*/  PRMT R18, R0, 0x7610, R18 ;  /* 0x0000761000127816 */ /* 0x000fce0000000012 */
.L_x_3307:
[----:B------:R-:W-:-:S07]  /*22a0*/  VIADD R23, R23, 0x80 ;  /* 0x0000008017177836 */ /* 0x000fce0000000000 */
.L_x_3301:
[----:B------:R-:W-:Y:S05]  /*22b0*/  BSYNC.RECONVERGENT B6 ;  /* 0x0000000000067941 */ /* 0x000fea0003800200 */
.L_x_3300:
        /* <DEDUP_REMOVED lines=26> */
.L_x_3340:
[----:B------:R-:W2:Y:S02]  /*2460*/  LDG.E.U8 R4, desc[UR36][R4.64] ;  /* 0x0000002404047981 */ /* 0x000ea4000c1e1100 */
[----:B--2---:R-:W-:-:S04]  /*2470*/  I2FP.F32.U32 R0, R4 ;  /* 0x0000000400007245 */ /* 0x004fc80000201000 */
[----:B------:R-:W-:-:S04]  /*2480*/  F2FP.BF16.F32.PACK_AB R0, RZ, R0 ;  /* 0x00000000ff00723e */ /* 0x000fc800000010ff */
[----:B------:R-:W-:Y:S01]  /*2490*/  PRMT R19, R0, 0x7610, R19 ;  /* 0x0000761000137816 */ /* 0x000fe20000000013 */
[----:B------:R-:W-:Y:S06]  /*24a0*/  BRA `(.L_x_3342) ;  /* 0x0000000c00c47947 */ /* 0x000fec0003800000 */
.L_x_3339:
        /* <DEDUP_REMOVED lines=11> */
.L_x_3344:
[----:B------:R-:W2:Y:S02]  /*2560*/  LDG.E R4, desc[UR36][R4.64] ;  /* 0x0000002404047981 */ /* 0x000ea4000c1e1900 */
[----:B--2---:R-:W-:-:S04]  /*2570*/  I2FP.F32.S32 R0, R4 ;  /* 0x0000000400007245 */ /* 0x004fc80000201400 */
[----:B------:R-:W-:-:S04]  /*2580*/  F2FP.BF16.F32.PACK_AB R0, RZ, R0 ;  /* 0x00000000ff00723e */ /* 0x000fc800000010ff */
[----:B------:R-:W-:Y:S01]  /*2590*/  PRMT R19, R0, 0x7610, R19 ;  /* 0x0000761000137816 */ /* 0x000fe20000000013 */
[----:B------:R-:W-:Y:S06]  /*25a0*/  BRA `(.L_x_3342) ;  /* 0x0000000c00847947 */ /* 0x000fec0003800000 */
.L_x_3343:
[----:B------:R-:W2:Y:S02]  /*25b0*/  LDG.E.U16 R4, desc[UR36][R4.64] ;  /* 0x0000002404047981 */ /* 0x000ea4000c1e1500 */
[----:B--2---:R-:W0:Y:S02]  /*25c0*/  I2F.S16 R0, R4 ;  /* 0x0000000400007306 */ /* 0x004e240000101400 */
[----:B0-----:R-:W-:-:S04]  /*25d0*/  F2FP.BF16.F32.PACK_AB R0, RZ, R0 ;  /* 0x00000000ff00723e */ /* 0x001fc800000010ff */
[----:B------:R-:W-:Y:S01]  /*25e0*/  PRMT R19, R0, 0x7610, R19 ;  /* 0x0000761000137816 */ /* 0x000fe20000000013 */
[----:B------:R-:W-:Y:S06]  /*25f0*/  BRA `(.L_x_3342) ;  /* 0x0000000c00707947 */ /* 0x000fec0003800000 */
.L_x_3338:
        /* <DEDUP_REMOVED lines=9> */
.L_x_3346:
[----:B------:R-:W2:Y:S02]  /*2690*/  LDG.E.U16 R0, desc[UR36][R4.64] ;  /* 0x0000002404007981 */ /* 0x000ea4000c1e1500 */
[----:B--2---:R-:W-:-:S05]  /*26a0*/  HADD2.F32 R0, -RZ, R0.H0_H0 ;  /* 0x20000000ff007230 */ /* 0x004fca0000004100 */
[----:B------:R-:W-:-:S04]  /*26b0*/  F2FP.BF16.F32.PACK_AB R0, RZ, R0 ;  /* 0x00000000ff00723e */ /* 0x000fc800000010ff */
[----:B------:R-:W-:Y:S01]  /*26c0*/  PRMT R19, R0, 0x7610, R19 ;  /* 0x0000761000137816 */ /* 0x000fe20000000013 */
[----:B------:R-:W-:Y:S06]  /*26d0*/  BRA `(.L_x_3342) ;  /* 0x0000000c00387947 */ /* 0x000fec0003800000 */
.L_x_3345:
        /* <DEDUP_REMOVED lines=9> */
.L_x_3348:
[----:B------:R-:W2:Y:S02]  /*2770*/  LDG.E.U16 R4, desc[UR36][R4.64] ;  /* 0x0000002404047981 */ /* 0x000ea4000c1e1500 */
[----:B--2---:R-:W-:-:S05]  /*2780*/  HADD2.F32 R0, -RZ, R4.H0_H0 ;  /* 0x20000004ff007230 */ /* 0x004fca0000004100 */
[----:B------:R-:W-:-:S04]  /*2790*/  F2FP.BF16.F32.PACK_AB R0, RZ, R0 ;  /* 0x00000000ff00723e */ /* 0x000fc800000010ff */
[----:B------:R-:W-:Y:S01]  /*27a0*/  PRMT R19, R0, 0x7610, R19 ;  /* 0x0000761000137816 */ /* 0x000fe20000000013 */
[----:B------:R-:W-:Y:S06]  /*27b0*/  BRA `(.L_x_3342) ;  /* 0x0000000c00007947 */ /* 0x000fec0003800000 */
.L_x_3347:
        /* <DEDUP_REMOVED lines=9> */
.L_x_3337:
        /* <DEDUP_REMOVED lines=14> */
.L_x_3351:
        /* <DEDUP_REMOVED lines=9> */
.L_x_3350:
        /* <DEDUP_REMOVED lines=27> */
.L_x_3353:
        /* <DEDUP_REMOVED lines=15> */
.L_x_3352:
[----:B------:R0:W5:Y:S01]  /*2c60*/  LDG.E.U16 R19, desc[UR36][R4.64] ;  /* 0x0000002404137981 */ /* 0x000162000c1e1500 */
[----:B------:R-:W-:Y:S05]  /*2c70*/  BRA `(.L_x_3342) ;  /* 0x0000000400d07947 */ /* 0x000fea0003800000 */
.L_x_3349:
        /* <DEDUP_REMOVED lines=13> */
.L_x_3356:
        /* <DEDUP_REMOVED lines=21> */
.L_x_3360:
[----:B------:R-:W-:Y:S05]  /*2ea0*/  BSYNC.RECONVERGENT B1 ;  /* 0x0000000000017941 */ /* 0x000fea0003800200 */
.L_x_3359:
[----:B------:R-:W-:Y:S01]  /*2eb0*/  IMAD.SHL.U32 R0, R0, 0x100000, RZ ;  /* 0x0010000000007824 */ /* 0x000fe200078e00ff */
[----:B------:R-:W-:-:S04]  /*2ec0*/  LEA R3, R3, 0x3b800000, 0x17 ;  /* 0x3b80000003037811 */ /* 0x000fc800078eb8ff */
[----:B------:R-:W-:-:S07]  /*2ed0*/  LOP3.LUT R0, R3, R0, R7, 0xfe, !PT ;  /* 0x0000000003007212 */ /* 0x000fce00078efe07 */
.L_x_3358:
[----:B------:R-:W-:Y:S05]  /*2ee0*/  BSYNC.RECONVERGENT B0 ;  /* 0x0000000000007941 */ /* 0x000fea0003800200 */
.L_x_3357:
[----:B------:R-:W-:-:S04]  /*2ef0*/  F2FP.BF16.F32.PACK_AB R0, RZ, R0 ;  /* 0x00000000ff00723e */ /* 0x000fc800000010ff */
[----:B------:R-:W-:Y:S01]  /*2f00*/  PRMT R19, R0, 0x7610, R19 ;  /* 0x0000761000137816 */ /* 0x000fe20000000013 */
[----:B------:R-:W-:Y:S06]  /*2f10*/  BRA `(.L_x_3342) ;  /* 0x0000000400287947 */ /* 0x000fec0003800000 */
.L_x_3355:
        /* <DEDUP_REMOVED lines=21> */
.L_x_3364:
[----:B------:R-:W-:Y:S05]  /*3070*/  BSYNC.RECONVERGENT B1 ;  /* 0x0000000000017941 */ /* 0x000fea0003800200 */
.L_x_3363:
[----:B------:R-:W-:Y:S01]  /*3080*/  IMAD.SHL.U32 R0, R0, 0x200000, RZ ;  /* 0x0020000000007824 */ /* 0x000fe200078e00ff */
[----:B------:R-:W-:-:S04]  /*3090*/  LEA R3, R3, 0x37800000, 0x17 ;  /* 0x3780000003037811 */ /* 0x000fc800078eb8ff */
[----:B------:R-:W-:-:S07]  /*30a0*/  LOP3.LUT R0, R3, R0, R7, 0xfe, !PT ;  /* 0x0000000003007212 */ /* 0x000fce00078efe07 */
.L_x_3362:
[----:B------:R-:W-:Y:S05]  /*30b0*/  BSYNC.RECONVERGENT B0 ;  /* 0x0000000000007941 */ /* 0x000fea0003800200 */
.L_x_3361:
[----:B------:R-:W-:-:S04]  /*30c0*/  F2FP.BF16.F32.PACK_AB R0, RZ, R0 ;  /* 0x00000000ff00723e */ /* 0x000fc800000010ff */
[----:B------:R-:W-:Y:S01]  /*30d0*/  PRMT R19, R0, 0x7610, R19 ;  /* 0x0000761000137816 */ /* 0x000fe20000000013 */
[----:B------:R-:W-:Y:S06]  /*30e0*/  BRA `(.L_x_3342) ;  /* 0x0000000000b47947 */ /* 0x000fec0003800000 */
.L_x_3354:
        /* <DEDUP_REMOVED lines=14> */
.L_x_3368:
[----:B------:R-:W-:Y:S05]  /*31d0*/  BSYNC.RECONVERGENT B0 ;  /* 0x0000000000007941 */ /* 0x000fea0003800200 */
.L_x_3367:
[----:B------:R-:W-:-:S04]  /*31e0*/  F2FP.BF16.F32.PACK_AB R0, RZ, R0 ;  /* 0x00000000ff00723e */ /* 0x000fc800000010ff */
[----:B------:R-:W-:Y:S01]  /*31f0*/  PRMT R19, R0, 0x7610, R19 ;  /* 0x0000761000137816 */ /* 0x000fe20000000013 */
[----:B------:R-:W-:Y:S06]  /*3200*/  BRA `(.L_x_3342) ;  /* 0x00000000006c7947 */ /* 0x000fec0003800000 */
.L_x_3341:
        /* <DEDUP_REMOVED lines=16> */
.L_x_3369:
[----:B------:R-:W-:Y:S01]  /*3310*/  PRMT R19, RZ, 0x7610, R19 ;  /* 0x00007610ff137816 */ /* 0x000fe20000000013 */
[----:B------:R-:W-:Y:S06]  /*3320*/  BRA `(.L_x_3342) ;  /* 0x0000000000247947 */ /* 0x000fec0003800000 */
.L_x_3366:
[----:B------:R-:W2:Y:S02]  /*3330*/  LDG.E.64 R4, desc[UR36][R4.64] ;  /* 0x0000002404047981 */ /* 0x000ea4000c1e1b00 */
[----:B--2---:R-:W0:Y:S02]  /*3340*/  I2F.U64 R0, R4 ;  /* 0x0000000400007312 */ /* 0x004e240000301000 */
[----:B0-----:R-:W-:-:S04]  /*3350*/  F2FP.BF16.F32.PACK_AB R0, RZ, R0 ;  /* 0x00000000ff00723e */ /* 0x001fc800000010ff */
[----:B------:R-:W-:Y:S01]  /*3360*/  PRMT R19, R0, 0x7610, R19 ;  /* 0x0000761000137816 */ /* 0x000fe20000000013 */
[----:B------:R-:W-:Y:S06]  /*3370*/  BRA `(.L_x_3342) ;  /* 0x0000000000107947 */ /* 0x000fec0003800000 */
.L_x_3365:
[----:B------:R-:W2:Y:S02]  /*3380*/  LDG.E R4, desc[UR36][R4.64] ;  /* 0x0000002404047981 */ /* 0x000ea4000c1e1900 */
[----:B--2---:R-:W-:-:S04]  /*3390*/  I2FP.F32.U32 R0, R4 ;  /* 0x0000000400007245 */ /* 0x004fc80000201000 */
[----:B------:R-:W-:-:S04]  /*33a0*/  F2FP.BF16.F32.PACK_AB R0, RZ, R0 ;  /* 0x00000000ff00723e */ /* 0x000fc800000010ff */
[----:B------:R-:W-:-:S07]  /*33b0*/  PRMT R19, R0, 0x7610, R19 ;  /* 0x0000761000137816 */ /* 0x000fce0000000013 */
.L_x_3342:
[----:B------:R-:W-:-:S07]  /*33c0*/  VIADD R23, R23, 0x80 ;  /* 0x0000008017177836 */ /* 0x000fce0000000000 */
.L_x_3336:
[----:B------:R-:W-:Y:S05]  /*33d0*/  BSYNC.RECONVERGENT B6 ;  /* 0x0000000000067941 */ /* 0x000fea0003800200 */
.L_x_3335:
        /* <DEDUP_REMOVED lines=25> */
.L_x_3375:
[----:B------:R-:W2:Y:S02]  /*3570*/  LDG.E.U8 R4, desc[UR36][R4.64] ;  /* 0x0000002404047981 */ /* 0x000ea4000c1e1100 */
[----:B--2---:R-:W-:-:S04]  /*3580*/  I2FP.F32.U32 R0, R4 ;  /* 0x0000000400007245 */ /* 0x004fc80000201000 */
[----:B------:R-:W-:Y:S01]  /*3590*/  F2FP.BF16.F32.PACK_AB R0, RZ, R0 ;  /* 0x00000000ff00723e */ /* 0x000fe200000010ff */
[----:B------:R-:W-:Y:S06]  /*35a0*/  BRA `(.L_x_3371) ;  /* 0x0000000c00887947 */ /* 0x000fec0003800000 */
.L_x_3374:
        /* <DEDUP_REMOVED lines=10> */
.L_x_3378:
[----:B------:R-:W2:Y:S02]  /*3650*/  LDG.E R4, desc[UR36][R4.64] ;  /* 0x0000002404047981 */ /* 0x000ea4000c1e1900 */
[----:B--2---:R-:W-:-:S04]  /*3660*/  I2FP.F32.S32 R0, R4 ;  /* 0x0000000400007245 */ /* 0x004fc80000201400 */
[----:B------:R-:W-:Y:S01]  /*3670*/  F2FP.BF16.F32.PACK_AB R0, RZ, R0 ;  /* 0x00000000ff00723e */ /* 0x000fe200000010ff */
[----:B------:R-:W-:Y:S06]  /*3680*/  BRA `(.L_x_3371) ;  /* 0x0000000c00507947 */ /* 0x000fec0003800000 */
.L_x_3377:
[----:B------:R-:W2:Y:S02]  /*3690*/  LDG.E.U16 R4, desc[UR36][R4.64] ;  /* 0x0000002404047981 */ /* 0x000ea4000c1e1500 */
[----:B--2---:R-:W0:Y:S02]  /*36a0*/  I2F.S16 R0, R4 ;  /* 0x0000000400007306 */ /* 0x004e240000101400 */
[----:B0-----:R-:W-:Y:S01]  /*36b0*/  F2FP.BF16.F32.PACK_AB R0, RZ, R0 ;  /* 0x00000000ff00723e */ /* 0x001fe200000010ff */
[----:B------:R-:W-:Y:S06]  /*36c0*/  BRA `(.L_x_3371) ;  /* 0x0000000c00407947 */ /* 0x000fec0003800000 */
.L_x_3373:
        /* <DEDUP_REMOVED lines=9> */
.L_x_3380:
[----:B------:R-:W2:Y:S02]  /*3760*/  LDG.E.U16 R0, desc[UR36][R4.64] ;  /* 0x0000002404007981 */ /* 0x000ea4000c1e1500 */
[----:B--2---:R-:W-:-:S05]  /*3770*/  HADD2.F32 R0, -RZ, R0.H0_H0 ;  /* 0x20000000ff007230 */ /* 0x004fca0000004100 */
[----:B------:R-:W-:Y:S01]  /*3780*/  F2FP.BF16.F32.PACK_AB R0, RZ, R0 ;  /* 0x00000000ff00723e */ /* 0x000fe200000010ff */
[----:B------:R-:W-:Y:S06]  /*3790*/  BRA `(.L_x_3371) ;  /* 0x0000000c000c7947 */ /* 0x000fec0003800000 */
.L_x_3379:
        /* <DEDUP_REMOVED lines=9> */
.L_x_3382:
[----:B------:R-:W2:Y:S02]  /*3830*/  LDG.E.U16 R4, desc[UR36][R4.64] ;  /* 0x0000002404047981 */ /* 0x000ea4000c1e1500 */
[----:B--2---:R-:W-:-:S05]  /*3840*/  HADD2.F32 R0, -RZ, R4.H0_H0 ;  /* 0x20000004ff007230 */ /* 0x004fca0000004100 */
[----:B------:R-:W-:Y:S01]  /*3850*/  F2FP.BF16.F32.PACK_AB R0, RZ, R0 ;  /* 0x00000000ff00723e */ /* 0x000fe200000010ff */
[----:B------:R-:W-:Y:S06]  /*3860*/  BRA `(.L_x_3371) ;  /* 0x0000000800d87947 */ /* 0x000fec0003800000 */
.L_x_3381:
        /* <DEDUP_REMOVED lines=8> */
.L_x_3372:
        /* <DEDUP_REMOVED lines=13> */
.L_x_3385:
        /* <DEDUP_REMOVED lines=8> */
.L_x_3384:
        /* <DEDUP_REMOVED lines=27> */
.L_x_3387:
        /* <DEDUP_REMOVED lines=14> */
.L_x_3386:
[----:B------:R1:W5:Y:S01]  /*3cd0*/  LDG.E.U16 R0, desc[UR36][R4.64] ;  /* 0x0000002404007981 */ /* 0x000362000c1e1500 */
[----:B------:R-:W-:Y:S05]  /*3ce0*/  BRA `(.L_x_3371) ;  /* 0x0000000400b87947 */ /* 0x000fea0003800000 */
.L_x_3383:
        /* <DEDUP_REMOVED lines=12> */
.L_x_3390:
        /* <DEDUP_REMOVED lines=21> */
.L_x_3394:
[----:B------:R-:W-:Y:S05]  /*3f00*/  BSYNC.RECONVERGENT B1 ;  /* 0x0000000000017941 */ /* 0x000fea0003800200 */
.L_x_3393:
[----:B------:R-:W-:Y:S01]  /*3f10*/  IMAD.SHL.U32 R0, R0, 0x100000, RZ ;  /* 0x0010000000007824 */ /* 0x000fe200078e00ff */
[----:B------:R-:W-:-:S04]  /*3f20*/  LEA R3, R3, 0x3b800000, 0x17 ;  /* 0x3b80000003037811 */ /* 0x000fc800078eb8ff */
[----:B------:R-:W-:-:S07]  /*3f30*/  LOP3.LUT R0, R3, R0, R7, 0xfe, !PT ;  /* 0x0000000003007212 */ /* 0x000fce00078efe07 */
.L_x_3392:
[----:B------:R-:W-:Y:S05]  /*3f40*/  BSYNC.RECONVERGENT B0 ;  /* 0x0000000000007941 */ /* 0x000fea0003800200 */
.L_x_3391:
[----:B------:R-:W-:Y:S01]  /*3f50*/  F2FP.BF16.F32.PACK_AB R0, RZ, R0 ;  /* 0x00000000ff00723e */ /* 0x000fe200000010ff */
[----:B------:R-:W-:Y:S06]  /*3f60*/  BRA `(.L_x_3371) ;  /* 0x0000000400187947 */ /* 0x000fec0003800000 */
.L_x_3389:
        /* <DEDUP_REMOVED lines=21> */
.L_x_3398:
[----:B------:R-:W-:Y:S05]  /*40c0*/  BSYNC.RECONVERGENT B1 ;  /* 0x0000000000017941 */ /* 0x000fea0003800200 */
.L_x_3397:
[----:B------:R-:W-:Y:S01]  /*40d0*/  IMAD.SHL.U32 R0, R0, 0x200000, RZ ;  /* 0x0020000000007824 */ /* 0x000fe200078e00ff */
[----:B------:R-:W-:-:S04]  /*40e0*/  LEA R3, R3, 0x37800000, 0x17 ;  /* 0x3780000003037811 */ /* 0x000fc800078eb8ff */
[----:B------:R-:W-:-:S07]  /*40f0*/  LOP3.LUT R0, R3, R0, R7, 0xfe, !PT ;  /* 0x0000000003007212 */ /* 0x000fce00078efe07 */
.L_x_3396:
[----:B------:R-:W-:Y:S05]  /*4100*/  BSYNC.RECONVERGENT B0 ;  /* 0x0000000000007941 */ /* 0x000fea0003800200 */
.L_x_3395:
[----:B------:R-:W-:Y:S01]  /*4110*/  F2FP.BF16.F32.PACK_AB R0, RZ, R0 ;  /* 0x00000000ff00723e */ /* 0x000fe200000010ff */
[----:B------:R-:W-:Y:S06]  /*4120*/  BRA `(.L_x_3371) ;  /* 0x0000000000a87947 */ /* 0x000fec0003800000 */
.L_x_3388:
        /* <DEDUP_REMOVED lines=14> */
.L_x_3402:
[----:B------:R-:W-:Y:S05]  /*4210*/  BSYNC.RECONVERGENT B0 ;  /* 0x0000000000007941 */ /* 0x000fea0003800200 */
.L_x_3401:
[----:B------:R-:W-:Y:S01]  /*4220*/  F2FP.BF16.F32.PACK_AB R0, RZ, R0 ;  /* 0x00000000ff00723e */ /* 0x000fe200000010ff */
[----:B------:R-:W-:Y:S06]  /*4230*/  BRA `(.L_x_3371) ;  /* 0x0000000000647947 */ /* 0x000fec0003800000 */
.L_x_3376:
        /* <DEDUP_REMOVED lines=16> */
.L_x_3403:
[----:B------:R-:W-:Y:S01]  /*4340*/  PRMT R0, RZ, 0x7610, R0 ;  /* 0x00007610ff007816 */ /* 0x000fe20000000000 */
[----:B------:R-:W-:Y:S06]  /*4350*/  BRA `(.L_x_3371) ;  /* 0x00000000001c7947 */ /* 0x000fec0003800000 */
.L_x_3400:
[----:B------:R-:W2:Y:S02]  /*4360*/  LDG.E.64 R4, desc[UR36][R4.64] ;  /* 0x0000002404047981 */ /* 0x000ea4000c1e1b00 */
[----:B--2---:R-:W0:Y:S02]  /*4370*/  I2F.U64 R0, R4 ;  /* 0x0000000400007312 */ /* 0x004e240000301000 */
[----:B0-----:R-:W-:Y:S01]  /*4380*/  F2FP.BF16.F32.PACK_AB R0, RZ, R0 ;  /* 0x00000000ff00723e */ /* 0x001fe200000010ff */
[----:B------:R-:W-:Y:S06]  /*4390*/  BRA `(.L_x_3371) ;  /* 0x00000000000c7947 */ /* 0x000fec0003800000 */
.L_x_3399:
[----:B------:R-:W2:Y:S02]  /*43a0*/  LDG.E R4, desc[UR36][R4.64] ;  /* 0x0000002404047981 */ /* 0x000ea4000c1e1900 */
[----:B--2---:R-:W-:-:S04]  /*43b0*/  I2FP.F32.U32 R0, R4 ;  /* 0x0000000400007245 */ /* 0x004fc80000201000 */
[----:B------:R-:W-:-:S07]  /*43c0*/  F2FP.BF16.F32.PACK_AB R0, RZ, R0 ;  /* 0x00000000ff00723e */ /* 0x000fce00000010ff */
.L_x_3371:
[----:B------:R-:W-:Y:S05]  /*43d0*/  BSYNC.RECONVERGENT B6 ;  /* 0x0000000000067941 */ /* 0x000fea0003800200 */
.L_x_3370:
[----:B------:R-:W2:Y:S01]  /*43e0*/  LDC.U16 R8, c[0x0][0x386] ;  /* 0x0000e180ff087b82 */ /* 0x000ea20000000400 */
[CC--:B------:R-:W-:Y:S01]  /*43f0*/  ISETP.GE.AND P0, PT, R25.reuse, R16.reuse, PT ;  /* 0x000000101900720c */ /* 0x0c0fe20003f06270 */
[C---:B01----:R-:W-:Y:S01]  /*4400*/  VIADD R5, R25.reuse, 0x100 ;  /* 0x0000010019057836 */ /* 0x043fe20000000000 */
[----:B------:R-:W-:Y:S01]  /*4410*/  BSSY.RECONVERGENT B6, `(.L_x_3404) ;  /* 0x0000124000067945 */ /* 0x000fe20003800200 */
[C---:B------:R-:W-:Y:S02]  /*4420*/  VIADD R23, R25.reuse, 0x80 ;  /* 0x0000008019177836 */ /* 0x040fe40000000000 */
[----:B------:R-:W-:Y:S01]  /*4430*/  VIADD R7, R25, 0x180 ;  /* 0x0000018019077836 */ /* 0x000fe20000000000 */
[-C--:B------:R-:W-:Y:S02]  /*4440*/  ISETP.GE.AND P2, PT, R5, R16.reuse, PT ;  /* 0x000000100500720c */ /* 0x080fe40003f46270 */
[-C--:B------:R-:W-:Y:S02]  /*4450*/  ISETP.GE.AND P1, PT, R23, R16.reuse, PT ;  /* 0x000000101700720c */ /* 0x080fe40003f26270 */
[----:B------:R-:W-:-:S03]  /*4460*/  ISETP.GE.AND P3, PT, R7, R16, PT ;  /* 0x000000100700720c */ /* 0x000fc60003f66270 */
[----:B-----5:R-:W-:-:S08]  /*4470*/  @!P0 IMAD.U32 R4, R17, 0x10000, RZ ;  /* 0x0001000011048824 */ /* 0x020fd000078e00ff */
[----:B------:R-:W-:Y:S02]  /*4480*/  @!P1 IMAD.U32 R18, R18, 0x10000, RZ ;  /* 0x0001000012129824 */ /* 0x000fe400078e00ff */
[C---:B--2---:R-:W-:Y:S02]  /*4490*/  @!P0 IMAD.U32 R5, R8.reuse, 0x10000, RZ ;  /* 0x0001000008058824 */ /* 0x044fe400078e00ff */
[----:B------:R-:W-:Y:S02]  /*44a0*/  @!P2 IMAD.U32 R6, R8, 0x10000, RZ ;  /* 0x000100000806a824 */ /* 0x000fe400078e00ff */
[----:B------:R-:W-:Y:S01]  /*44b0*/  @!P3 IMAD.U32 R0, R0, 0x10000, RZ ;  /* 0x000100000000b824 */ /* 0x000fe200078e00ff */
[----:B------:R-:W-:Y:S01]  /*44c0*/  @!P0 LOP3.LUT R4, R4, 0x80000000, R5, 0xb8, !PT ;  /* 0x8000000004048812 */ /* 0x000fe200078eb805 */
[----:B------:R-:W-:Y:S02]  /*44d0*/  @!P2 IMAD.U32 R5, R19, 0x10000, RZ ;  /* 0x000100001305a824 */ /* 0x000fe400078e00ff */
[C---:B------:R-:W-:Y:S01]  /*44e0*/  @!P3 IMAD.U32 R7, R8.reuse, 0x10000, RZ ;  /* 0x000100000807b824 */ /* 0x040fe200078e00ff */
[----:B------:R0:W1:Y:S02]  /*44f0*/  @!P0 F2F.BF16.F32 R3, R4 ;  /* 0x0000000400038304 */ /* 0x0000640000202000 */
[----:B------:R-:W-:Y:S01]  /*4500*/  @!P2 LOP3.LUT R6, R5, 0x80000000, R6, 0xb8, !PT ;  /* 0x800000000506a812 */ /* 0x000fe200078eb806 */
[----:B------:R-:W-:Y:S01]  /*4510*/  @!P1 IMAD.U32 R5, R8, 0x10000, RZ ;  /* 0x0001000008059824 */ /* 0x000fe200078e00ff */
[----:B------:R-:W-:-:S04]  /*4520*/  @!P3 LOP3.LUT R0, R0, 0x80000000, R7, 0xb8, !PT ;  /* 0x800000000000b812 */ /* 0x000fc800078eb807 */
[----:B------:R-:W-:Y:S01]  /*4530*/  @!P1 LOP3.LUT R5, R18, 0x80000000, R5, 0xb8, !PT ;  /* 0x8000000012059812 */ /* 0x000fe200078eb805 */
[----:B------:R0:W2:Y:S01]  /*4540*/  @!P2 F2F.BF16.F32 R17, R6 ;  /* 0x000000060011a304 */ /* 0x0000a20000202000 */
[----:B------:R-:W3:Y:S07]  /*4550*/  LDC.U8 R18, c[0x0][0x3a4] ;  /* 0x0000e900ff127b82 */ /* 0x000eee0000000000 */
[----:B------:R0:W4:Y:S08]  /*4560*/  @!P1 F2F.BF16.F32 R22, R5 ;  /* 0x0000000500169304 */ /* 0x0001300000202000 */
[----:B------:R0:W0:Y:S01]  /*4570*/  @!P3 F2F.BF16.F32 R19, R0 ;  /* 0x000000000013b304 */ /* 0x0000220000202000 */
[----:B-12---:R-:W-:Y:S05]  /*4580*/  @P0 BRA `(.L_x_3405) ;  /* 0x0000001000300947 */ /* 0x006fea0003800000 */
[----:B------:R-:W1:Y:S01]  /*4590*/  LDCU UR4, c[0x0][0x3a8] ;  /* 0x00007500ff0477ac */ /* 0x000e620008000800 */
[----:B------:R-:W2:Y:S01]  /*45a0*/  LDC.64 R8, c[0x0][0x388] ;  /* 0x0000e200ff087b82 */ /* 0x000ea20000000a00 */
[----:B0-----:R-:W-:Y:S01]  /*45b0*/  IMAD R0, R2, 0x200, R25 ;  /* 0x0000020002007824 */ /* 0x001fe200078e0219 */
[----:B---3--:R-:W-:-:S03]  /*45c0*/  PRMT R4, R18, 0x9910, RZ ;  /* 0x0000991012047816 */ /* 0x008fc600000000ff */
[----:B-1----:R-:W-:Y:S02]  /*45d0*/  IMAD R5, R0, UR4, RZ ;  /* 0x0000000400057c24 */ /* 0x002fe4000f8e02ff */
[----:B------:R-:W-:-:S05]  /*45e0*/  IMAD.MOV.U32 R0, RZ, RZ, R4 ;  /* 0x000000ffff007224 */ /* 0x000fca00078e0004 */
[----:B------:R-:W-:Y:S02]  /*45f0*/  ISETP.GT.AND P0, PT, R0, 0x9, PT ;  /* 0x000000090000780c */ /* 0x000fe40003f04270 */
[----:B--2---:R-:W-:-:S05]  /*4600*/  IADD3 R8, P1, PT, R5, R8, RZ ;  /* 0x0000000805087210 */ /* 0x004fca0007f3e0ff */
        /* <DEDUP_REMOVED lines=15> */
.L_x_3409:
[----:B------:R-:W-:Y:S02]  /*4700*/  IMAD.U32 R5, R3, 0x10000, RZ ;  /* 0x0001000003057824 */ /* 0x000fe400078e00ff */
[----:B------:R-:W-:-:S04]  /*4710*/  IMAD.MOV.U32 R25, RZ, RZ, R23 ;  /* 0x000000ffff197224 */ /* 0x000fc800078e0017 */
[----:B------:R-:W0:Y:S02]  /*4720*/  F2I.S64.TRUNC R4, R5 ;  /* 0x0000000500047311 */ /* 0x000e24000020d900 */
[----:B0-----:R0:W-:Y:S01]  /*4730*/  STG.E.U8 desc[UR36][R8.64], R4 ;  /* 0x0000000408007986 */ /* 0x0011e2000c101124 */
[----:B------:R-:W-:Y:S05]  /*4740*/  BRA `(.L_x_3405) ;  /* 0x0000000c00c07947 */ /* 0x000fea0003800000 */
.L_x_3408:
        /* <DEDUP_REMOVED lines=11> */
.L_x_3412:
[----:B------:R-:W-:Y:S02]  /*4800*/  IMAD.U32 R3, R3, 0x10000, RZ ;  /* 0x0001000003037824 */ /* 0x000fe400078e00ff */
[----:B------:R-:W-:-:S04]  /*4810*/  IMAD.MOV.U32 R25, RZ, RZ, R23 ;  /* 0x000000ffff197224 */ /* 0x000fc800078e0017 */
[----:B------:R-:W0:Y:S02]  /*4820*/  F2I.FTZ.TRUNC.NTZ R3, R3 ;  /* 0x0000000300037305 */ /* 0x000e24000021f100 */
[----:B0-----:R0:W-:Y:S01]  /*4830*/  STG.E desc[UR36][R8.64], R3 ;  /* 0x0000000308007986 */ /* 0x0011e2000c101924 */
[----:B------:R-:W-:Y:S05]  /*4840*/  BRA `(.L_x_3405) ;  /* 0x0000000c00807947 */ /* 0x000fea0003800000 */
.L_x_3411:
[----:B------:R-:W-:Y:S02]  /*4850*/  IMAD.U32 R3, R3, 0x10000, RZ ;  /* 0x0001000003037824 */ /* 0x000fe400078e00ff */
[----:B------:R-:W-:-:S04]  /*4860*/  IMAD.MOV.U32 R25, RZ, RZ, R23 ;  /* 0x000000ffff197224 */ /* 0x000fc800078e0017 */
[----:B------:R-:W0:Y:S02]  /*4870*/  F2I.FTZ.TRUNC.NTZ R3, R3 ;  /* 0x0000000300037305 */ /* 0x000e24000021f100 */
[----:B0-----:R0:W-:Y:S01]  /*4880*/  STG.E.U16 desc[UR36][R8.64], R3 ;  /* 0x0000000308007986 */ /* 0x0011e2000c101524 */
[----:B------:R-:W-:Y:S05]  /*4890*/  BRA `(.L_x_3405) ;  /* 0x0000000c006c7947 */ /* 0x000fea0003800000 */
.L_x_3407:
        /* <DEDUP_REMOVED lines=10> */
.L_x_3414:
[----:B------:R-:W-:Y:S02]  /*4940*/  IMAD.U32 R0, R3, 0x10000, RZ ;  /* 0x0001000003007824 */ /* 0x000fe400078e00ff */
[----:B------:R-:W-:-:S03]  /*4950*/  IMAD.MOV.U32 R25, RZ, RZ, R23 ;  /* 0x000000ffff197224 */ /* 0x000fc600078e0017 */
[----:B------:R-:W-:-:S05]  /*4960*/  F2FP.F16.F32.PACK_AB R0, RZ, R0 ;  /* 0x00000000ff00723e */ /* 0x000fca00000000ff */
[----:B------:R0:W-:Y:S01]  /*4970*/  STG.E.U16 desc[UR36][R8.64], R0 ;  /* 0x0000000008007986 */ /* 0x0001e2000c101524 */
[----:B------:R-:W-:Y:S05]  /*4980*/  BRA `(.L_x_3405) ;  /* 0x0000000c00307947 */ /* 0x000fea0003800000 */
.L_x_3413:
        /* <DEDUP_REMOVED lines=11> */
.L_x_3416:
[----:B------:R-:W-:Y:S02]  /*4a40*/  IMAD.U32 R3, R3, 0x10000, RZ ;  /* 0x0001000003037824 */ /* 0x000fe400078e00ff */
[----:B------:R-:W-:-:S03]  /*4a50*/  IMAD.MOV.U32 R25, RZ, RZ, R23 ;  /* 0x000000ffff197224 */ /* 0x000fc600078e0017 */
[----:B------:R-:W-:-:S04]  /*4a60*/  F2FP.F16.F32.PACK_AB R3, RZ, R3 ;  /* 0x00000003ff03723e */ /* 0x000fc800000000ff */
[----:B------:R-:W-:-:S05]  /*4a70*/  PRMT R3, R3, 0x5410, RZ ;  /* 0x0000541003037816 */ /* 0x000fca00000000ff */
[----:B------:R0:W-:Y:S01]  /*4a80*/  STG.E desc[UR36][R8.64], R3 ;  /* 0x0000000308007986 */ /* 0x0001e2000c101924 */
[----:B------:R-:W-:Y:S05]  /*4a90*/  BRA `(.L_x_3405) ;  /* 0x0000000800ec7947 */ /* 0x000fea0003800000 */
.L_x_3415:
[----:B------:R-:W-:Y:S02]  /*4aa0*/  IMAD.U32 R4, R3, 0x10000, RZ ;  /* 0x0001000003047824 */ /* 0x000fe400078e00ff */
[----:B------:R-:W-:Y:S02]  /*4ab0*/  IMAD.MOV.U32 R25, RZ, RZ, R23 ;  /* 0x000000ffff197224 */ /* 0x000fe400078e0017 */
[----:B------:R-:W-:-:S06]  /*4ac0*/  FMUL.FTZ R4, R4, 1 ;  /* 0x3f80000004047820 */ /* 0x000fcc0000410000 */
[----:B------:R-:W0:Y:S02]  /*4ad0*/  F2F.F64.F32 R4, R4 ;  /* 0x0000000400047310 */ /* 0x000e240000201800 */
[----:B0-----:R0:W-:Y:S01]  /*4ae0*/  STG.E.64 desc[UR36][R8.64], R4 ;  /* 0x0000000408007986 */ /* 0x0011e2000c101b24 */
[----:B------:R-:W-:Y:S05]  /*4af0*/  BRA `(.L_x_3405) ;  /* 0x0000000800d47947 */ /* 0x000fea0003800000 */
.L_x_3406:
        /* <DEDUP_REMOVED lines=14> */
.L_x_3419:
[----:B------:R-:W-:Y:S01]  /*4be0*/  IMAD.U32 R3, R3, 0x10000, RZ ;  /* 0x0001000003037824 */ /* 0x000fe200078e00ff */
[----:B------:R-:W-:Y:S01]  /*4bf0*/  CS2R R6, SRZ ;  /* 0x0000000000067805 */ /* 0x000fe2000001ff00 */
[----:B------:R-:W-:Y:S02]  /*4c00*/  IMAD.MOV.U32 R25, RZ, RZ, R23 ;  /* 0x000000ffff197224 */ /* 0x000fe400078e0017 */
[----:B------:R-:W-:-:S04]  /*4c10*/  FMUL.FTZ R3, R3, 1 ;  /* 0x3f80000003037820 */ /* 0x000fc80000410000 */
[----:B------:R-:W0:Y:S02]  /*4c20*/  F2F.F64.F32 R4, R3 ;  /* 0x0000000300047310 */ /* 0x000e240000201800 */
[----:B0-----:R0:W-:Y:S01]  /*4c30*/  STG.E.128 desc[UR36][R8.64], R4 ;  /* 0x0000000408007986 */ /* 0x0011e2000c101d24 */
[----:B------:R-:W-:Y:S05]  /*4c40*/  BRA `(.L_x_3405) ;  /* 0x0000000800807947 */ /* 0x000fea0003800000 */
.L_x_3418:
        /* <DEDUP_REMOVED lines=19> */
.L_x_3423:
[----:B------:R-:W-:Y:S05]  /*4d80*/  BSYNC.RECONVERGENT B0 ;  /* 0x0000000000007941 */ /* 0x000fea0003800200 */
.L_x_3422:
[----:B------:R-:W-:Y:S01]  /*4d90*/  LOP3.LUT R5, R0, 0x80, R5, 0xf8, !PT ;  /* 0x0000008000057812 */ /* 0x000fe200078ef805 */
[----:B------:R-:W-:-:S04]  /*4da0*/  IMAD.MOV.U32 R25, RZ, RZ, R23 ;  /* 0x000000ffff197224 */ /* 0x000fc800078e0017 */
[----:B------:R0:W-:Y:S01]  /*4db0*/  STG.E.U8 desc[UR36][R8.64], R5 ;  /* 0x0000000508007986 */ /* 0x0001e2000c101124 */
[----:B------:R-:W-:Y:S05]  /*4dc0*/  BRA `(.L_x_3405) ;  /* 0x0000000800207947 */ /* 0x000fea0003800000 */
.L_x_3421:
        /* <DEDUP_REMOVED lines=15> */
.L_x_3425:
[----:B------:R-:W-:Y:S05]  /*4ec0*/  BSYNC.RECONVERGENT B0 ;  /* 0x0000000000007941 */ /* 0x000fea0003800200 */
.L_x_3424:
[----:B------:R-:W-:Y:S01]  /*4ed0*/  LOP3.LUT R5, R0, 0x80, R5, 0xf8, !PT ;  /* 0x0000008000057812 */ /* 0x000fe200078ef805 */
[----:B------:R-:W-:-:S04]  /*4ee0*/  IMAD.MOV.U32 R25, RZ, RZ, R23 ;  /* 0x000000ffff197224 */ /* 0x000fc800078e0017 */
[----:B------:R2:W-:Y:S01]  /*4ef0*/  STG.E.U8 desc[UR36][R8.64], R5 ;  /* 0x0000000508007986 */ /* 0x0005e2000c101124 */
[----:B------:R-:W-:Y:S05]  /*4f00*/  BRA `(.L_x_3405) ;  /* 0x0000000400d07947 */ /* 0x000fea0003800000 */
.L_x_3420:
[----:B------:R1:W-:Y:S01]  /*4f10*/  STG.E.U16 desc[UR36][R8.64], R3 ;  /* 0x0000000308007986 */ /* 0x0003e2000c101524 */
[----:B------:R-:W-:Y:S01]  /*4f20*/  IMAD.MOV.U32 R25, RZ, RZ, R23 ;  /* 0x000000ffff197224 */ /* 0x000fe200078e0017 */
[----:B------:R-:W-:Y:S06]  /*4f30*/  BRA `(.L_x_3405) ;  /* 0x0000000400c47947 */ /* 0x000fec0003800000 */
.L_x_3417:
        /* <DEDUP_REMOVED lines=13> */
.L_x_3428:
        /* <DEDUP_REMOVED lines=13> */
.L_x_3431:
[----:B------:R-:W-:-:S04]  /*50e0*/  SHF.R.U32.HI R0, RZ, 0x14, R3 ;  /* 0x00000014ff007819 */ /* 0x000fc80000011603 */
[----:B------:R-:W-:-:S04]  /*50f0*/  LOP3.LUT R0, R0, 0x1, RZ, 0xc0, !PT ;  /* 0x0000000100007812 */ /* 0x000fc800078ec0ff */
[----:B------:R-:W-:-:S04]  /*5100*/  IADD3 R0, PT, PT, R3, 0x487ffff, R0 ;  /* 0x0487ffff03007810 */ /* 0x000fc80007ffe000 */
[----:B------:R-:W-:-:S04]  /*5110*/  SHF.R.U32.HI R0, RZ, 0x14, R0 ;  /* 0x00000014ff007819 */ /* 0x000fc80000011600 */
[----:B------:R-:W-:-:S07]  /*5120*/  LOP3.LUT R0, R0, 0xff, RZ, 0xc0, !PT ;  /* 0x000000ff00007812 */ /* 0x000fce00078ec0ff */
.L_x_3432:
[----:B------:R-:W-:-:S04]  /*5130*/  SHF.R.U32.HI R3, RZ, 0x18, R3 ;  /* 0x00000018ff037819 */ /* 0x000fc80000011603 */
[----:B------:R-:W-:-:S04]  /*5140*/  LOP3.LUT R0, R0, 0x80, R3, 0xf8, !PT ;  /* 0x0000008000007812 */ /* 0x000fc800078ef803 */
[----:B------:R-:W-:-:S07]  /*5150*/  PRMT R4, R0, 0x7610, R4 ;  /* 0x0000761000047816 */ /* 0x000fce0000000004 */
.L_x_3430:
[----:B------:R-:W-:Y:S05]  /*5160*/  BSYNC.RECONVERGENT B0 ;  /* 0x0000000000007941 */ /* 0x000fea0003800200 */
.L_x_3429:
[----:B------:R0:W-:Y:S01]  /*5170*/  STG.E.U8 desc[UR36][R8.64], R4 ;  /* 0x0000000408007986 */ /* 0x0001e2000c101124 */
[----:B------:R-:W-:Y:S01]  /*5180*/  IMAD.MOV.U32 R25, RZ, RZ, R23 ;  /* 0x000000ffff197224 */ /* 0x000fe200078e0017 */
[----:B------:R-:W-:Y:S06]  /*5190*/  BRA `(.L_x_3405) ;  /* 0x00000004002c7947 */ /* 0x000fec0003800000 */
.L_x_3427:
        /* <DEDUP_REMOVED lines=13> */
.L_x_3435:
[----:B------:R-:W-:-:S04]  /*5270*/  SHF.R.U32.HI R0, RZ, 0x15, R3 ;  /* 0x00000015ff007819 */ /* 0x000fc80000011603 */
[----:B------:R-:W-:-:S04]  /*5280*/  LOP3.LUT R0, R0, 0x1, RZ, 0xc0, !PT ;  /* 0x0000000100007812 */ /* 0x000fc800078ec0ff */
[----:B------:R-:W-:-:S04]  /*5290*/  IADD3 R0, PT, PT, R3, 0x88fffff, R0 ;  /* 0x088fffff03007810 */ /* 0x000fc80007ffe000 */
[----:B------:R-:W-:-:S04]  /*52a0*/  SHF.R.U32.HI R0, RZ, 0x15, R0 ;  /* 0x00000015ff007819 */ /* 0x000fc80000011600 */
[----:B------:R-:W-:-:S07]  /*52b0*/  LOP3.LUT R0, R0, 0xff, RZ, 0xc0, !PT ;  /* 0x000000ff00007812 */ /* 0x000fce00078ec0ff */
.L_x_3436:
[----:B------:R-:W-:-:S04]  /*52c0*/  SHF.R.U32.HI R3, RZ, 0x18, R3 ;  /* 0x00000018ff037819 */ /* 0x000fc80000011603 */
[----:B------:R-:W-:-:S04]  /*52d0*/  LOP3.LUT R0, R0, 0x80, R3, 0xf8, !PT ;  /* 0x0000008000007812 */ /* 0x000fc800078ef803 */
[----:B------:R-:W-:-:S07]  /*52e0*/  PRMT R4, R0, 0x7610, R4 ;  /* 0x0000761000047816 */ /* 0x000fce0000000004 */
.L_x_3434:
[----:B------:R-:W-:Y:S05]  /*52f0*/  BSYNC.RECONVERGENT B0 ;  /* 0x0000000000007941 */ /* 0x000fea0003800200 */
.L_x_3433:
[----:B------:R0:W-:Y:S01]  /*5300*/  STG.E.U8 desc[UR36][R8.64], R4 ;  /* 0x0000000408007986 */ /* 0x0001e2000c101124 */
[----:B------:R-:W-:Y:S01]  /*5310*/  IMAD.MOV.U32 R25, RZ, RZ, R23 ;  /* 0x000000ffff197224 */ /* 0x000fe200078e0017 */
[----:B------:R-:W-:Y:S06]  /*5320*/  BRA `(.L_x_3405) ;  /* 0x0000000000c87947 */ /* 0x000fec0003800000 */
.L_x_3426:
[----:B------:R-:W-:-:S13]  /*5330*/  ISETP.NE.AND P0, PT, R0, 0x1c, PT ;  /* 0x0000001c0000780c */ /* 0x000fda0003f05270 */
[----:B------:R-:W-:Y:S05]  /*5340*/  @!P0 BRA `(.L_x_3437) ;  /* 0x0000000000b08947 */ /* 0x000fea0003800000 */
[----:B------:R-:W-:-:S13]  /*5350*/  ISETP.NE.AND P0, PT, R0, 0x1d, PT ;  /* 0x0000001d0000780c */ /* 0x000fda0003f05270 */
[----:B------:R-:W-:Y:S05]  /*5360*/  @!P0 BRA `(.L_x_3438) ;  /* 0x0000000000948947 */ /* 0x000fea0003800000 */
[----:B------:R-:W-:-:S13]  /*5370*/  ISETP.NE.AND P0, PT, R0, 0x2c, PT ;  /* 0x0000002c0000780c */ /* 0x000fda0003f05270 */
[----:B------:R-:W-:Y:S05]  /*5380*/  @!P0 BRA `(.L_x_3439) ;  /* 0x0000000000488947 */ /* 0x000fea0003800000 */
.L_x_3410:
        /* <DEDUP_REMOVED lines=16> */
.L_x_3440:
[----:B------:R-:W-:Y:S01]  /*5490*/  IMAD.MOV.U32 R25, RZ, RZ, R23 ;  /* 0x000000ffff197224 */ /* 0x000fe200078e0017 */
[----:B------:R-:W-:Y:S06]  /*54a0*/  BRA `(.L_x_3405) ;  /* 0x0000000000687947 */ /* 0x000fec0003800000 */
.L_x_3439:
        /* <DEDUP_REMOVED lines=17> */
.L_x_3438:
[----:B------:R-:W-:Y:S02]  /*55c0*/  IMAD.U32 R4, R3, 0x10000, RZ ;  /* 0x0001000003047824 */ /* 0x000fe400078e00ff */
[----:B------:R-:W-:-:S04]  /*55d0*/  IMAD.MOV.U32 R25, RZ, RZ, R23 ;  /* 0x000000ffff197224 */ /* 0x000fc800078e0017 */
[----:B------:R-:W0:Y:S02]  /*55e0*/  F2I.U64.TRUNC R4, R4 ;  /* 0x0000000400047311 */ /* 0x000e24000020d800 */
[----:B0-----:R0:W-:Y:S01]  /*55f0*/  STG.E.64 desc[UR36][R8.64], R4 ;  /* 0x0000000408007986 */ /* 0x0011e2000c101b24 */
[----:B------:R-:W-:Y:S05]  /*5600*/  BRA `(.L_x_3405) ;  /* 0x0000000000107947 */ /* 0x000fea0003800000 */
.L_x_3437:
[----:B------:R-:W-:Y:S02]  /*5610*/  IMAD.U32 R3, R3, 0x10000, RZ ;  /* 0x0001000003037824 */ /* 0x000fe400078e00ff */
[----:B------:R-:W-:-:S04]  /*5620*/  IMAD.MOV.U32 R25, RZ, RZ, R23 ;  /* 0x000000ffff197224 */ /* 0x000fc800078e0017 */
[----:B------:R-:W0:Y:S02]  /*5630*/  F2I.FTZ.U32.TRUNC.NTZ R3, R3 ;  /* 0x0000000300037305 */ /* 0x000e24000021f000 */
[----:B0-----:R0:W-:Y:S02]  /*5640*/  STG.E desc[UR36][R8.64], R3 ;  /* 0x0000000308007986 */ /* 0x0011e4000c101924 */
.L_x_3405:
[----:B------:R-:W-:Y:S05]  /*5650*/  BSYNC.RECONVERGENT B6 ;  /* 0x0000000000067941 */ /* 0x000fea0003800200 */
.L_x_3404:
[----:B------:R-:W-:Y:S01]  /*5660*/  ISETP.GE.AND P0, PT, R25, R16, PT ;  /* 0x000000101900720c */ /* 0x000fe20003f06270 */
[----:B------:R-:W-:-:S12]  /*5670*/  BSSY.RECONVERGENT B6, `(.L_x_3441) ;  /* 0x00001f0000067945 */ /* 0x000fd80003800200 */
[----:B------:R-:W-:Y:S05]  /*5680*/  @P0 BRA `(.L_x_3442) ;  /* 0x0000001c00b80947 */ /* 0x000fea0003800000 */
[----:B------:R-:W5:Y:S01]  /*5690*/  LDCU UR4, c[0x0][0x3a8] ;  /* 0x00007500ff0477ac */ /* 0x000f620008000800 */
[----:B012---:R-:W0:Y:S01]  /*56a0*/  LDC.64 R8, c[0x0][0x388] ;  /* 0x0000e200ff087b82 */ /* 0x007e220000000a00 */
[----:B------:R-:W-:Y:S01]  /*56b0*/  IMAD R0, R2, 0x200, R25 ;  /* 0x0000020002007824 */ /* 0x000fe200078e0219 */
[----:B---3--:R-:W-:-:S03]  /*56c0*/  PRMT R4, R18, 0x9910, RZ ;  /* 0x0000991012047816 */ /* 0x008fc600000000ff */
        /* <DEDUP_REMOVED lines=14> */
[----:B----4-:R-:W-:-:S04]  /*57b0*/  IMAD.U32 R22, R22, 0x10000, RZ ;  /* 0x0001000016167824 */ /* 0x010fc800078e00ff */
[----:B------:R-:W0:Y:S02]  /*57c0*/  F2I.FTZ.TRUNC.NTZ R3, R22 ;  /* 0x0000001600037305 */ /* 0x000e24000021f100 */
[----:B0-----:R0:W-:Y:S01]  /*57d0*/  STG.E.U8 desc[UR36][R8.64], R3 ;  /* 0x0000000308007986 */ /* 0x0011e2000c101124 */
[----:B------:R-:W-:Y:S05]  /*57e0*/  BRA `(.L_x_3448) ;  /* 0x0000000c007c7947 */ /* 0x000fea0003800000 */
.L_x_3446:
[----:B----4-:R-:W-:-:S06]  /*57f0*/  IMAD.U32 R5, R22, 0x10000, RZ ;  /* 0x0001000016057824 */ /* 0x010fcc00078e00ff */
[----:B------:R-:W0:Y:S02]  /*5800*/  F2I.S64.TRUNC R4, R5 ;  /* 0x0000000500047311 */ /* 0x000e24000020d900 */
[----:B0-----:R0:W-:Y:S01]  /*5810*/  STG.E.U8 desc[UR36][R8.64], R4 ;  /* 0x0000000408007986 */ /* 0x0011e2000c101124 */
[----:B------:R-:W-:Y:S05]  /*5820*/  BRA `(.L_x_3448) ;  /* 0x0000000c006c7947 */ /* 0x000fea0003800000 */
.L_x_3445:
        /* <DEDUP_REMOVED lines=10> */
.L_x_3450:
[----:B----4-:R-:W-:-:S04]  /*58d0*/  IMAD.U32 R22, R22, 0x10000, RZ ;  /* 0x0001000016167824 */ /* 0x010fc800078e00ff */
[----:B------:R-:W0:Y:S02]  /*58e0*/  F2I.FTZ.TRUNC.NTZ R3, R22 ;  /* 0x0000001600037305 */ /* 0x000e24000021f100 */
[----:B0-----:R0:W-:Y:S01]  /*58f0*/  STG.E desc[UR36][R8.64], R3 ;  /* 0x0000000308007986 */ /* 0x0011e2000c101924 */
[----:B------:R-:W-:Y:S05]  /*5900*/  BRA `(.L_x_3448) ;  /* 0x0000000c00347947 */ /* 0x000fea0003800000 */
.L_x_3449:
[----:B----4-:R-:W-:-:S04]  /*5910*/  IMAD.U32 R22, R22, 0x10000, RZ ;  /* 0x0001000016167824 */ /* 0x010fc800078e00ff */
[----:B------:R-:W0:Y:S02]  /*5920*/  F2I.FTZ.TRUNC.NTZ R3, R22 ;  /* 0x0000001600037305 */ /* 0x000e24000021f100 */
[----:B0-----:R0:W-:Y:S01]  /*5930*/  STG.E.U16 desc[UR36][R8.64], R3 ;  /* 0x0000000308007986 */ /* 0x0011e2000c101524 */
[----:B------:R-:W-:Y:S05]  /*5940*/  BRA `(.L_x_3448) ;  /* 0x0000000c00247947 */ /* 0x000fea0003800000 */
.L_x_3444:
        /* <DEDUP_REMOVED lines=9> */
.L_x_3452:
[----:B----4-:R-:W-:-:S05]  /*59e0*/  IMAD.U32 R0, R22, 0x10000, RZ ;  /* 0x0001000016007824 */ /* 0x010fca00078e00ff */
[----:B------:R-:W-:-:S05]  /*59f0*/  F2FP.F16.F32.PACK_AB R0, RZ, R0 ;  /* 0x00000000ff00723e */ /* 0x000fca00000000ff */
[----:B------:R0:W-:Y:S01]  /*5a00*/  STG.E.U16 desc[UR36][R8.64], R0 ;  /* 0x0000000008007986 */ /* 0x0001e2000c101524 */
[----:B------:R-:W-:Y:S05]  /*5a10*/  BRA `(.L_x_3448) ;  /* 0x0000000800f07947 */ /* 0x000fea0003800000 */
.L_x_3451:
        /* <DEDUP_REMOVED lines=10> */
.L_x_3454:
[----:B----4-:R-:W-:-:S05]  /*5ac0*/  IMAD.U32 R22, R22, 0x10000, RZ ;  /* 0x0001000016167824 */ /* 0x010fca00078e00ff */
[----:B------:R-:W-:-:S04]  /*5ad0*/  F2FP.F16.F32.PACK_AB R3, RZ, R22 ;  /* 0x00000016ff03723e */ /* 0x000fc800000000ff */
[----:B------:R-:W-:-:S05]  /*5ae0*/  PRMT R3, R3, 0x5410, RZ ;  /* 0x0000541003037816 */ /* 0x000fca00000000ff */
[----:B------:R0:W-:Y:S01]  /*5af0*/  STG.E desc[UR36][R8.64], R3 ;  /* 0x0000000308007986 */ /* 0x0001e2000c101924 */
[----:B------:R-:W-:Y:S05]  /*5b00*/  BRA `(.L_x_3448) ;  /* 0x0000000800b47947 */ /* 0x000fea0003800000 */
.L_x_3453:
[----:B----4-:R-:W-:-:S04]  /*5b10*/  IMAD.U32 R4, R22, 0x10000, RZ ;  /* 0x0001000016047824 */ /* 0x010fc800078e00ff */
[----:B------:R-:W-:-:S06]  /*5b20*/  FMUL.FTZ R4, R4, 1 ;  /* 0x3f80000004047820 */ /* 0x000fcc0000410000 */
[----:B------:R-:W0:Y:S02]  /*5b30*/  F2F.F64.F32 R4, R4 ;  /* 0x0000000400047310 */ /* 0x000e240000201800 */
[----:B0-----:R0:W-:Y:S01]  /*5b40*/  STG.E.64 desc[UR36][R8.64], R4 ;  /* 0x0000000408007986 */ /* 0x0011e2000c101b24 */
[----:B------:R-:W-:Y:S05]  /*5b50*/  BRA `(.L_x_3448) ;  /* 0x0000000800a07947 */ /* 0x000fea0003800000 */
.L_x_3443:
        /* <DEDUP_REMOVED lines=14> */
.L_x_3458:
        /* <DEDUP_REMOVED lines=17> */
.L_x_3461:
[----:B------:R-:W-:-:S04]  /*5d50*/  SHF.R.U32.HI R3, RZ, 0x18, R5 ;  /* 0x00000018ff037819 */ /* 0x000fc80000011605 */
[----:B------:R-:W-:-:S04]  /*5d60*/  LOP3.LUT R0, R0, 0x80, R3, 0xf8, !PT ;  /* 0x0000008000007812 */ /* 0x000fc800078ef803 */
[----:B------:R-:W-:-:S07]  /*5d70*/  PRMT R4, R0, 0x7610, R4 ;  /* 0x0000761000047816 */ /* 0x000fce0000000004 */
.L_x_3460:
[----:B------:R-:W-:Y:S05]  /*5d80*/  BSYNC.RECONVERGENT B0 ;  /* 0x0000000000007941 */ /* 0x000fea0003800200 */
.L_x_3459:
[----:B------:R0:W-:Y:S01]  /*5d90*/  STG.E.U8 desc[UR36][R8.64], R4 ;  /* 0x0000000408007986 */ /* 0x0001e2000c101124 */
[----:B------:R-:W-:Y:S05]  /*5da0*/  BRA `(.L_x_3448) ;  /* 0x00000008000c7947 */ /* 0x000fea0003800000 */
.L_x_3457:
        /* <DEDUP_REMOVED lines=17> */
.L_x_3464:
[----:B------:R-:W-:-:S04]  /*5ec0*/  SHF.R.U32.HI R3, RZ, 0x18, R5 ;  /* 0x00000018ff037819 */ /* 0x000fc80000011605 */
[----:B------:R-:W-:-:S04]  /*5ed0*/  LOP3.LUT R0, R0, 0x80, R3, 0xf8, !PT ;  /* 0x0000008000007812 */ /* 0x000fc800078ef803 */
[----:B------:R-:W-:-:S07]  /*5ee0*/  PRMT R4, R0, 0x7610, R4 ;  /* 0x0000761000047816 */ /* 0x000fce0000000004 */
.L_x_3463:
[----:B------:R-:W-:Y:S05]  /*5ef0*/  BSYNC.RECONVERGENT B0 ;  /* 0x0000000000007941 */ /* 0x000fea0003800200 */
.L_x_3462:
[----:B------:R0:W-:Y:S01]  /*5f00*/  STG.E.U8 desc[UR36][R8.64], R4 ;  /* 0x0000000408007986 */ /* 0x0001e2000c101124 */
[----:B------:R-:W-:Y:S05]  /*5f10*/  BRA `(.L_x_3448) ;  /* 0x0000000400b07947 */ /* 0x000fea0003800000 */
.L_x_3456:
        /* <DEDUP_REMOVED lines=22> */
.L_x_3466:
[----:B----4-:R-:W-:-:S06]  /*6080*/  IMAD.U32 R4, R22, 0x10000, RZ ;  /* 0x0001000016047824 */ /* 0x010fcc00078e00ff */
[----:B------:R-:W0:Y:S02]  /*6090*/  F2I.U64.TRUNC R4, R4 ;  /* 0x0000000400047311 */ /* 0x000e24000020d800 */
[----:B0-----:R0:W-:Y:S01]  /*60a0*/  STG.E.64 desc[UR36][R8.64], R4 ;  /* 0x0000000408007986 */ /* 0x0011e2000c101b24 */
[----:B------:R-:W-:Y:S05]  /*60b0*/  BRA `(.L_x_3448) ;  /* 0x0000000400487947 */ /* 0x000fea0003800000 */
.L_x_3465:
[----:B----4-:R-:W-:-:S04]  /*60c0*/  IMAD.U32 R22, R22, 0x10000, RZ ;  /* 0x0001000016167824 */ /* 0x010fc800078e00ff */
[----:B------:R-:W0:Y:S02]  /*60d0*/  F2I.FTZ.U32.TRUNC.NTZ R3, R22 ;  /* 0x0000001600037305 */ /* 0x000e24000021f000 */
[----:B0-----:R0:W-:Y:S01]  /*60e0*/  STG.E desc[UR36][R8.64], R3 ;  /* 0x0000000308007986 */ /* 0x0011e2000c101924 */
[----:B------:R-:W-:Y:S05]  /*60f0*/  BRA `(.L_x_3448) ;  /* 0x0000000400387947 */ /* 0x000fea0003800000 */
.L_x_3455:
        /* <DEDUP_REMOVED lines=11> */
.L_x_3468:
[----:B----4-:R-:W-:Y:S01]  /*61b0*/  IMAD.U32 R22, R22, 0x10000, RZ ;  /* 0x0001000016167824 */ /* 0x010fe200078e00ff */
[----:B------:R-:W-:-:S03]  /*61c0*/  CS2R R6, SRZ ;  /* 0x0000000000067805 */ /* 0x000fc6000001ff00 */
[----:B------:R-:W-:-:S06]  /*61d0*/  FMUL.FTZ R4, R22, 1 ;  /* 0x3f80000016047820 */ /* 0x000fcc0000410000 */
[----:B------:R-:W0:Y:S02]  /*61e0*/  F2F.F64.F32 R4, R4 ;  /* 0x0000000400047310 */ /* 0x000e240000201800 */
[----:B0-----:R4:W-:Y:S01]  /*61f0*/  STG.E.128 desc[UR36][R8.64], R4 ;  /* 0x0000000408007986 */ /* 0x0019e2000c101d24 */
[----:B------:R-:W-:Y:S05]  /*6200*/  BRA `(.L_x_3448) ;  /* 0x0000000000f47947 */ /* 0x000fea0003800000 */
.L_x_3467:
[----:B------:R-:W-:-:S13]  /*6210*/  ISETP.NE.AND P0, PT, R0, 0xf, PT ;  /* 0x0000000f0000780c */ /* 0x000fda0003f05270 */
[----:B------:R-:W-:Y:S05]  /*6220*/  @!P0 BRA `(.L_x_3469) ;  /* 0x0000000000e88947 */ /* 0x000fea0003800000 */
[----:B------:R-:W-:-:S13]  /*6230*/  ISETP.NE.AND P0, PT, R0, 0x17, PT ;  /* 0x000000170000780c */ /* 0x000fda0003f05270 */
[----:B------:R-:W-:Y:S05]  /*6240*/  @!P0 BRA `(.L_x_3470) ;  /* 0x0000000000908947 */ /* 0x000fea0003800000 */
[----:B------:R-:W-:-:S13]  /*6250*/  ISETP.NE.AND P0, PT, R0, 0x18, PT ;  /* 0x000000180000780c */ /* 0x000fda0003f05270 */
[----:B------:R-:W-:Y:S05]  /*6260*/  @!P0 BRA `(.L_x_3471) ;  /* 0x0000000000448947 */ /* 0x000fea0003800000 */
.L_x_3447:
        /* <DEDUP_REMOVED lines=16> */
.L_x_3472:
[----:B------:R-:W-:Y:S05]  /*6370*/  BRA `(.L_x_3448) ;  /* 0x0000000000987947 */ /* 0x000fea0003800000 */
.L_x_3471:
        /* <DEDUP_REMOVED lines=13> */
.L_x_3474:
[----:B------:R-:W-:Y:S05]  /*6450*/  BSYNC.RECONVERGENT B0 ;  /* 0x0000000000007941 */ /* 0x000fea0003800200 */
.L_x_3473:
[----:B------:R-:W-:-:S05]  /*6460*/  LOP3.LUT R3, R0, 0x80, R3, 0xf8, !PT ;  /* 0x0000008000037812 */ /* 0x000fca00078ef803 */
[----:B------:R2:W-:Y:S01]  /*6470*/  STG.E.U8 desc[UR36][R8.64], R3 ;  /* 0x0000000308007986 */ /* 0x0005e2000c101124 */
[----:B------:R-:W-:Y:S05]  /*6480*/  BRA `(.L_x_3448) ;  /* 0x0000000000547947 */ /* 0x000fea0003800000 */
.L_x_3470:
        /* <DEDUP_REMOVED lines=12> */
.L_x_3476:
[----:B------:R-:W-:Y:S01]  /*6550*/  IMAD.MOV.U32 R0, RZ, RZ, 0x7f ;  /* 0x0000007fff007424 */ /* 0x000fe200078e00ff */
[----:B------:R-:W-:-:S04]  /*6560*/  ISETP.GT.U32.AND P0, PT, R4, 0x7f800000, PT ;  /* 0x7f8000000400780c */ /* 0x000fc80003f04070 */
[----:B------:R-:W-:-:S09]  /*6570*/  SEL R0, R0, 0x7c, P0 ;  /* 0x0000007c00007807 */ /* 0x000fd20000000000 */
.L_x_3477:
[----:B------:R-:W-:Y:S05]  /*6580*/  BSYNC.RECONVERGENT B0 ;  /* 0x0000000000007941 */ /* 0x000fea0003800200 */
.L_x_3475:
[----:B------:R-:W-:-:S04]  /*6590*/  SHF.R.U32.HI R3, RZ, 0x18, R3 ;  /* 0x00000018ff037819 */ /* 0x000fc80000011603 */
[----:B------:R-:W-:-:S05]  /*65a0*/  LOP3.LUT R3, R0, 0x80, R3, 0xf8, !PT ;  /* 0x0000008000037812 */ /* 0x000fca00078ef803 */
[----:B------:R1:W-:Y:S01]  /*65b0*/  STG.E.U8 desc[UR36][R8.64], R3 ;  /* 0x0000000308007986 */ /* 0x0003e2000c101124 */
[----:B------:R-:W-:Y:S05]  /*65c0*/  BRA `(.L_x_3448) ;  /* 0x0000000000047947 */ /* 0x000fea0003800000 */
.L_x_3469:
[----:B----4-:R0:W-:Y:S02]  /*65d0*/  STG.E.U16 desc[UR36][R8.64], R22 ;  /* 0x0000001608007986 */ /* 0x0101e4000c101524 */
.L_x_3448:
        /* <DEDUP_REMOVED lines=23> */
[----:B0-----:R1:W-:Y:S01]  /*6750*/  STG.E.U8 desc[UR36][R8.64], R17 ;  /* 0x0000001108007986 */ /* 0x0013e2000c101124 */
[----:B------:R-:W-:Y:S05]  /*6760*/  BRA `(.L_x_3483) ;  /* 0x0000000c007c7947 */ /* 0x000fea0003800000 */
.L_x_3481:
[----:B------:R-:W-:-:S06]  /*6770*/  IMAD.U32 R5, R17, 0x10000, RZ ;  /* 0x0001000011057824 */ /* 0x000fcc00078e00ff */
[----:B------:R-:W0:Y:S02]  /*6780*/  F2I.S64.TRUNC R4, R5 ;  /* 0x0000000500047311 */ /* 0x000e24000020d900 */
[----:B0-----:R0:W-:Y:S01]  /*6790*/  STG.E.U8 desc[UR36][R8.64], R4 ;  /* 0x0000000408007986 */ /* 0x0011e2000c101124 */
[----:B------:R-:W-:Y:S05]  /*67a0*/  BRA `(.L_x_3483) ;  /* 0x0000000c006c7947 */ /* 0x000fea0003800000 */
.L_x_3480:
        /* <DEDUP_REMOVED lines=10> */
.L_x_3485:
[----:B------:R-:W-:-:S06]  /*6850*/  IMAD.U32 R17, R17, 0x10000, RZ ;  /* 0x0001000011117824 */ /* 0x000fcc00078e00ff */
[----:B------:R-:W0:Y:S02]  /*6860*/  F2I.FTZ.TRUNC.NTZ R17, R17 ;  /* 0x0000001100117305 */ /* 0x000e24000021f100 */
[----:B0-----:R3:W-:Y:S01]  /*6870*/  STG.E desc[UR36][R8.64], R17 ;  /* 0x0000001108007986 */ /* 0x0017e2000c101924 */
[----:B------:R-:W-:Y:S05]  /*6880*/  BRA `(.L_x_3483) ;  /* 0x0000000c00347947 */ /* 0x000fea0003800000 */
.L_x_3484:
[----:B------:R-:W-:-:S06]  /*6890*/  IMAD.U32 R17, R17, 0x10000, RZ ;  /* 0x0001000011117824 */ /* 0x000fcc00078e00ff */
[----:B------:R-:W0:Y:S02]  /*68a0*/  F2I.FTZ.TRUNC.NTZ R17, R17 ;  /* 0x0000001100117305 */ /* 0x000e24000021f100 */
[----:B0-----:R2:W-:Y:S01]  /*68b0*/  STG.E.U16 desc[UR36][R8.64], R17 ;  /* 0x0000001108007986 */ /* 0x0015e2000c101524 */
[----:B------:R-:W-:Y:S05]  /*68c0*/  BRA `(.L_x_3483) ;  /* 0x0000000c00247947 */ /* 0x000fea0003800000 */
.L_x_3479:
        /* <DEDUP_REMOVED lines=9> */
.L_x_3487:
[----:B------:R-:W-:-:S05]  /*6960*/  IMAD.U32 R0, R17, 0x10000, RZ ;  /* 0x0001000011007824 */ /* 0x000fca00078e00ff */
[----:B------:R-:W-:-:S05]  /*6970*/  F2FP.F16.F32.PACK_AB R0, RZ, R0 ;  /* 0x00000000ff00723e */ /* 0x000fca00000000ff */
[----:B------:R0:W-:Y:S01]  /*6980*/  STG.E.U16 desc[UR36][R8.64], R0 ;  /* 0x0000000008007986 */ /* 0x0001e2000c101524 */
[----:B------:R-:W-:Y:S05]  /*6990*/  BRA `(.L_x_3483) ;  /* 0x0000000800f07947 */ /* 0x000fea0003800000 */
.L_x_3486:
        /* <DEDUP_REMOVED lines=10> */
.L_x_3489:
[----:B------:R-:W-:-:S05]  /*6a40*/  IMAD.U32 R17, R17, 0x10000, RZ ;  /* 0x0001000011117824 */ /* 0x000fca00078e00ff */
[----:B------:R-:W-:-:S04]  /*6a50*/  F2FP.F16.F32.PACK_AB R3, RZ, R17 ;  /* 0x00000011ff03723e */ /* 0x000fc800000000ff */
[----:B------:R-:W-:-:S05]  /*6a60*/  PRMT R3, R3, 0x5410, RZ ;  /* 0x0000541003037816 */ /* 0x000fca00000000ff */
[----:B------:R0:W-:Y:S01]  /*6a70*/  STG.E desc[UR36][R8.64], R3 ;  /* 0x0000000308007986 */ /* 0x0001e2000c101924 */
[----:B------:R-:W-:Y:S05]  /*6a80*/  BRA `(.L_x_3483) ;  /* 0x0000000800b47947 */ /* 0x000fea0003800000 */
.L_x_3488:
[----:B------:R-:W-:-:S04]  /*6a90*/  IMAD.U32 R4, R17, 0x10000, RZ ;  /* 0x0001000011047824 */ /* 0x000fc800078e00ff */
[----:B------:R-:W-:-:S06]  /*6aa0*/  FMUL.FTZ R4, R4, 1 ;  /* 0x3f80000004047820 */ /* 0x000fcc0000410000 */
[----:B------:R-:W0:Y:S02]  /*6ab0*/  F2F.F64.F32 R4, R4 ;  /* 0x0000000400047310 */ /* 0x000e240000201800 */
[----:B0-----:R0:W-:Y:S01]  /*6ac0*/  STG.E.64 desc[UR36][R8.64], R4 ;  /* 0x0000000408007986 */ /* 0x0011e2000c101b24 */
[----:B------:R-:W-:Y:S05]  /*6ad0*/  BRA `(.L_x_3483) ;  /* 0x0000000800a07947 */ /* 0x000fea0003800000 */
.L_x_3478:
        /* <DEDUP_REMOVED lines=14> */
.L_x_3493:
        /* <DEDUP_REMOVED lines=17> */
.L_x_3496:
[----:B------:R-:W-:-:S04]  /*6cd0*/  SHF.R.U32.HI R3, RZ, 0x18, R17 ;  /* 0x00000018ff037819 */ /* 0x000fc80000011611 */
[----:B------:R-:W-:-:S04]  /*6ce0*/  LOP3.LUT R0, R0, 0x80, R3, 0xf8, !PT ;  /* 0x0000008000007812 */ /* 0x000fc800078ef803 */
[----:B------:R-:W-:-:S07]  /*6cf0*/  PRMT R4, R0, 0x7610, R4 ;  /* 0x0000761000047816 */ /* 0x000fce0000000004 */
.L_x_3495:
[----:B------:R-:W-:Y:S05]  /*6d00*/  BSYNC.RECONVERGENT B0 ;  /* 0x0000000000007941 */ /* 0x000fea0003800200 */
.L_x_3494:
[----:B------:R0:W-:Y:S01]  /*6d10*/  STG.E.U8 desc[UR36][R8.64], R4 ;  /* 0x0000000408007986 */ /* 0x0001e2000c101124 */
[----:B------:R-:W-:Y:S05]  /*6d20*/  BRA `(.L_x_3483) ;  /* 0x00000008000c7947 */ /* 0x000fea0003800000 */
.L_x_3492:
        /* <DEDUP_REMOVED lines=17> */
.L_x_3499:
[----:B------:R-:W-:-:S04]  /*6e40*/  SHF.R.U32.HI R3, RZ, 0x18, R17 ;  /* 0x00000018ff037819 */ /* 0x000fc80000011611 */
[----:B------:R-:W-:-:S04]  /*6e50*/  LOP3.LUT R0, R0, 0x80, R3, 0xf8, !PT ;  /* 0x0000008000007812 */ /* 0x000fc800078ef803 */
[----:B------:R-:W-:-:S07]  /*6e60*/  PRMT R4, R0, 0x7610, R4 ;  /* 0x0000761000047816 */ /* 0x000fce0000000004 */
.L_x_3498:
[----:B------:R-:W-:Y:S05]  /*6e70*/  BSYNC.RECONVERGENT B0 ;  /* 0x0000000000007941 */ /* 0x000fea0003800200 */
.L_x_3497:
[----:B------:R0:W-:Y:S01]  /*6e80*/  STG.E.U8 desc[UR36][R8.64], R4 ;  /* 0x0000000408007986 */ /* 0x0001e2000c101124 */
[----:B------:R-:W-:Y:S05]  /*6e90*/  BRA `(.L_x_3483) ;  /* 0x0000000400b07947 */ /* 0x000fea0003800000 */
.L_x_3491:
        /* <DEDUP_REMOVED lines=22> */
.L_x_3501:
[----:B------:R-:W-:-:S06]  /*7000*/  IMAD.U32 R4, R17, 0x10000, RZ ;  /* 0x0001000011047824 */ /* 0x000fcc00078e00ff */
[----:B------:R-:W0:Y:S02]  /*7010*/  F2I.U64.TRUNC R4, R4 ;  /* 0x0000000400047311 */ /* 0x000e24000020d800 */
[----:B0-----:R0:W-:Y:S01]  /*7020*/  STG.E.64 desc[UR36][R8.64], R4 ;  /* 0x0000000408007986 */ /* 0x0011e2000c101b24 */
[----:B------:R-:W-:Y:S05]  /*7030*/  BRA `(.L_x_3483) ;  /* 0x0000000400487947 */ /* 0x000fea0003800000 */
.L_x_3500:
[----:B------:R-:W-:-:S06]  /*7040*/  IMAD.U32 R17, R17, 0x10000, RZ ;  /* 0x0001000011117824 */ /* 0x000fcc00078e00ff */
[----:B------:R-:W0:Y:S02]  /*7050*/  F2I.FTZ.U32.TRUNC.NTZ R17, R17 ;  /* 0x0000001100117305 */ /* 0x000e24000021f000 */
[----:B0-----:R0:W-:Y:S01]  /*7060*/  STG.E desc[UR36][R8.64], R17 ;  /* 0x0000001108007986 */ /* 0x0011e2000c101924 */
[----:B------:R-:W-:Y:S05]  /*7070*/  BRA `(.L_x_3483) ;  /* 0x0000000400387947 */ /* 0x000fea0003800000 */
.L_x_3490:
        /* <DEDUP_REMOVED lines=11> */
.L_x_3503:
[----:B------:R-:W-:Y:S01]  /*7130*/  IMAD.U32 R17, R17, 0x10000, RZ ;  /* 0x0001000011117824 */ /* 0x000fe200078e00ff */
[----:B------:R-:W-:-:S03]  /*7140*/  CS2R R6, SRZ ;  /* 0x0000000000067805 */ /* 0x000fc6000001ff00 */
[----:B------:R-:W-:-:S06]  /*7150*/  FMUL.FTZ R4, R17, 1 ;  /* 0x3f80000011047820 */ /* 0x000fcc0000410000 */
[----:B------:R-:W0:Y:S02]  /*7160*/  F2F.F64.F32 R4, R4 ;  /* 0x0000000400047310 */ /* 0x000e240000201800 */
[----:B0-----:R0:W-:Y:S01]  /*7170*/  STG.E.128 desc[UR36][R8.64], R4 ;  /* 0x0000000408007986 */ /* 0x0011e2000c101d24 */
[----:B------:R-:W-:Y:S05]  /*7180*/  BRA `(.L_x_3483) ;  /* 0x0000000000f47947 */ /* 0x000fea0003800000 */
.L_x_3502:
[----:B------:R-:W-:-:S13]  /*7190*/  ISETP.NE.AND P0, PT, R0, 0xf, PT ;  /* 0x0000000f0000780c */ /* 0x000fda0003f05270 */
[----:B------:R-:W-:Y:S05]  /*71a0*/  @!P0 BRA `(.L_x_3504) ;  /* 0x0000000000e88947 */ /* 0x000fea0003800000 */
[----:B------:R-:W-:-:S13]  /*71b0*/  ISETP.NE.AND P0, PT, R0, 0x17, PT ;  /* 0x000000170000780c */ /* 0x000fda0003f05270 */
[----:B------:R-:W-:Y:S05]  /*71c0*/  @!P0 BRA `(.L_x_3505) ;  /* 0x0000000000908947 */ /* 0x000fea0003800000 */
[----:B------:R-:W-:-:S13]  /*71d0*/  ISETP.NE.AND P0, PT, R0, 0x18, PT ;  /* 0x000000180000780c */ /* 0x000fda0003f05270 */
[----:B------:R-:W-:Y:S05]  /*71e0*/  @!P0 BRA `(.L_x_3506) ;  /* 0x0000000000448947 */ /* 0x000fea0003800000 */
.L_x_3482:
        /* <DEDUP_REMOVED lines=16> */
.L_x_3507:
[----:B------:R-:W-:Y:S05]  /*72f0*/  BRA `(.L_x_3483) ;  /* 0x0000000000987947 */ /* 0x000fea0003800000 */
.L_x_3506:
        /* <DEDUP_REMOVED lines=13> */
.L_x_3509:
[----:B------:R-:W-:Y:S05]  /*73d0*/  BSYNC.RECONVERGENT B0 ;  /* 0x0000000000007941 */ /* 0x000fea0003800200 */
.L_x_3508:
[----:B------:R-:W-:-:S05]  /*73e0*/  LOP3.LUT R3, R0, 0x80, R3, 0xf8, !PT ;  /* 0x0000008000037812 */ /* 0x000fca00078ef803 */
[----:B------:R0:W-:Y:S01]  /*73f0*/  STG.E.U8 desc[UR36][R8.64], R3 ;  /* 0x0000000308007986 */ /* 0x0001e2000c101124 */
[----:B------:R-:W-:Y:S05]  /*7400*/  BRA `(.L_x_3483) ;  /* 0x0000000000547947 */ /* 0x000fea0003800000 */
.L_x_3505:
        /* <DEDUP_REMOVED lines=12> */
.L_x_3511:
[----:B------:R-:W-:Y:S01]  /*74d0*/  IMAD.MOV.U32 R0, RZ, RZ, 0x7f ;  /* 0x0000007fff007424 */ /* 0x000fe200078e00ff */
[----:B------:R-:W-:-:S04]  /*74e0*/  ISETP.GT.U32.AND P0, PT, R4, 0x7f800000, PT ;  /* 0x7f8000000400780c */ /* 0x000fc80003f04070 */
[----:B------:R-:W-:-:S09]  /*74f0*/  SEL R0, R0, 0x7c, P0 ;  /* 0x0000007c00007807 */ /* 0x000fd20000000000 */
.L_x_3512:
[----:B------:R-:W-:Y:S05]  /*7500*/  BSYNC.RECONVERGENT B0 ;  /* 0x0000000000007941 */ /* 0x000fea0003800200 */
.L_x_3510:
[----:B------:R-:W-:-:S04]  /*7510*/  SHF.R.U32.HI R3, RZ, 0x18, R3 ;  /* 0x00000018ff037819 */ /* 0x000fc80000011603 */
[----:B------:R-:W-:-:S05]  /*7520*/  LOP3.LUT R3, R0, 0x80, R3, 0xf8, !PT ;  /* 0x0000008000037812 */ /* 0x000fca00078ef803 */
[----:B------:R0:W-:Y:S01]  /*7530*/  STG.E.U8 desc[UR36][R8.64], R3 ;  /* 0x0000000308007986 */ /* 0x0001e2000c101124 */
[----:B------:R-:W-:Y:S05]  /*7540*/  BRA `(.L_x_3483) ;  /* 0x0000000000047947 */ /* 0x000fea0003800000 */
.L_x_3504:
[----:B------:R0:W-:Y:S02]  /*7550*/  STG.E.U16 desc[UR36][R8.64], R17 ;  /* 0x0000001108007986 */ /* 0x0001e4000c101524 */
.L_x_3483:
[----:B------:R-:W-:-:S07]  /*7560*/  VIADD R25, R25, 0x80 ;  /* 0x0000008019197836 */ /* 0x000fce0000000000 */
.L_x_3442:
[----:B------:R-:W-:Y:S05]  /*7570*/  BSYNC.RECONVERGENT B6 ;  /* 0x0000000000067941 */ /* 0x000fea0003800200 */
.L_x_3441:
[----:B------:R-:W-:-:S13]  /*7580*/  ISETP.GE.AND P0, PT, R25, R16, PT ;  /* 0x000000101900720c */ /* 0x000fda0003f06270 */
[----:B------:R-:W-:Y:S05]  /*7590*/  @P0 EXIT ;  /* 0x000000000000094d */ /* 0x000fea0003800000 */
[----:B0-2-4-:R-:W0:Y:S01]  /*75a0*/  LDC.64 R4, c[0x0][0x388] ;  /* 0x0000e200ff047b82 */ /* 0x015e220000000a00 */
[----:B------:R-:W1:Y:S01]  /*75b0*/  LDCU UR4, c[0x0][0x3a8] ;  /* 0x00007500ff0477ac */ /* 0x000e620008000800 */
[----:B---3--:R-:W-:Y:S01]  /*75c0*/  PRMT R0, R18, 0x9910, RZ ;  /* 0x0000991012007816 */ /* 0x008fe200000000ff */
        /* <DEDUP_REMOVED lines=18> */
.L_x_3516:
[----:B------:R-:W-:-:S06]  /*76f0*/  IMAD.U32 R5, R19, 0x10000, RZ ;  /* 0x0001000013057824 */ /* 0x000fcc00078e00ff */
[----:B------:R-:W0:Y:S02]  /*7700*/  F2I.S64.TRUNC R4, R5 ;  /* 0x0000000500047311 */ /* 0x000e24000020d900 */
[----:B0-----:R-:W-:Y:S01]  /*7710*/  STG.E.U8 desc[UR36][R2.64], R4 ;  /* 0x0000000402007986 */ /* 0x001fe2000c101124 */
[----:B------:R-:W-:Y:S05]  /*7720*/  EXIT ;  /* 0x000000000000794d */ /* 0x000fea0003800000 */
.L_x_3515:
        /* <DEDUP_REMOVED lines=10> */
.L_x_3519:
[----:B------:R-:W-:-:S06]  /*77d0*/  IMAD.U32 R19, R19, 0x10000, RZ ;  /* 0x0001000013137824 */ /* 0x000fcc00078e00ff */
[----:B------:R-:W0:Y:S02]  /*77e0*/  F2I.FTZ.TRUNC.NTZ R19, R19 ;  /* 0x0000001300137305 */ /* 0x000e24000021f100 */
[----:B0-----:R-:W-:Y:S01]  /*77f0*/  STG.E desc[UR36][R2.64], R19 ;  /* 0x0000001302007986 */ /* 0x001fe2000c101924 */
[----:B------:R-:W-:Y:S05]  /*7800*/  EXIT ;  /* 0x000000000000794d */ /* 0x000fea0003800000 */
.L_x_3518:
[----:B------:R-:W-:-:S06]  /*7810*/  IMAD.U32 R19, R19, 0x10000, RZ ;  /* 0x0001000013137824 */ /* 0x000fcc00078e00ff */
[----:B------:R-:W0:Y:S02]  /*7820*/  F2I.FTZ.TRUNC.NTZ R19, R19 ;  /* 0x0000001300137305 */ /* 0x000e24000021f100 */
[----:B0-----:R-:W-:Y:S01]  /*7830*/  STG.E.U16 desc[UR36][R2.64], R19 ;  /* 0x0000001302007986 */ /* 0x001fe2000c101524 */
[----:B------:R-:W-:Y:S05]  /*7840*/  EXIT ;  /* 0x000000000000794d */ /* 0x000fea0003800000 */
.L_x_3514:
        /* <DEDUP_REMOVED lines=9> */
.L_x_3521:
[----:B------:R-:W-:-:S05]  /*78e0*/  IMAD.U32 R0, R19, 0x10000, RZ ;  /* 0x0001000013007824 */ /* 0x000fca00078e00ff */
[----:B------:R-:W-:-:S05]  /*78f0*/  F2FP.F16.F32.PACK_AB R0, RZ, R0 ;  /* 0x00000000ff00723e */ /* 0x000fca00000000ff */
[----:B------:R-:W-:Y:S01]  /*7900*/  STG.E.U16 desc[UR36][R2.64], R0 ;  /* 0x0000000002007986 */ /* 0x000fe2000c101524 */
[----:B------:R-:W-:Y:S05]  /*7910*/  EXIT ;  /* 0x000000000000794d */ /* 0x000fea0003800000 */
.L_x_3520:
        /* <DEDUP_REMOVED lines=10> */
.L_x_3523:
[----:B------:R-:W-:-:S05]  /*79c0*/  IMAD.U32 R19, R19, 0x10000, RZ ;  /* 0x0001000013137824 */ /* 0x000fca00078e00ff */
[----:B------:R-:W-:-:S04]  /*79d0*/  F2FP.F16.F32.PACK_AB R5, RZ, R19 ;  /* 0x00000013ff05723e */ /* 0x000fc800000000ff */
[----:B------:R-:W-:-:S05]  /*79e0*/  PRMT R5, R5, 0x5410, RZ ;  /* 0x0000541005057816 */ /* 0x000fca00000000ff */
[----:B------:R-:W-:Y:S01]  /*79f0*/  STG.E desc[UR36][R2.64], R5 ;  /* 0x0000000502007986 */ /* 0x000fe2000c101924 */
[----:B------:R-:W-:Y:S05]  /*7a00*/  EXIT ;  /* 0x000000000000794d */ /* 0x000fea0003800000 */
.L_x_3522:
[----:B------:R-:W-:-:S04]  /*7a10*/  IMAD.U32 R4, R19, 0x10000, RZ ;  /* 0x0001000013047824 */ /* 0x000fc800078e00ff */
[----:B------:R-:W-:-:S06]  /*7a20*/  FMUL.FTZ R4, R4, 1 ;  /* 0x3f80000004047820 */ /* 0x000fcc0000410000 */
[----:B------:R-:W0:Y:S02]  /*7a30*/  F2F.F64.F32 R4, R4 ;  /* 0x0000000400047310 */ /* 0x000e240000201800 */
[----:B0-----:R-:W-:Y:S01]  /*7a40*/  STG.E.64 desc[UR36][R2.64], R4 ;  /* 0x0000000402007986 */ /* 0x001fe2000c101b24 */
[----:B------:R-:W-:Y:S05]  /*7a50*/  EXIT ;  /* 0x000000000000794d */ /* 0x000fea0003800000 */
.L_x_3513:
        /* <DEDUP_REMOVED lines=14> */
.L_x_3527:
        /* <DEDUP_REMOVED lines=18> */
.L_x_3530:
[----:B------:R-:W-:-:S04]  /*7c60*/  SHF.R.U32.HI R5, RZ, 0x18, R5 ;  /* 0x00000018ff057819 */ /* 0x000fc80000011605 */
[----:B------:R-:W-:-:S07]  /*7c70*/  LOP3.LUT R0, R0, 0x80, R5, 0xf8, !PT ;  /* 0x0000008000007812 */ /* 0x000fce00078ef805 */
.L_x_3529:
[----:B------:R-:W-:Y:S05]  /*7c80*/  BSYNC.RECONVERGENT B0 ;  /* 0x0000000000007941 */ /* 0x000fea0003800200 */
.L_x_3528:
[----:B------:R-:W-:Y:S01]  /*7c90*/  STG.E.U8 desc[UR36][R2.64], R0 ;  /* 0x0000000002007986 */ /* 0x000fe2000c101124 */
[----:B------:R-:W-:Y:S05]  /*7ca0*/  EXIT ;  /* 0x000000000000794d */ /* 0x000fea0003800000 */
.L_x_3526:
        /* <DEDUP_REMOVED lines=18> */
.L_x_3533:
[----:B------:R-:W-:-:S04]  /*7dd0*/  SHF.R.U32.HI R5, RZ, 0x18, R5 ;  /* 0x00000018ff057819 */ /* 0x000fc80000011605 */
[----:B------:R-:W-:-:S07]  /*7de0*/  LOP3.LUT R0, R0, 0x80, R5, 0xf8, !PT ;  /* 0x0000008000007812 */ /* 0x000fce00078ef805 */
.L_x_3532:
[----:B------:R-:W-:Y:S05]  /*7df0*/  BSYNC.RECONVERGENT B0 ;  /* 0x0000000000007941 */ /* 0x000fea0003800200 */
.L_x_3531:
[----:B------:R-:W-:Y:S01]  /*7e00*/  STG.E.U8 desc[UR36][R2.64], R0 ;  /* 0x0000000002007986 */ /* 0x000fe2000c101124 */
[----:B------:R-:W-:Y:S05]  /*7e10*/  EXIT ;  /* 0x000000000000794d */ /* 0x000fea0003800000 */
.L_x_3525:
        /* <DEDUP_REMOVED lines=22> */
.L_x_3535:
[----:B------:R-:W-:-:S06]  /*7f80*/  IMAD.U32 R4, R19, 0x10000, RZ ;  /* 0x0001000013047824 */ /* 0x000fcc00078e00ff */
[----:B------:R-:W0:Y:S02]  /*7f90*/  F2I.U64.TRUNC R4, R4 ;  /* 0x0000000400047311 */ /* 0x000e24000020d800 */
[----:B0-----:R-:W-:Y:S01]  /*7fa0*/  STG.E.64 desc[UR36][R2.64], R4 ;  /* 0x0000000402007986 */ /* 0x001fe2000c101b24 */
[----:B------:R-:W-:Y:S05]  /*7fb0*/  EXIT ;  /* 0x000000000000794d */ /* 0x000fea0003800000 */
.L_x_3534:
[----:B------:R-:W-:-:S06]  /*7fc0*/  IMAD.U32 R19, R19, 0x10000, RZ ;  /* 0x0001000013137824 */ /* 0x000fcc00078e00ff */
[----:B------:R-:W0:Y:S02]  /*7fd0*/  F2I.FTZ.U32.TRUNC.NTZ R19, R19 ;  /* 0x0000001300137305 */ /* 0x000e24000021f000 */
[----:B0-----:R-:W-:Y:S01]  /*7fe0*/  STG.E desc[UR36][R2.64], R19 ;  /* 0x0000001302007986 */ /* 0x001fe2000c101924 */
[----:B------:R-:W-:Y:S05]  /*7ff0*/  EXIT ;  /* 0x000000000000794d */ /* 0x000fea0003800000 */
.L_x_3524:
        /* <DEDUP_REMOVED lines=11> */
.L_x_3537:
[----:B------:R-:W-:Y:S01]  /*80b0*/  IMAD.U32 R19, R19, 0x10000, RZ ;  /* 0x0001000013137824 */ /* 0x000fe200078e00ff */
[----:B------:R-:W-:-:S03]  /*80c0*/  CS2R R6, SRZ ;  /* 0x0000000000067805 */ /* 0x000fc6000001ff00 */
[----:B------:R-:W-:-:S06]  /*80d0*/  FMUL.FTZ R4, R19, 1 ;  /* 0x3f80000013047820 */ /* 0x000fcc0000410000 */
[----:B------:R-:W0:Y:S02]  /*80e0*/  F2F.F64.F32 R4, R4 ;  /* 0x0000000400047310 */ /* 0x000e240000201800 */
[----:B0-----:R-:W-:Y:S01]  /*80f0*/  STG.E.128 desc[UR36][R2.64], R4 ;  /* 0x0000000402007986 */ /* 0x001fe2000c101d24 */
[----:B------:R-:W-:Y:S05]  /*8100*/  EXIT ;  /* 0x000000000000794d */ /* 0x000fea0003800000 */
.L_x_3536:
[----:B------:R-:W-:-:S13]  /*8110*/  ISETP.NE.AND P0, PT, R0, 0xf, PT ;  /* 0x0000000f0000780c */ /* 0x000fda0003f05270 */
[----:B------:R-:W-:Y:S05]  /*8120*/  @!P0 BRA `(.L_x_3538) ;  /* 0x0000000000e88947 */ /* 0x000fea0003800000 */
[----:B------:R-:W-:-:S13]  /*8130*/  ISETP.NE.AND P0, PT, R0, 0x17, PT ;  /* 0x000000170000780c */ /* 0x000fda0003f05270 */
[----:B------:R-:W-:Y:S05]  /*8140*/  @!P0 BRA `(.L_x_3539) ;  /* 0x0000000000908947 */ /* 0x000fea0003800000 */
[----:B------:R-:W-:-:S13]  /*8150*/  ISETP.NE.AND P0, PT, R0, 0x18, PT ;  /* 0x000000180000780c */ /* 0x000fda0003f05270 */
[----:B------:R-:W-:Y:S05]  /*8160*/  @!P0 BRA `(.L_x_3540) ;  /* 0x0000000000448947 */ /* 0x000fea0003800000 */
.L_x_3517:
        /* <DEDUP_REMOVED lines=16> */
.L_x_3541:
[----:B------:R-:W-:Y:S05]  /*8270*/  EXIT ;  /* 0x000000000000794d */ /* 0x000fea0003800000 */
.L_x_3540:
        /* <DEDUP_REMOVED lines=13> */
.L_x_3543:
[----:B------:R-:W-:Y:S05]  /*8350*/  BSYNC.RECONVERGENT B0 ;  /* 0x0000000000007941 */ /* 0x000fea0003800200 */
.L_x_3542:
[----:B------:R-:W-:-:S05]  /*8360*/  LOP3.LUT R5, R0, 0x80, R5, 0xf8, !PT ;  /* 0x0000008000057812 */ /* 0x000fca00078ef805 */
[----:B------:R-:W-:Y:S01]  /*8370*/  STG.E.U8 desc[UR36][R2.64], R5 ;  /* 0x0000000502007986 */ /* 0x000fe2000c101124 */
[----:B------:R-:W-:Y:S05]  /*8380*/  EXIT ;  /* 0x000000000000794d */ /* 0x000fea0003800000 */
.L_x_3539:
        /* <DEDUP_REMOVED lines=12> */
.L_x_3545:
[----:B------:R-:W-:Y:S01]  /*8450*/  IMAD.MOV.U32 R0, RZ, RZ, 0x7f ;  /* 0x0000007fff007424 */ /* 0x000fe200078e00ff */
[----:B------:R-:W-:-:S04]  /*8460*/  ISETP.GT.U32.AND P0, PT, R4, 0x7f800000, PT ;  /* 0x7f8000000400780c */ /* 0x000fc80003f04070 */
[----:B------:R-:W-:-:S09]  /*8470*/  SEL R0, R0, 0x7c, P0 ;  /* 0x0000007c00007807 */ /* 0x000fd20000000000 */
.L_x_3546:
[----:B------:R-:W-:Y:S05]  /*8480*/  BSYNC.RECONVERGENT B0 ;  /* 0x0000000000007941 */ /* 0x000fea0003800200 */
.L_x_3544:
[----:B------:R-:W-:-:S04]  /*8490*/  SHF.R.U32.HI R5, RZ, 0x18, R5 ;  /* 0x00000018ff057819 */ /* 0x000fc80000011605 */
[----:B------:R-:W-:-:S05]  /*84a0*/  LOP3.LUT R5, R0, 0x80, R5, 0xf8, !PT ;  /* 0x0000008000057812 */ /* 0x000fca00078ef805 */
[----:B------:R-:W-:Y:S01]  /*84b0*/  STG.E.U8 desc[UR36][R2.64], R5 ;  /* 0x0000000502007986 */ /* 0x000fe2000c101124 */
[----:B------:R-:W-:Y:S05]  /*84c0*/  EXIT ;  /* 0x000000000000794d */ /* 0x000fea0003800000 */
.L_x_3538:
[----:B------:R-:W-:Y:S01]  /*84d0*/  STG.E.U16 desc[UR36][R2.64], R19 ;  /* 0x0000001302007986 */ /* 0x000fe2000c101524 */
[----:B------:R-:W-:Y:S05]  /*84e0*/  EXIT ;  /* 0x000000000000794d */ /* 0x000fea0003800000 */
.L_x_3547:
        /* <DEDUP_REMOVED lines=9> */
.L_x_8108:


//--------------------- .text._ZN2at6native18elementwise_kernelILi128ELi4EZNS0_22gpu_kernel_impl_nocastINS0_13BUnaryFunctorIN3c108BFloat16ES5_S5_ZZZNS0_20copysign_kernel_cudaERNS_18TensorIteratorBaseEENKUlvE_clEvENKUlvE1_clEvEUlS5_S5_E_EEEEvS7_RKT_EUliE_EEviT1_ --------------------------
	.section	.text._ZN2at6native18elementwise_kernelILi128ELi4EZNS0_22gpu_kernel_impl_nocastINS0_13BUnaryFunctorIN3c108BFloat16ES5_S5_ZZZNS0_20copysign_kernel_cudaERNS_18TensorIteratorBaseEENKUlvE_clEvENKUlvE1_clEvEUlS5_S5_E_EEEEvS7_RKT_EUliE_EEviT1_,"ax",@progbits
	.align	128
        .global         _ZN2at6native18elementwise_kernelILi128ELi4EZNS0_22gpu_kernel_impl_nocastINS0_13BUnaryFunctorIN3c108BFloat16ES5_S5_ZZZNS0_20copysign_kernel_cudaERNS_18TensorIteratorBaseEENKUlvE_clEvENKUlvE1_clEvEUlS5_S5_E_EEEEvS7_RKT_EUliE_EEviT1_
        .type           _ZN2at6native18elementwise_kernelILi128ELi4EZNS0_22gpu_kernel_impl_nocastINS0_13BUnaryFunctorIN3c108BFloat16ES5_S5_ZZZNS0_20copysign_kernel_cudaERNS_18TensorIteratorBaseEENKUlvE_clEvENKUlvE1_clEvEUlS5_S5_E_EEEEvS7_RKT_EUliE_EEviT1_,@function
        .size           _ZN2at6native18elementwise_kernelILi128ELi4EZNS0_22gpu_kernel_impl_nocastINS0_13BUnaryFunctorIN3c108BFloat16ES5_S5_ZZZNS0_20copysign_kernel_cudaERNS_18TensorIteratorBaseEENKUlvE_clEvENKUlvE1_clEvEUlS5_S5_E_EEEEvS7_RKT_EUliE_EEviT1_,(.L_x_8109 - _ZN2at6native18elementwise_kernelILi128ELi4EZNS0_22gpu_kernel_impl_nocastINS0_13BUnaryFunctorIN3c108BFloat16ES5_S5_ZZZNS0_20copysign_kernel_cudaERNS_18TensorIteratorBaseEENKUlvE_clEvENKUlvE1_clEvEUlS5_S5_E_EEEEvS7_RKT_EUliE_EEviT1_)
        .other          _ZN2at6native18elementwise_kernelILi128ELi4EZNS0_22gpu_kernel_impl_nocastINS0_13BUnaryFunctorIN3c108BFloat16ES5_S5_ZZZNS0_20copysign_kernel_cudaERNS_18TensorIteratorBaseEENKUlvE_clEvENKUlvE1_clEvEUlS5_S5_E_EEEEvS7_RKT_EUliE_EEviT1_,@"STO_CUDA_ENTRY STV_DEFAULT"
_ZN2at6native18elementwise_kernelILi128ELi4EZNS0_22gpu_kernel_impl_nocastINS0_13BUnaryFunctorIN3c108BFloat16ES5_S5_ZZZNS0_20copysign_kernel_cudaERNS_18TensorIteratorBaseEENKUlvE_clEvENKUlvE1_clEvEUlS5_S5_E_EEEEvS7_RKT_EUliE_EEviT1_:
.text._ZN2at6native18elementwise_kernelILi128ELi4EZNS0_22gpu_kernel_impl_nocastINS0_13BUnaryFunctorIN3c108BFloat16ES5_S5_ZZZNS0_20copysign_kernel_cudaERNS_18TensorIteratorBaseEENKUlvE_clEvENKUlvE1_clEvEUlS5_S5_E_EEEEvS7_RKT_EUliE_EEviT1_:
[----:B------:R-:W-:Y:S08]  /*0000*/  LDC R1, c[0x0][0x37c] ;  /* 0x0000df00ff017b82 */ /* 0x000ff00000000800 */
[----:B------:R-:W0:Y:S01]  /*0010*/  LDC R4, c[0x0][0x388] ;  /* 0x0000e200ff047b82 */ /* 0x000e220000000800 */
[----:B------:R-:W1:Y:S01]  /*0020*/  S2R R3, SR_TID.X ;  /* 0x0000000000037919 */ /* 0x000e620000002100 */
[----:B------:R-:W2:Y:S06]  /*0030*/  LDCU.64 UR6, c[0x0][0x358] ;  /* 0x00006b00ff0677ac */ /* 0x000eac0008000a00 */
[----:B------:R-:W3:Y:S08]  /*0040*/  S2UR UR4, SR_CTAID.X ;  /* 0x00000000000479c3 */ /* 0x000ef00000002500 */
[----:B------:R-:W4:Y:S01]  /*0050*/  LDC.U16 R0, c[0x0][0x592] ;  /* 0x00016480ff007b82 */ /* 0x000f220000000400 */
        /* <DEDUP_REMOVED lines=11> */
[----:B------:R-:W0:Y:S01]  /*0110*/  LDC.64 R6, c[0x0][0x580] ;  /* 0x00016000ff067b82 */ /* 0x000e220000000a00 */
[----:B----4-:R-:W-:Y:S02]  /*0120*/  SHF.L.U32 R9, R0, 0x10, RZ ;  /* 0x0000001000097819 */ /* 0x010fe400000006ff */
[----:B------:R-:W-:-:S04]  /*0130*/  IADD3 R3, PT, PT, R3, 0x80, RZ ;  /* 0x0000008003037810 */ /* 0x000fc80007ffe0ff */
[----:B------:R-:W-:-:S13]  /*0140*/  ISETP.GE.AND P0, PT, R3, UR4, PT ;  /* 0x0000000403007c0c */ /* 0x000fda000bf06270 */
[----:B------:R-:W-:Y:S05]  /*0150*/  @P0 BREAK.RELIABLE B1 ;  /* 0x0000000000010942 */ /* 0x000fea0003800100 */
[----:B--2---:R-:W-:-:S04]  /*0160*/  SHF.L.U32 R2, R4, 0x10, RZ ;  /* 0x0000001004027819 */ /* 0x004fc800000006ff */
[----:B------:R-:W-:-:S04]  /*0170*/  LOP3.LUT R2, R2, 0x80000000, R9, 0xb8, !PT ;  /* 0x8000000002027812 */ /* 0x000fc800078eb809 */
[----:B------:R-:W-:-:S05]  /*0180*/  F2FP.BF16.F32.PACK_AB R2, RZ, R2 ;  /* 0x00000002ff02723e */ /* 0x000fca00000010ff */
[----:B0-----:R0:W-:Y:S01]  /*0190*/  STG.E.U16 desc[UR6][R6.64], R2 ;  /* 0x0000000206007986 */ /* 0x0011e2000c101506 */
[----:B------:R-:W-:Y:S05]  /*01a0*/  @P0 BRA `(.L_x_3552) ;  /* 0x0000000000580947 */ /* 0x000fea0003800000 */
[----:B------:R-:W1:Y:S02]  /*01b0*/  LDC.64 R4, c[0x0][0x588] ;  /* 0x00016200ff047b82 */ /* 0x000e640000000a00 */
[----:B-1----:R-:W2:Y:S06]  /*01c0*/  LDG.E.U16 R4, desc[UR6][R4.64] ;  /* 0x0000000604047981 */ /* 0x002eac000c1e1500 */
[----:B0-----:R-:W0:Y:S01]  /*01d0*/  LDC.64 R6, c[0x0][0x580] ;  /* 0x00016000ff067b82 */ /* 0x001e220000000a00 */
[----:B------:R-:W-:Y:S02]  /*01e0*/  SHF.L.U32 R9, R0, 0x10, RZ ;  /* 0x0000001000097819 */ /* 0x000fe400000006ff */
[----:B------:R-:W-:-:S02]  /*01f0*/  IADD3 R3, PT, PT, R3, 0x80, RZ ;  /* 0x0000008003037810 */ /* 0x000fc40007ffe0ff */
[----:B--2---:R-:W-:-:S04]  /*0200*/  SHF.L.U32 R2, R4, 0x10, RZ ;  /* 0x0000001004027819 */ /* 0x004fc800000006ff */
[----:B------:R-:W-:-:S04]  /*0210*/  LOP3.LUT R2, R2, 0x80000000, R9, 0xb8, !PT ;  /* 0x8000000002027812 */ /* 0x000fc800078eb809 */
[----:B------:R-:W-:-:S05]  /*0220*/  F2FP.BF16.F32.PACK_AB R2, RZ, R2 ;  /* 0x00000002ff02723e */ /* 0x000fca00000010ff */
[----:B0-----:R0:W-:Y:S02]  /*0230*/  STG.E.U16 desc[UR6][R6.64], R2 ;  /* 0x0000000206007986 */ /* 0x0011e4000c101506 */
.L_x_3551:
[----:B------:R-:W-:-:S13]  /*0240*/  ISETP.GE.AND P0, PT, R3, UR4, PT ;  /* 0x0000000403007c0c */ /* 0x000fda000bf06270 */
[----:B------:R-:W-:Y:S05]  /*0250*/  @P0 BREAK.RELIABLE B1 ;  /* 0x0000000000010942 */ /* 0x000fea0003800100 */
[----:B------:R-:W-:Y:S05]  /*0260*/  @P0 BRA `(.L_x_3552) ;  /* 0x0000000000280947 */ /* 0x000fea0003800000 */
[----:B------:R-:W-:Y:S05]  /*0270*/  BSYNC.RELIABLE B1 ;  /* 0x0000000000017941 */ /* 0x000fea0003800100 */
.L_x_3550:
[----:B------:R-:W1:Y:S02]  /*0280*/  LDC.64 R4, c[0x0][0x588] ;  /* 0x00016200ff047b82 */ /* 0x000e640000000a00 */
[----:B-1----:R-:W2:Y:S06]  /*0290*/  LDG.E.U16 R4, desc[UR6][R4.64] ;  /* 0x0000000604047981 */ /* 0x002eac000c1e1500 */
[----:B0-----:R-:W0:Y:S01]  /*02a0*/  LDC.64 R6, c[0x0][0x580] ;  /* 0x00016000ff067b82 */ /* 0x001e220000000a00 */
[----:B----4-:R-:W-:Y:S01]  /*02b0*/  IMAD.U32 R9, R0, 0x10000, RZ ;  /* 0x0001000000097824 */ /* 0x010fe200078e00ff */
[----:B------:R-:W-:-:S02]  /*02c0*/  IADD3 R3, PT, PT, R3, 0x80, RZ ;  /* 0x0000008003037810 */ /* 0x000fc40007ffe0ff */
[----:B--2---:R-:W-:-:S04]  /*02d0*/  SHF.L.U32 R2, R4, 0x10, RZ ;  /* 0x0000001004027819 */ /* 0x004fc800000006ff */
[----:B------:R-:W-:-:S04]  /*02e0*/  LOP3.LUT R2, R2, 0x80000000, R9, 0xb8, !PT ;  /* 0x8000000002027812 */ /* 0x000fc800078eb809 */
[----:B------:R-:W-:-:S05]  /*02f0*/  F2FP.BF16.F32.PACK_AB R2, RZ, R2 ;  /* 0x00000002ff02723e */ /* 0x000fca00000010ff */
[----:B0-----:R1:W-:Y:S02]  /*0300*/  STG.E.U16 desc[UR6][R6.64], R2 ;  /* 0x0000000206007986 */ /* 0x0013e4000c101506 */
.L_x_3552:
[----:B------:R-:W-:Y:S05]  /*0310*/  BSYNC.RECONVERGENT B0 ;  /* 0x0000000000007941 */ /* 0x000fea0003800200 */
.L_x_3549:
[----:B------:R-:W-:Y:S05]  /*0320*/  WARPSYNC.ALL ;  /* 0x0000000000007948 */ /* 0x000fea0003800000 */
[----:B------:R-:W-:-:S13]  /*0330*/  ISETP.GE.AND P0, PT, R3, UR4, PT ;  /* 0x0000000403007c0c */ /* 0x000fda000bf06270 */
[----:B------:R-:W-:Y:S05]  /*0340*/  @P0 EXIT ;  /* 0x000000000000094d */ /* 0x000fea0003800000 */
[----:B01----:R-:W0:Y:S02]  /*0350*/  LDC.64 R2, c[0x0][0x588] ;  /* 0x00016200ff027b82 */ /* 0x003e240000000a00 */
[----:B0-----:R-:W2:Y:S06]  /*0360*/  LDG.E.U16 R2, desc[UR6][R2.64] ;  /* 0x0000000602027981 */ /* 0x001eac000c1e1500 */
[----:B------:R-:W0:Y:S01]  /*0370*/  LDC.64 R4, c[0x0][0x580] ;  /* 0x00016000ff047b82 */ /* 0x000e220000000a00 */
[----:B----4-:R-:W-:Y:S02]  /*0380*/  SHF.L.U32 R7, R0, 0x10, RZ ;  /* 0x0000001000077819 */ /* 0x010fe400000006ff */
[----:B--2---:R-:W-:-:S04]  /*0390*/  SHF.L.U32 R0, R2, 0x10, RZ ;  /* 0x0000001002007819 */ /* 0x004fc800000006ff */
[----:B------:R-:W-:-:S04]  /*03a0*/  LOP3.LUT R0, R0, 0x80000000, R7, 0xb8, !PT ;  /* 0x8000000000007812 */ /* 0x000fc800078eb807 */
[----:B------:R-:W-:-:S05]  /*03b0*/  F2FP.BF16.F32.PACK_AB R0, RZ, R0 ;  /* 0x00000000ff00723e */ /* 0x000fca00000010ff */
[----:B0-----:R-:W-:Y:S01]  /*03c0*/  STG.E.U16 desc[UR6][R4.64], R0 ;  /* 0x0000000004007986 */ /* 0x001fe2000c101506 */
[----:B------:R-:W-:Y:S05]  /*03d0*/  EXIT ;  /* 0x000000000000794d */ /* 0x000fea0003800000 */
.L_x_3548:
[----:B------:R-:W0:Y:S01]  /*03e0*/  LDCU UR4, c[0x0][0x380] ;  /* 0x00007000ff0477ac */ /* 0x000e220008000800 */
[----:B------:R-:W-:Y:S01]  /*03f0*/  IADD3 R4, PT, PT, R4, -0x1, RZ ;  /* 0xffffffff04047810 */ /* 0x000fe20007ffe0ff */
[----:B------:R-:W-:Y:S04]  /*0400*/  BSSY.RECONVERGENT B0, `(.L_x_3553) ;  /* 0x00003af000007945 */ /* 0x000fe80003800200 */
[----:B------:R-:W-:Y:S01]  /*0410*/  BSSY.RELIABLE B1, `(.L_x_3554) ;  /* 0x0000277000017945 */ /* 0x000fe20003800100 */
[----:B------:R-:W-:-:S05]  /*0420*/  VIMNMX.U32 R2, PT, PT, R4, 0x18, PT ;  /* 0x0000001804027848 */ /* 0x000fca0003fe0000 */
[----:B------:R-:W-:Y:S01]  /*0430*/  VIADD R2, R2, 0x1 ;  /* 0x0000000102027836 */ /* 0x000fe20000000000 */
        /* <DEDUP_REMOVED lines=300> */
.L_x_3556:
[----:B------:R-:W0:Y:S02]  /*1700*/  LDCU.128 UR8, c[0x0][0x580] ;  /* 0x0000b000ff0877ac */ /* 0x000e240008000c00 */
[----:B0-----:R-:W-:-:S04]  /*1710*/  IADD3 R6, P0, PT, R6, UR10, RZ ;  /* 0x0000000a06067c10 */ /* 0x001fc8000ff1e0ff */
[----:B------:R-:W-:-:S05]  /*1720*/  IADD3.X R7, PT, PT, RZ, UR11, RZ, P0, !PT ;  /* 0x0000000bff077c10 */ /* 0x000fca00087fe4ff */
[----:B------:R-:W2:Y:S01]  /*1730*/  LDG.E.U16 R6, desc[UR6][R6.64] ;  /* 0x0000000606067981 */ /* 0x000ea2000c1e1500 */
[----:B----4-:R-:W-:Y:S01]  /*1740*/  SHF.L.U32 R9, R0, 0x10, RZ ;  /* 0x0000001000097819 */ /* 0x010fe200000006ff */
[----:B------:R-:W-:Y:S01]  /*1750*/  VIADD R3, R3, 0x80 ;  /* 0x0000008003037836 */ /* 0x000fe20000000000 */
[----:B--2---:R-:W-:-:S04]  /*1760*/  SHF.L.U32 R8, R6, 0x10, RZ ;  /* 0x0000001006087819 */ /* 0x004fc800000006ff */
[----:B------:R-:W-:Y:S02]  /*1770*/  LOP3.LUT R9, R8, 0x80000000, R9, 0xb8, !PT ;  /* 0x8000000008097812 */ /* 0x000fe400078eb809 */
[----:B------:R-:W-:Y:S02]  /*1780*/  IADD3 R8, P0, PT, R5, UR8, RZ ;  /* 0x0000000805087c10 */ /* 0x000fe4000ff1e0ff */
[----:B------:R-:W-:Y:S02]  /*1790*/  F2FP.BF16.F32.PACK_AB R5, RZ, R9 ;  /* 0x00000009ff05723e */ /* 0x000fe400000010ff */
[----:B------:R-:W-:Y:S02]  /*17a0*/  IADD3.X R9, PT, PT, RZ, UR9, RZ, P0, !PT ;  /* 0x00000009ff097c10 */ /* 0x000fe400087fe4ff */
[----:B------:R-:W-:-:S03]  /*17b0*/  ISETP.GE.AND P0, PT, R3, UR4, PT ;  /* 0x0000000403007c0c */ /* 0x000fc6000bf06270 */
[----:B------:R0:W-:Y:S10]  /*17c0*/  STG.E.U16 desc[UR6][R8.64], R5 ;  /* 0x0000000508007986 */ /* 0x0001f4000c101506 */
[----:B------:R-:W-:Y:S05]  /*17d0*/  @P0 BREAK.RELIABLE B1 ;  /* 0x0000000000010942 */ /* 0x000fea0003800100 */
[----:B------:R-:W-:Y:S05]  /*17e0*/  @P0 BRA `(.L_x_3557) ;  /* 0x0000002400c00947 */ /* 0x000fea0003800000 */
[----:B------:R-:W0:Y:S01]  /*17f0*/  LDCU.64 UR8, c[0x0][0x390] ;  /* 0x00007200ff0877ac */ /* 0x000e220008000a00 */
[----:B------:R-:W-:Y:S02]  /*1800*/  MOV R6, RZ ;  /* 0x000000ff00067202 */ /* 0x000fe40000000f00 */
        /* <DEDUP_REMOVED lines=296> */
.L_x_3558:
[----:B------:R-:W0:Y:S02]  /*2a90*/  LDCU.128 UR8, c[0x0][0x580] ;  /* 0x0000b000ff0877ac */ /* 0x000e240008000c00 */
[----:B0-----:R-:W-:-:S04]  /*2aa0*/  IADD3 R6, P0, PT, R6, UR10, RZ ;  /* 0x0000000a06067c10 */ /* 0x001fc8000ff1e0ff */
[----:B------:R-:W-:-:S05]  /*2ab0*/  IADD3.X R7, PT, PT, RZ, UR11, RZ, P0, !PT ;  /* 0x0000000bff077c10 */ /* 0x000fca00087fe4ff */
[----:B------:R-:W2:Y:S01]  /*2ac0*/  LDG.E.U16 R6, desc[UR6][R6.64] ;  /* 0x0000000606067981 */ /* 0x000ea2000c1e1500 */
[----:B------:R-:W-:Y:S01]  /*2ad0*/  SHF.L.U32 R9, R0, 0x10, RZ ;  /* 0x0000001000097819 */ /* 0x000fe200000006ff */
[----:B------:R-:W-:Y:S01]  /*2ae0*/  VIADD R3, R3, 0x80 ;  /* 0x0000008003037836 */ /* 0x000fe20000000000 */
[----:B--2---:R-:W-:-:S04]  /*2af0*/  SHF.L.U32 R8, R6, 0x10, RZ ;  /* 0x0000001006087819 */ /* 0x004fc800000006ff */
[----:B------:R-:W-:Y:S02]  /*2b00*/  LOP3.LUT R9, R8, 0x80000000, R9, 0xb8, !PT ;  /* 0x8000000008097812 */ /* 0x000fe400078eb809 */
[----:B------:R-:W-:Y:S02]  /*2b10*/  IADD3 R8, P0, PT, R5, UR8, RZ ;  /* 0x0000000805087c10 */ /* 0x000fe4000ff1e0ff */
[----:B------:R-:W-:Y:S02]  /*2b20*/  F2FP.BF16.F32.PACK_AB R5, RZ, R9 ;  /* 0x00000009ff05723e */ /* 0x000fe400000010ff */
[----:B------:R-:W-:-:S05]  /*2b30*/  IADD3.X R9, PT, PT, RZ, UR9, RZ, P0, !PT ;  /* 0x00000009ff097c10 */ /* 0x000fca00087fe4ff */
[----:B------:R0:W-:Y:S04]  /*2b40*/  STG.E.U16 desc[UR6][R8.64], R5 ;  /* 0x0000000508007986 */ /* 0x0001e8000c101506 */
.L_x_3555:
[----:B------:R-:W-:-:S13]  /*2b50*/  ISETP.GE.AND P0, PT, R3, UR4, PT ;  /* 0x0000000403007c0c */ /* 0x000fda000bf06270 */
[----:B------:R-:W-:Y:S05]  /*2b60*/  @P0 BREAK.RELIABLE B1 ;  /* 0x0000000000010942 */ /* 0x000fea0003800100 */
[----:B------:R-:W-:Y:S05]  /*2b70*/  @P0 BRA `(.L_x_3557) ;  /* 0x0000001000dc0947 */ /* 0x000fea0003800000 */
[----:B------:R-:W-:Y:S05]  /*2b80*/  BSYNC.RELIABLE B1 ;  /* 0x0000000000017941 */ /* 0x000fea0003800100 */
.L_x_3554:
        /* <DEDUP_REMOVED lines=298> */
.L_x_3559:
        /* <DEDUP_REMOVED lines=10> */
[----:B------:R-:W-:-:S05]  /*3ed0*/  IADD3.X R9, PT, PT, RZ, UR9, RZ, P0, !PT ;  /* 0x00000009ff097c10 */ /* 0x000fca00087fe4ff */
[----:B------:R1:W-:Y:S04]  /*3ee0*/  STG.E.U16 desc[UR6][R8.64], R5 ;  /* 0x0000000508007986 */ /* 0x0003e8000c101506 */
.L_x_3557:
[----:B------:R-:W-:Y:S05]  /*3ef0*/  BSYNC.RECONVERGENT B0 ;  /* 0x0000000000007941 */ /* 0x000fea0003800200 */
.L_x_3553:
[----:B------:R-:W-:Y:S05]  /*3f00*/  WARPSYNC.ALL ;  /* 0x0000000000007948 */ /* 0x000fea0003800000 */
[----:B------:R-:W-:-:S13]  /*3f10*/  ISETP.GE.AND P0, PT, R3, UR4, PT ;  /* 0x0000000403007c0c */ /* 0x000fda000bf06270 */
[----:B------:R-:W-:Y:S05]  /*3f20*/  @P0 EXIT ;  /* 0x000000000000094d */ /* 0x000fea0003800000 */
[----:B------:R-:W2:Y:S01]  /*3f30*/  LDCU.64 UR4, c[0x0][0x390] ;  /* 0x00007200ff0477ac */ /* 0x000ea20008000a00 */
[----:B------:R-:W-:Y:S02]  /*3f40*/  MOV R6, RZ ;  /* 0x000000ff00067202 */ /* 0x000fe40000000f00 */
[----:B------:R-:W-:Y:S01]  /*3f50*/  MOV R7, R3 ;  /* 0x0000000300077202 */ /* 0x000fe20000000f00 */
[----:B------:R-:W3:Y:S01]  /*3f60*/  LDCU UR8, c[0x0][0x38c] ;  /* 0x00007180ff0877ac */ /* 0x000ee20008000800 */
[----:B------:R-:W-:Y:S01]  /*3f70*/  ISETP.NE.AND P0, PT, R4, RZ, PT ;  /* 0x000000ff0400720c */ /* 0x000fe20003f05270 */
[----:B------:R-:W5:Y:S01]  /*3f80*/  LDCU.64 UR10, c[0x0][0x4b8] ;  /* 0x00009700ff0a77ac */ /* 0x000f620008000a00 */
[----:B--2---:R-:W-:-:S05]  /*3f90*/  IMAD.HI.U32 R6, R3, UR4, R6 ;  /* 0x0000000403067c27 */ /* 0x004fca000f8e0006 */
[----:B------:R-:W-:-:S04]  /*3fa0*/  SHF.R.U32.HI R7, RZ, UR5, R6 ;  /* 0x00000005ff077c19 */ /* 0x000fc80008011606 */
[----:B01----:R-:W-:-:S05]  /*3fb0*/  IADD3 R8, PT, PT, -R7, RZ, RZ ;  /* 0x000000ff07087210 */ /* 0x003fca0007ffe1ff */
[----:B---3--:R-:W-:-:S04]  /*3fc0*/  IMAD R4, R8, UR8, R3 ;  /* 0x0000000808047c24 */ /* 0x008fc8000f8e0203 */
[C---:B-----5:R-:W-:Y:S02]  /*3fd0*/  IMAD R3, R4.reuse, UR10, RZ ;  /* 0x0000000a04037c24 */ /* 0x060fe4000f8e02ff */
        /* <DEDUP_REMOVED lines=269> */
[----:B------:R-:W1:Y:S10]  /*50b0*/  LDCU UR4, c[0x0][0x4a8] ;  /* 0x00009500ff0477ac */ /* 0x000e740008000800 */
[----:B------:R-:W2:Y:S01]  /*50c0*/  @P0 LDC.64 R12, c[0x0][0x4b0] ;  /* 0x00012c00ff0c0b82 */ /* 0x000ea20000000a00 */
[----:B0-----:R-:W-:-:S07]  /*50d0*/  IMAD.HI.U32 R10, R7, UR9, R6 ;  /* 0x00000009070a7c27 */ /* 0x001fce000f8e0006 */
[----:B------:R-:W0:Y:S01]  /*50e0*/  @P0 LDC R5, c[0x0][0x4ac] ;  /* 0x00012b00ff050b82 */ /* 0x000e220000000800 */
[----:B-1----:R-:W-:Y:S01]  /*50f0*/  SHF.R.U32.HI R11, RZ, UR4, R10 ;  /* 0x00000004ff0b7c19 */ /* 0x002fe2000801160a */
[----:B------:R-:W1:Y:S01]  /*5100*/  LDCU.64 UR4, c[0x0][0x570] ;  /* 0x0000ae00ff0477ac */ /* 0x000e620008000a00 */
[----:B------:R-:W-:Y:S02]  /*5110*/  @P0 IMAD.MOV.U32 R10, RZ, RZ, RZ ;  /* 0x000000ffff0a0224 */ /* 0x000fe400078e00ff */
        /* <DEDUP_REMOVED lines=11> */
.L_x_3560:
[----:B------:R-:W0:Y:S02]  /*51d0*/  LDCU.128 UR8, c[0x0][0x580] ;  /* 0x0000b000ff0877ac */ /* 0x000e240008000c00 */
[----:B0-----:R-:W-:-:S04]  /*51e0*/  IADD3 R4, P0, PT, R4, UR10, RZ ;  /* 0x0000000a04047c10 */ /* 0x001fc8000ff1e0ff */
[----:B------:R-:W-:-:S05]  /*51f0*/  IADD3.X R5, PT, PT, RZ, UR11, RZ, P0, !PT ;  /* 0x0000000bff057c10 */ /* 0x000fca00087fe4ff */
[----:B------:R-:W2:Y:S01]  /*5200*/  LDG.E.U16 R4, desc[UR6][R4.64] ;  /* 0x0000000604047981 */ /* 0x000ea2000c1e1500 */
[----:B----4-:R-:W-:Y:S02]  /*5210*/  SHF.L.U32 R7, R0, 0x10, RZ ;  /* 0x0000001000077819 */ /* 0x010fe400000006ff */
[----:B------:R-:W-:-:S04]  /*5220*/  IADD3 R2, P0, PT, R3, UR8, RZ ;  /* 0x0000000803027c10 */ /* 0x000fc8000ff1e0ff */
[----:B------:R-:W-:Y:S02]  /*5230*/  IADD3.X R3, PT, PT, RZ, UR9, RZ, P0, !PT ;  /* 0x00000009ff037c10 */ /* 0x000fe400087fe4ff */
[----:B--2---:R-:W-:-:S04]  /*5240*/  SHF.L.U32 R0, R4, 0x10, RZ ;  /* 0x0000001004007819 */ /* 0x004fc800000006ff */
[----:B------:R-:W-:-:S04]  /*5250*/  LOP3.LUT R0, R0, 0x80000000, R7, 0xb8, !PT ;  /* 0x8000000000007812 */ /* 0x000fc800078eb807 */
[----:B------:R-:W-:-:S05]  /*5260*/  F2FP.BF16.F32.PACK_AB R0, RZ, R0 ;  /* 0x00000000ff00723e */ /* 0x000fca00000010ff */
[----:B------:R-:W-:Y:S01]  /*5270*/  STG.E.U16 desc[UR6][R2.64], R0 ;  /* 0x0000000002007986 */ /* 0x000fe2000c101506 */
[----:B------:R-:W-:Y:S05]  /*5280*/  EXIT ;  /* 0x000000000000794d */ /* 0x000fea0003800000 */
.L_x_3561:
        /* <DEDUP_REMOVED lines=15> */
.L_x_8109:


//--------------------- .text._ZN2at6native27unrolled_elementwise_kernelINS0_13BUnaryFunctorIN3c108BFloat16ES4_S4_ZZZNS0_20copysign_kernel_cudaERNS_18TensorIteratorBaseEENKUlvE_clEvENKUlvE1_clEvEUlS4_S4_E_EESt5arrayIPcLm2EELi4E23TrivialOffsetCalculatorILi1EjESF_NS0_6memory15LoadWithoutCastENSG_16StoreWithoutCastEEEviT_T0_T2_T3_T4_T5_ --------------------------
	.section	.text._ZN2at6native27unrolled_elementwise_kernelINS0_13BUnaryFunctorIN3c108BFloat16ES4_S4_ZZZNS0_20copysign_kernel_cudaERNS_18TensorIteratorBaseEENKUlvE_clEvENKUlvE1_clEvEUlS4_S4_E_EESt5arrayIPcLm2EELi4E23TrivialOffsetCalculatorILi1EjESF_NS0_6memory15LoadWithoutCastENSG_16StoreWithoutCastEEEviT_T0_T2_T3_T4_T5_,"ax",@progbits
	.align	128
        .global         _ZN2at6native27unrolled_elementwise_kernelINS0_13BUnaryFunctorIN3c108BFloat16ES4_S4_ZZZNS0_20copysign_kernel_cudaERNS_18TensorIteratorBaseEENKUlvE_clEvENKUlvE1_clEvEUlS4_S4_E_EESt5arrayIPcLm2EELi4E23TrivialOffsetCalculatorILi1EjESF_NS0_6memory15LoadWithoutCastENSG_16StoreWithoutCastEEEviT_T0_T2_T3_T4_T5_
        .type           _ZN2at6native27unrolled_elementwise_kernelINS0_13BUnaryFunctorIN3c108BFloat16ES4_S4_ZZZNS0_20copysign_kernel_cudaERNS_18TensorIteratorBaseEENKUlvE_clEvENKUlvE1_clEvEUlS4_S4_E_EESt5arrayIPcLm2EELi4E23TrivialOffsetCalculatorILi1EjESF_NS0_6memory15LoadWithoutCastENSG_16StoreWithoutCastEEEviT_T0_T2_T3_T4_T5_,@function
        .size           _ZN2at6native27unrolled_elementwise_kernelINS0_13BUnaryFunctorIN3c108BFloat16ES4_S4_ZZZNS0_20copysign_kernel_cudaERNS_18TensorIteratorBaseEENKUlvE_clEvENKUlvE1_clEvEUlS4_S4_E_EESt5arrayIPcLm2EELi4E23TrivialOffsetCalculatorILi1EjESF_NS0_6memory15LoadWithoutCastENSG_16StoreWithoutCastEEEviT_T0_T2_T3_T4_T5_,(.L_x_8110 - _ZN2at6native27unrolled_elementwise_kernelINS0_13BUnaryFunctorIN3c108BFloat16ES4_S4_ZZZNS0_20copysign_kernel_cudaERNS_18TensorIteratorBaseEENKUlvE_clEvENKUlvE1_clEvEUlS4_S4_E_EESt5arrayIPcLm2EELi4E23TrivialOffsetCalculatorILi1EjESF_NS0_6memory15LoadWithoutCastENSG_16StoreWithoutCastEEEviT_T0_T2_T3_T4_T5_)
        .other          _ZN2at6native27unrolled_elementwise_kernelINS0_13BUnaryFunctorIN3c108BFloat16ES4_S4_ZZZNS0_20copysign_kernel_cudaERNS_18TensorIteratorBaseEENKUlvE_clEvENKUlvE1_clEvEUlS4_S4_E_EESt5arrayIPcLm2EELi4E23TrivialOffsetCalculatorILi1EjESF_NS0_6memory15LoadWithoutCastENSG_16StoreWithoutCastEEEviT_T0_T2_T3_T4_T5_,@"STO_CUDA_ENTRY STV_DEFAULT"
_ZN2at6native27unrolled_elementwise_kernelINS0_13BUnaryFunctorIN3c108BFloat16ES4_S4_ZZZNS0_20copysign_kernel_cudaERNS_18TensorIteratorBaseEENKUlvE_clEvENKUlvE1_clEvEUlS4_S4_E_EESt5arrayIPcLm2EELi4E23TrivialOffsetCalculatorILi1EjESF_NS0_6memory15LoadWithoutCastENSG_16StoreWithoutCastEEEviT_T0_T2_T3_T4_T5_:
.text._ZN2at6native27unrolled_elementwise_kernelINS0_13BUnaryFunctorIN3c108BFloat16ES4_S4_ZZZNS0_20copysign_kernel_cudaERNS_18TensorIteratorBaseEENKUlvE_clEvENKUlvE1_clEvEUlS4_S4_E_EESt5arrayIPcLm2EELi4E23TrivialOffsetCalculatorILi1EjESF_NS0_6memory15LoadWithoutCastENSG_16StoreWithoutCastEEEviT_T0_T2_T3_T4_T5_:
        /* <DEDUP_REMOVED lines=12> */
[----:B------:R-:W-:Y:S01]  /*00c0*/  @!P1 IMAD R17, R0, 0x200, R21 ;  /* 0x0000020000119824 */ /* 0x000fe200078e0215 */
[----:B------:R-:W-:Y:S01]  /*00d0*/  @!P1 IADD3 R21, PT, PT, R21, 0x80, RZ ;  /* 0x0000008015159810 */ /* 0x000fe20007ffe0ff */
[----:B------:R-:W2:Y:S03]  /*00e0*/  @!P1 LDC.64 R10, c[0x0][0x390] ;  /* 0x0000e400ff0a9b82 */ /* 0x000ea60000000a00 */
[----:B------:R-:W-:Y:S01]  /*00f0*/  ISETP.GE.AND P2, PT, R21, R2, PT ;  /* 0x000000021500720c */ /* 0x000fe20003f46270 */
[----:B0-----:R-:W-:Y:S01]  /*0100*/  @!P0 IMAD.WIDE.U32 R14, R7, 0x2, R14 ;  /* 0x00000002070e8825 */ /* 0x001fe200078e000e */
[----:B------:R-:W-:-:S06]  /*0110*/  PRMT R7, RZ, 0x7610, R7 ;  /* 0x00007610ff077816 */ /* 0x000fcc0000000007 */
[----:B-1----:R0:W3:Y:S05]  /*0120*/  @!P0 LDG.E.U16 R7, desc[UR4][R14.64] ;  /* 0x000000040e078981 */ /* 0x0020ea000c1e1500 */
[----:B------:R-:W1:Y:S01]  /*0130*/  @!P2 LDC.64 R8, c[0x0][0x390] ;  /* 0x0000e400ff08ab82 */ /* 0x000e620000000a00 */
[----:B------:R-:W-:Y:S01]  /*0140*/  @!P2 IMAD R19, R0, 0x200, R21 ;  /* 0x000002000013a824 */ /* 0x000fe200078e0215 */
[----:B------:R-:W-:Y:S01]  /*0150*/  PRMT R13, RZ, 0x7610, R13 ;  /* 0x00007610ff0d7816 */ /* 0x000fe2000000000d */
[----:B--2---:R-:W-:Y:S01]  /*0160*/  @!P1 IMAD.WIDE.U32 R16, R17, 0x2, R10 ;  /* 0x0000000211109825 */ /* 0x004fe200078e000a */
[----:B------:R-:W-:-:S04]  /*0170*/  PRMT R11, RZ, 0x7610, R11 ;  /* 0x00007610ff0b7816 */ /* 0x000fc8000000000b */
[----:B------:R2:W4:Y:S01]  /*0180*/  @!P1 LDG.E.U16 R13, desc[UR4][R16.64] ;  /* 0x00000004100d9981 */ /* 0x000522000c1e1500 */
[----:B-1----:R-:W-:-:S05]  /*0190*/  @!P2 IMAD.WIDE.U32 R18, R19, 0x2, R8 ;  /* 0x000000021312a825 */ /* 0x002fca00078e0008 */
[----:B------:R1:W4:Y:S01]  /*01a0*/  @!P2 LDG.E.U16 R11, desc[UR4][R18.64] ;  /* 0x00000004120ba981 */ /* 0x000322000c1e1500 */
[----:B------:R-:W-:-:S05]  /*01b0*/  @!P2 VIADD R21, R21, 0x80 ;  /* 0x000000801515a836 */ /* 0x000fca0000000000 */
[----:B------:R-:W-:-:S13]  /*01c0*/  ISETP.GE.AND P0, PT, R21, R2, PT ;  /* 0x000000021500720c */ /* 0x000fda0003f06270 */
[----:B------:R-:W2:Y:S01]  /*01d0*/  @!P0 LDC.64 R8, c[0x0][0x390] ;  /* 0x0000e400ff088b82 */ /* 0x000ea20000000a00 */
[----:B0-----:R-:W-:Y:S02]  /*01e0*/  @!P0 LEA R15, R0, R21, 0x9 ;  /* 0x00000015000f8211 */ /* 0x001fe400078e48ff */
[----:B------:R-:W-:-:S05]  /*01f0*/  PRMT R10, RZ, 0x7610, R10 ;  /* 0x00007610ff0a7816 */ /* 0x000fca000000000a */
[----:B------:R-:W0:Y:S01]  /*0200*/  LDC.U16 R12, c[0x0][0x386] ;  /* 0x0000e180ff0c7b82 */ /* 0x000e220000000400 */
[----:B--2---:R-:W-:-:S05]  /*0210*/  @!P0 IMAD.WIDE.U32 R14, R15, 0x2, R8 ;  /* 0x000000020f0e8825 */ /* 0x004fca00078e0008 */
[----:B------:R2:W5:Y:S01]  /*0220*/  @!P0 LDG.E.U16 R10, desc[UR4][R14.64] ;  /* 0x000000040e0a8981 */ /* 0x000562000c1e1500 */
[----:B------:R-:W-:-:S13]  /*0230*/  ISETP.GE.AND P0, PT, R3, R2, PT ;  /* 0x000000020300720c */ /* 0x000fda0003f06270 */
[----:B------:R-:W2:Y:S01]  /*0240*/  @!P0 LDC.64 R8, c[0x0][0x388] ;  /* 0x0000e200ff088b82 */ /* 0x000ea20000000a00 */
[----:B0-----:R-:W-:Y:S02]  /*0250*/  @!P0 IMAD.U32 R16, R12, 0x10000, RZ ;  /* 0x000100000c108824 */ /* 0x001fe400078e00ff */
[----:B-1----:R-:W-:Y:S02]  /*0260*/  @!P0 IMAD R19, R0, 0x200, R3 ;  /* 0x0000020000138824 */ /* 0x002fe400078e0203 */
[C---:B------:R-:W-:Y:S02]  /*0270*/  VIADD R17, R3.reuse, 0x80 ;  /* 0x0000008003117836 */ /* 0x040fe40000000000 */
[----:B------:R-:W-:-:S03]  /*0280*/  VIADD R21, R3, 0x100 ;  /* 0x0000010003157836 */ /* 0x000fc60000000000 */
[-C--:B------:R-:W-:Y:S02]  /*0290*/  ISETP.GE.AND P1, PT, R17, R2.reuse, PT ;  /* 0x000000021100720c */ /* 0x080fe40003f26270 */
[----:B------:R-:W-:Y:S01]  /*02a0*/  ISETP.GE.AND P2, PT, R21, R2, PT ;  /* 0x000000021500720c */ /* 0x000fe20003f46270 */
[----:B--2---:R-:W-:-:S10]  /*02b0*/  @!P0 IMAD.WIDE.U32 R8, R19, 0x2, R8 ;  /* 0x0000000213088825 */ /* 0x004fd400078e0008 */
[----:B------:R-:W-:Y:S01]  /*02c0*/  @!P1 IMAD.U32 R14, R12, 0x10000, RZ ;  /* 0x000100000c0e9824 */ /* 0x000fe200078e00ff */
[----:B------:R-:W-:Y:S01]  /*02d0*/  BSSY.RECONVERGENT B0, `(.L_x_3562) ;  /* 0x000001a000007945 */ /* 0x000fe20003800200 */
[----:B---3--:R-:W-:-:S04]  /*02e0*/  @!P0 SHF.L.U32 R7, R7, 0x10, RZ ;  /* 0x0000001007078819 */ /* 0x008fc800000006ff */
[----:B------:R-:W-:-:S04]  /*02f0*/  @!P0 LOP3.LUT R16, R7, 0x80000000, R16, 0xb8, !PT ;  /* 0x8000000007108812 */ /* 0x000fc800078eb810 */
[----:B------:R-:W-:Y:S01]  /*0300*/  @!P0 F2FP.BF16.F32.PACK_AB R6, RZ, R16 ;  /* 0x00000010ff06823e */ /* 0x000fe200000010ff */
[----:B------:R-:W-:Y:S02]  /*0310*/  VIADD R7, R3, 0x180 ;  /* 0x0000018003077836 */ /* 0x000fe40000000000 */
[----:B------:R-:W-:Y:S02]  /*0320*/  @!P0 IMAD.MOV.U32 R3, RZ, RZ, R17 ;  /* 0x000000ffff038224 */ /* 0x000fe400078e0011 */
[----:B------:R0:W-:Y:S03]  /*0330*/  @!P0 STG.E.U16 desc[UR4][R8.64], R6 ;  /* 0x0000000608008986 */ /* 0x0001e6000c101504 */
[----:B------:R-:W-:Y:S01]  /*0340*/  ISETP.GE.AND P3, PT, R3, R2, PT ;  /* 0x000000020300720c */ /* 0x000fe20003f66270 */
[----:B----4-:R-:W-:Y:S01]  /*0350*/  @!P1 IMAD.U32 R13, R13, 0x10000, RZ ;  /* 0x000100000d0d9824 */ /* 0x010fe200078e00ff */
[----:B------:R-:W-:-:S04]  /*0360*/  @!P2 SHF.L.U32 R16, R12, 0x10, RZ ;  /* 0x000000100c10a819 */ /* 0x000fc800000006ff */
[----:B------:R-:W-:Y:S02]  /*0370*/  @!P1 LOP3.LUT R13, R13, 0x80000000, R14, 0xb8, !PT ;  /* 0x800000000d0d9812 */ /* 0x000fe400078eb80e */
[----:B------:R-:W-:-:S04]  /*0380*/  @!P2 SHF.L.U32 R11, R11, 0x10, RZ ;  /* 0x000000100b0ba819 */ /* 0x000fc800000006ff */
[----:B------:R-:W-:Y:S02]  /*0390*/  @!P2 LOP3.LUT R11, R11, 0x80000000, R16, 0xb8, !PT ;  /* 0x800000000b0ba812 */ /* 0x000fe400078eb810 */
        /* <DEDUP_REMOVED lines=13> */
.L_x_3563:
[----:B------:R-:W-:Y:S05]  /*0470*/  BSYNC.RECONVERGENT B0 ;  /* 0x0000000000007941 */ /* 0x000fea0003800200 */
.L_x_3562:
[-C--:B------:R-:W-:Y:S02]  /*0480*/  ISETP.GE.AND P1, PT, R3, R2.reuse, PT ;  /* 0x000000020300720c */ /* 0x080fe40003f26270 */
[----:B------:R-:W-:-:S11]  /*0490*/  ISETP.GE.AND P0, PT, R7, R2, PT ;  /* 0x000000020700720c */ /* 0x000fd60003f06270 */
[----:B------:R-:W-:Y:S05]  /*04a0*/  @P1 EXIT ;  /* 0x000000000000194d */ /* 0x000fea0003800000 */
[----:B0-----:R-:W0:Y:S01]  /*04b0*/  LDC.64 R4, c[0x0][0x388] ;  /* 0x0000e200ff047b82 */ /* 0x001e220000000a00 */
[----:B------:R-:W-:Y:S01]  /*04c0*/  @!P0 IMAD.U32 R7, R12, 0x10000, RZ ;  /* 0x000100000c078824 */ /* 0x000fe200078e00ff */
[----:B-----5:R-:W-:Y:S01]  /*04d0*/  @!P0 SHF.L.U32 R10, R10, 0x10, RZ ;  /* 0x000000100a0a8819 */ /* 0x020fe200000006ff */
[----:B------:R-:W-:-:S03]  /*04e0*/  IMAD R3, R0, 0x200, R3 ;  /* 0x0000020000037824 */ /* 0x000fc600078e0203 */
[----:B------:R-:W-:-:S04]  /*04f0*/  @!P0 LOP3.LUT R10, R10, 0x80000000, R7, 0xb8, !PT ;  /* 0x800000000a0a8812 */ /* 0x000fc800078eb807 */
[----:B------:R-:W-:-:S04]  /*0500*/  @!P0 F2FP.BF16.F32.PACK_AB R2, RZ, R10 ;  /* 0x0000000aff02823e */ /* 0x000fc800000010ff */
[----:B------:R-:W-:Y:S01]  /*0510*/  PRMT R0, R2, 0x7610, R0 ;  /* 0x0000761002007816 */ /* 0x000fe20000000000 */
[----:B0-----:R-:W-:-:S05]  /*0520*/  IMAD.WIDE.U32 R2, R3, 0x2, R4 ;  /* 0x0000000203027825 */ /* 0x001fca00078e0004 */
[----:B------:R-:W-:Y:S01]  /*0530*/  STG.E.U16 desc[UR4][R2.64], R0 ;  /* 0x0000000002007986 */ /* 0x000fe2000c101504 */
[----:B------:R-:W-:Y:S05]  /*0540*/  EXIT ;  /* 0x000000000000794d */ /* 0x000fea0003800000 */
.L_x_3564:
        /* <DEDUP_REMOVED lines=11> */
.L_x_8110:


//--------------------- .text._ZN2at6native29vectorized_elementwise_kernelILi2ENS0_13BUnaryFunctorIN3c108BFloat16ES4_S4_ZZZNS0_20copysign_kernel_cudaERNS_18TensorIteratorBaseEENKUlvE_clEvENKUlvE1_clEvEUlS4_S4_E_EESt5arrayIPcLm2EEEEviT0_T1_ --------------------------
	.section	.text._ZN2at6native29vectorized_elementwise_kernelILi2ENS0_13BUnaryFunctorIN3c108BFloat16ES4_S4_ZZZNS0_20copysign_kernel_cudaERNS_18TensorIteratorBaseEENKUlvE_clEvENKUlvE1_clEvEUlS4_S4_E_EESt5arrayIPcLm2EEEEviT0_T1_,"ax",@progbits
	.align	128
        .global         _ZN2at6native29vectorized_elementwise_kernelILi2ENS0_13BUnaryFunctorIN3c108BFloat16ES4_S4_ZZZNS0_20copysign_kernel_cudaERNS_18TensorIteratorBaseEENKUlvE_clEvENKUlvE1_clEvEUlS4_S4_E_EESt5arrayIPcLm2EEEEviT0_T1_
        .type           _ZN2at6native29vectorized_elementwise_kernelILi2ENS0_13BUnaryFunctorIN3c108BFloat16ES4_S4_ZZZNS0_20copysign_kernel_cudaERNS_18TensorIteratorBaseEENKUlvE_clEvENKUlvE1_clEvEUlS4_S4_E_EESt5arrayIPcLm2EEEEviT0_T1_,@function
        .size           _ZN2at6native29vectorized_elementwise_kernelILi2ENS0_13BUnaryFunctorIN3c108BFloat16ES4_S4_ZZZNS0_20copysign_kernel_cudaERNS_18TensorIteratorBaseEENKUlvE_clEvENKUlvE1_clEvEUlS4_S4_E_EESt5arrayIPcLm2EEEEviT0_T1_,(.L_x_8111 - _ZN2at6native29vectorized_elementwise_kernelILi2ENS0_13BUnaryFunctorIN3c108BFloat16ES4_S4_ZZZNS0_20copysign_kernel_cudaERNS_18TensorIteratorBaseEENKUlvE_clEvENKUlvE1_clEvEUlS4_S4_E_EESt5arrayIPcLm2EEEEviT0_T1_)
        .other          _ZN2at6native29vectorized_elementwise_kernelILi2ENS0_13BUnaryFunctorIN3c108BFloat16ES4_S4_ZZZNS0_20copysign_kernel_cudaERNS_18TensorIteratorBaseEENKUlvE_clEvENKUlvE1_clEvEUlS4_S4_E_EESt5arrayIPcLm2EEEEviT0_T1_,@"STO_CUDA_ENTRY STV_DEFAULT"
_ZN2at6native29vectorized_elementwise_kernelILi2ENS0_13BUnaryFunctorIN3c108BFloat16ES4_S4_ZZZNS0_20copysign_kernel_cudaERNS_18TensorIteratorBaseEENKUlvE_clEvENKUlvE1_clEvEUlS4_S4_E_EESt5arrayIPcLm2EEEEviT0_T1_:
.text._ZN2at6native29vectorized_elementwise_kernelILi2ENS0_13BUnaryFunctorIN3c108BFloat16ES4_S4_ZZZNS0_20copysign_kernel_cudaERNS_18TensorIteratorBaseEENKUlvE_clEvENKUlvE1_clEvEUlS4_S4_E_EESt5arrayIPcLm2EEEEviT0_T1_:
[----:B------:R-:W-:Y:S01]  /*0000*/  LDC R1, c[0x0][0x37c] ;  /* 0x0000df00ff017b82 */ /* 0x000fe20000000800 */
[----:B------:R-:W0:Y:S01]  /*0010*/  S2R R3, SR_CTAID.X ;  /* 0x0000000000037919 */ /* 0x000e220000002500 */
[----:B------:R-:W1:Y:S06]  /*0020*/  LDCU UR6, c[0x0][0x380] ;  /* 0x00007000ff0677ac */ /* 0x000e6c0008000800 */
[----:B------:R-:W2:Y:S01]  /*0030*/  LDC.U16 R7, c[0x0][0x386] ;  /* 0x0000e180ff077b82 */ /* 0x000ea20000000400 */
[----:B------:R-:W3:Y:S01]  /*0040*/  LDCU.64 UR4, c[0x0][0x358] ;  /* 0x00006b00ff0477ac */ /* 0x000ee20008000a00 */
[----:B0-----:R-:W-:-:S05]  /*0050*/  IMAD.SHL.U32 R3, R3, 0x400, RZ ;  /* 0x0000040003037824 */ /* 0x001fca00078e00ff */
[----:B-1----:R-:W-:-:S04]  /*0060*/  IADD3 R5, PT, PT, -R3, UR6, RZ ;  /* 0x0000000603057c10 */ /* 0x002fc8000fffe1ff */
[----:B------:R-:W-:-:S13]  /*0070*/  ISETP.GT.U32.AND P0, PT, R5, 0x3ff, PT ;  /* 0x000003ff0500780c */ /* 0x000fda0003f04070 */
[----:B---3--:R-:W-:Y:S05]  /*0080*/  @P0 BRA `(.L_x_3565) ;  /* 0x00000008008c0947 */ /* 0x008fea0003800000 */
[----:B------:R-:W0:Y:S01]  /*0090*/  S2R R2, SR_TID.X ;  /* 0x0000000000027919 */ /* 0x000e220000002100 */
[----:B------:R-:W-:Y:S02]  /*00a0*/  PRMT R0, RZ, 0x7610, R0 ;  /* 0x00007610ff007816 */ /* 0x000fe40000000000 */
[----:B0-----:R-:W-:Y:S01]  /*00b0*/  ISETP.GE.U32.AND P6, PT, R2, R5, PT ;  /* 0x000000050200720c */ /* 0x001fe20003fc6070 */
[----:B------:R-:W-:-:S12]  /*00c0*/  IMAD.MOV.U32 R4, RZ, RZ, R2 ;  /* 0x000000ffff047224 */ /* 0x000fd800078e0002 */
[----:B------:R-:W-:Y:S01]  /*00d0*/  @!P6 VIADD R2, R4, 0x80 ;  /* 0x000000800402e836 */ /* 0x000fe20000000000 */
[----:B------:R-:W0:Y:S01]  /*00e0*/  @!P6 LDC.64 R16, c[0x0][0x390] ;  /* 0x0000e400ff10eb82 */ /* 0x000e220000000a00 */
[----:B------:R-:W-:-:S03]  /*00f0*/  @!P6 IMAD.IADD R19, R3, 0x1, R4 ;  /* 0x000000010313e824 */ /* 0x000fc600078e0204 */
[----:B------:R-:W-:-:S13]  /*0100*/  ISETP.GE.U32.AND P5, PT, R2, R5, PT ;  /* 0x000000050200720c */ /* 0x000fda0003fa6070 */
[----:B------:R-:W-:Y:S01]  /*0110*/  @!P5 IMAD.IADD R10, R3, 0x1, R2 ;  /* 0x00000001030ad824 */ /* 0x000fe200078e0202 */
[----:B------:R-:W1:Y:S01]  /*0120*/  @!P5 LDC.64 R12, c[0x0][0x390] ;  /* 0x0000e400ff0cdb82 */ /* 0x000e620000000a00 */
[----:B------:R-:W-:-:S05]  /*0130*/  @!P5 VIADD R2, R2, 0x80 ;  /* 0x000000800202d836 */ /* 0x000fca0000000000 */
[----:B------:R-:W-:Y:S01]  /*0140*/  ISETP.GE.U32.AND P4, PT, R2, R5, PT ;  /* 0x000000050200720c */ /* 0x000fe20003f86070 */
[----:B0-----:R-:W-:-:S05]  /*0150*/  @!P6 IMAD.WIDE.U32 R16, R19, 0x2, R16 ;  /* 0x000000021310e825 */ /* 0x001fca00078e0010 */
[----:B------:R0:W3:Y:S07]  /*0160*/  @!P6 LDG.E.U16 R0, desc[UR4][R16.64] ;  /* 0x000000041000e981 */ /* 0x0000ee000c1e1500 */
[----:B------:R-:W-:Y:S01]  /*0170*/  @!P4 IADD3 R11, PT, PT, R3, R2, RZ ;  /* 0x00000002030bc210 */ /* 0x000fe20007ffe0ff */
[----:B------:R-:W-:Y:S01]  /*0180*/  @!P4 VIADD R2, R2, 0x80 ;  /* 0x000000800202c836 */ /* 0x000fe20000000000 */
[----:B------:R-:W4:Y:S04]  /*0190*/  @!P4 LDC.64 R14, c[0x0][0x390] ;  /* 0x0000e400ff0ecb82 */ /* 0x000f280000000a00 */
[----:B------:R-:W-:-:S13]  /*01a0*/  ISETP.GE.U32.AND P3, PT, R2, R5, PT ;  /* 0x000000050200720c */ /* 0x000fda0003f66070 */
[----:B------:R-:W-:Y:S01]  /*01b0*/  @!P3 IMAD.IADD R29, R3, 0x1, R2 ;  /* 0x00000001031db824 */ /* 0x000fe200078e0202 */
[----:B------:R-:W-:Y:S01]  /*01c0*/  PRMT R26, RZ, 0x7610, R26 ;  /* 0x00007610ff1a7816 */ /* 0x000fe2000000001a */
[----:B------:R-:W-:Y:S01]  /*01d0*/  @!P3 VIADD R2, R2, 0x80 ;  /* 0x000000800202b836 */ /* 0x000fe20000000000 */
[----:B------:R-:W-:Y:S01]  /*01e0*/  PRMT R28, RZ, 0x7610, R28 ;  /* 0x00007610ff1c7816 */ /* 0x000fe2000000001c */
[----:B------:R-:W5:Y:S03]  /*01f0*/  @!P3 LDC.64 R18, c[0x0][0x390] ;  /* 0x0000e400ff12bb82 */ /* 0x000f660000000a00 */
[----:B------:R-:W-:-:S13]  /*0200*/  ISETP.GE.U32.AND P2, PT, R2, R5, PT ;  /* 0x000000050200720c */ /* 0x000fda0003f46070 */
[----:B------:R-:W-:Y:S02]  /*0210*/  @!P2 IMAD.IADD R23, R3, 0x1, R2 ;  /* 0x000000010317a824 */ /* 0x000fe400078e0202 */
[----:B------:R-:W-:-:S05]  /*0220*/  @!P2 VIADD R2, R2, 0x80 ;  /* 0x000000800202a836 */ /* 0x000fca0000000000 */
[----:B------:R-:W-:-:S13]  /*0230*/  ISETP.GE.U32.AND P1, PT, R2, R5, PT ;  /* 0x000000050200720c */ /* 0x000fda0003f26070 */
[----:B------:R-:W-:Y:S01]  /*0240*/  @!P1 IADD3 R25, PT, PT, R3, R2, RZ ;  /* 0x0000000203199210 */ /* 0x000fe20007ffe0ff */
[----:B------:R-:W-:-:S05]  /*0250*/  @!P1 VIADD R2, R2, 0x80 ;  /* 0x0000008002029836 */ /* 0x000fca0000000000 */
[----:B------:R-:W-:-:S13]  /*0260*/  ISETP.GE.U32.AND P0, PT, R2, R5, PT ;  /* 0x000000050200720c */ /* 0x000fda0003f06070 */
[----:B------:R-:W-:Y:S02]  /*0270*/  @!P0 IMAD.IADD R27, R3, 0x1, R2 ;  /* 0x00000001031b8824 */ /* 0x000fe400078e0202 */
[----:B------:R-:W-:-:S05]  /*0280*/  @!P0 VIADD R2, R2, 0x80 ;  /* 0x0000008002028836 */ /* 0x000fca0000000000 */
[----:B------:R-:W-:Y:S01]  /*0290*/  ISETP.GE.U32.AND P6, PT, R2, R5, PT ;  /* 0x000000050200720c */ /* 0x000fe20003fc6070 */
[----:B-1----:R-:W-:-:S04]  /*02a0*/  @!P5 IMAD.WIDE.U32 R12, R10, 0x2, R12 ;  /* 0x000000020a0cd825 */ /* 0x002fc800078e000c */
[----:B----4-:R-:W-:Y:S01]  /*02b0*/  @!P4 IMAD.WIDE.U32 R14, R11, 0x2, R14 ;  /* 0x000000020b0ec825 */ /* 0x010fe200078e000e */
[----:B------:R1:W4:Y:S01]  /*02c0*/  @!P5 LDG.E.U16 R26, desc[UR4][R12.64] ;  /* 0x000000040c1ad981 */ /* 0x000322000c1e1500 */
[----:B------:R-:W2:Y:S03]  /*02d0*/  @!P2 LDC.64 R10, c[0x0][0x390] ;  /* 0x0000e400ff0aab82 */ /* 0x000ea60000000a00 */
[----:B------:R5:W4:Y:S05]  /*02e0*/  @!P4 LDG.E.U16 R28, desc[UR4][R14.64] ;  /* 0x000000040e1cc981 */ /* 0x000b2a000c1e1500 */
[----:B0-----:R-:W0:Y:S08]  /*02f0*/  @!P6 LDC.64 R16, c[0x0][0x390] ;  /* 0x0000e400ff10eb82 */ /* 0x001e300000000a00 */
[----:B-1----:R-:W1:Y:S08]  /*0300*/  @!P1 LDC.64 R12, c[0x0][0x390] ;  /* 0x0000e400ff0c9b82 */ /* 0x002e700000000a00 */
[----:B-----5:R-:W5:Y:S01]  /*0310*/  @!P0 LDC.64 R14, c[0x0][0x390] ;  /* 0x0000e400ff0e8b82 */ /* 0x020f620000000a00 */
[----:B------:R-:W-:Y:S01]  /*0320*/  @!P3 IMAD.WIDE.U32 R18, R29, 0x2, R18 ;  /* 0x000000021d12b825 */ /* 0x000fe200078e0012 */
[----:B------:R-:W-:-:S03]  /*0330*/  PRMT R29, RZ, 0x7610, R29 ;  /* 0x00007610ff1d7816 */ /* 0x000fc6000000001d */
[----:B--2---:R-:W-:Y:S01]  /*0340*/  @!P2 IMAD.WIDE.U32 R10, R23, 0x2, R10 ;  /* 0x00000002170aa825 */ /* 0x004fe200078e000a */
[----:B------:R-:W-:Y:S02]  /*0350*/  PRMT R23, RZ, 0x7610, R23 ;  /* 0x00007610ff177816 */ /* 0x000fe40000000017 */
[----:B------:R-:W2:Y:S01]  /*0360*/  @!P3 LDG.E.U16 R29, desc[UR4][R18.64] ;  /* 0x00000004121db981 */ /* 0x000ea2000c1e1500 */
[----:B------:R-:W-:-:S03]  /*0370*/  @!P6 IMAD.IADD R2, R3, 0x1, R2 ;  /* 0x000000010302e824 */ /* 0x000fc600078e0202 */
[----:B------:R5:W2:Y:S01]  /*0380*/  @!P2 LDG.E.U16 R23, desc[UR4][R10.64] ;  /* 0x000000040a17a981 */ /* 0x000aa2000c1e1500 */
[----:B0-----:R-:W-:Y:S01]  /*0390*/  @!P6 IMAD.WIDE.U32 R16, R2, 0x2, R16 ;  /* 0x000000020210e825 */ /* 0x001fe200078e0010 */
[----:B------:R-:W-:-:S03]  /*03a0*/  PRMT R2, RZ, 0x7610, R2 ;  /* 0x00007610ff027816 */ /* 0x000fc60000000002 */
[----:B-1----:R-:W-:Y:S01]  /*03b0*/  @!P1 IMAD.WIDE.U32 R12, R25, 0x2, R12 ;  /* 0x00000002190c9825 */ /* 0x002fe200078e000c */
[----:B------:R-:W-:Y:S02]  /*03c0*/  PRMT R25, RZ, 0x7610, R25 ;  /* 0x00007610ff197816 */ /* 0x000fe40000000019 */
[----:B------:R-:W2:Y:S01]  /*03d0*/  @!P6 LDG.E.U16 R2, desc[UR4][R16.64] ;  /* 0x000000041002e981 */ /* 0x000ea2000c1e1500 */
[----:B-----5:R-:W-:Y:S01]  /*03e0*/  @!P0 IMAD.WIDE.U32 R14, R27, 0x2, R14 ;  /* 0x000000021b0e8825 */ /* 0x020fe200078e000e */
[----:B------:R-:W-:Y:S02]  /*03f0*/  PRMT R27, RZ, 0x7610, R27 ;  /* 0x00007610ff1b7816 */ /* 0x000fe4000000001b */
[----:B------:R-:W5:Y:S04]  /*0400*/  @!P1 LDG.E.U16 R25, desc[UR4][R12.64] ;  /* 0x000000040c199981 */ /* 0x000f68000c1e1500 */
[----:B------:R0:W5:Y:S01]  /*0410*/  @!P0 LDG.E.U16 R27, desc[UR4][R14.64] ;  /* 0x000000040e1b8981 */ /* 0x000162000c1e1500 */
[----:B------:R-:W-:-:S02]  /*0420*/  ISETP.GE.U32.AND P0, PT, R4, R5, PT ;  /* 0x000000050400720c */ /* 0x000fc40003f06070 */
[----:B------:R-:W-:-:S04]  /*0430*/  IADD3 R10, PT, PT, R4, 0x80, RZ ;  /* 0x00000080040a7810 */ /* 0x000fc80007ffe0ff */
[----:B------:R-:W-:-:S07]  /*0440*/  ISETP.GE.U32.AND P5, PT, R10, R5, PT ;  /* 0x000000050a00720c */ /* 0x000fce0003fa6070 */
[----:B------:R-:W1:Y:S01]  /*0450*/  @!P0 LDC.64 R18, c[0x0][0x388] ;  /* 0x0000e200ff128b82 */ /* 0x000e620000000a00 */
[C---:B0-----:R-:W-:Y:S02]  /*0460*/  VIADD R14, R4.reuse, 0x180 ;  /* 0x00000180040e7836 */ /* 0x041fe40000000000 */
[C---:B------:R-:W-:Y:S02]  /*0470*/  VIADD R12, R4.reuse, 0x200 ;  /* 0x00000200040c7836 */ /* 0x040fe40000000000 */
[----:B------:R-:W-:Y:S02]  /*0480*/  @!P0 IMAD.U32 R13, R7, 0x10000, RZ ;  /* 0x00010000070d8824 */ /* 0x000fe400078e00ff */
[----:B------:R-:W-:Y:S01]  /*0490*/  VIADD R11, R4, 0x100 ;  /* 0x00000100040b7836 */ /* 0x000fe20000000000 */
[-C--:B------:R-:W-:Y:S01]  /*04a0*/  ISETP.GE.U32.AND P2, PT, R14, R5.reuse, PT ;  /* 0x000000050e00720c */ /* 0x080fe20003f46070 */
[----:B------:R-:W-:Y:S01]  /*04b0*/  VIADD R14, R4, 0x300 ;  /* 0x00000300040e7836 */ /* 0x000fe20000000000 */
[-C--:B------:R-:W-:Y:S01]  /*04c0*/  ISETP.GE.U32.AND P3, PT, R12, R5.reuse, PT ;  /* 0x000000050c00720c */ /* 0x080fe20003f66070 */
[----:B------:R-:W-:Y:S01]  /*04d0*/  VIADD R12, R4, 0x280 ;  /* 0x00000280040c7836 */ /* 0x000fe20000000000 */
[-C--:B------:R-:W-:Y:S01]  /*04e0*/  ISETP.GE.U32.AND P1, PT, R11, R5.reuse, PT ;  /* 0x000000050b00720c */ /* 0x080fe20003f26070 */
[----:B------:R-:W-:Y:S01]  /*04f0*/  @!P0 IMAD.IADD R11, R3, 0x1, R4 ;  /* 0x00000001030b8824 */ /* 0x000fe200078e0204 */
[----:B------:R-:W-:-:S02]  /*0500*/  ISETP.GE.U32.AND P6, PT, R14, R5, PT ;  /* 0x000000050e00720c */ /* 0x000fc40003fc6070 */
[----:B------:R-:W-:Y:S01]  /*0510*/  ISETP.GE.U32.AND P4, PT, R12, R5, PT ;  /* 0x000000050c00720c */ /* 0x000fe20003f86070 */
[----:B-1----:R-:W-:-:S08]  /*0520*/  @!P0 IMAD.WIDE.U32 R18, R11, 0x2, R18 ;  /* 0x000000020b128825 */ /* 0x002fd000078e0012 */
[C---:B------:R-:W-:Y:S01]  /*0530*/  @!P1 SHF.L.U32 R11, R7.reuse, 0x10, RZ ;  /* 0x00000010070b9819 */ /* 0x040fe200000006ff */
[C---:B------:R-:W-:Y:S01]  /*0540*/  @!P3 IMAD.U32 R12, R7.reuse, 0x10000, RZ ;  /* 0x00010000070cb824 */ /* 0x040fe200078e00ff */
[----:B------:R-:W-:Y:S04]  /*0550*/  BSSY.RECONVERGENT B0, `(.L_x_3566) ;  /* 0x000004e000007945 */ /* 0x000fe80003800200 */
[----:B------:R-:W-:Y:S01]  /*0560*/  BSSY.RELIABLE B1, `(.L_x_3567) ;  /* 0x0000046000017945 */ /* 0x000fe20003800100 */
[----:B---3--:R-:W-:Y:S01]  /*0570*/  @!P0 SHF.L.U32 R16, R0, 0x10, RZ ;  /* 0x0000001000108819 */ /* 0x008fe200000006ff */
[----:B------:R-:W-:-:S03]  /*0580*/  @!P5 IMAD.U32 R0, R7, 0x10000, RZ ;  /* 0x000100000700d824 */ /* 0x000fc600078e00ff */
[----:B------:R-:W-:Y:S01]  /*0590*/  @!P0 LOP3.LUT R13, R16, 0x80000000, R13, 0xb8, !PT ;  /* 0x80000000100d8812 */ /* 0x000fe200078eb80d */
[----:B------:R-:W-:Y:S02]  /*05a0*/  VIADD R16, R4, 0x380 ;  /* 0x0000038004107836 */ /* 0x000fe40000000000 */
[----:B------:R-:W-:Y:S01]  /*05b0*/  @!P0 IMAD.MOV.U32 R4, RZ, RZ, R10 ;  /* 0x000000ffff048224 */ /* 0x000fe200078e000a */
[----:B------:R-:W-:Y:S01]  /*05c0*/  @!P0 F2FP.BF16.F32.PACK_AB R24, RZ, R13 ;  /* 0x0000000dff18823e */ /* 0x000fe200000010ff */
[----:B------:R-:W-:-:S04]  /*05d0*/  @!P2 IMAD.U32 R10, R7, 0x10000, RZ ;  /* 0x00010000070aa824 */ /* 0x000fc800078e00ff */
[----:B------:R0:W-:Y:S01]  /*05e0*/  @!P0 STG.E.U16 desc[UR4][R18.64], R24 ;  /* 0x0000001812008986 */ /* 0x0001e2000c101504 */
[----:B------:R-:W-:Y:S01]  /*05f0*/  ISETP.GE.U32.AND P0, PT, R4, R5, PT ;  /* 0x000000050400720c */ /* 0x000fe20003f06070 */
[----:B----4-:R-:W-:-:S05]  /*0600*/  @!P5 IMAD.U32 R15, R26, 0x10000, RZ ;  /* 0x000100001a0fd824 */ /* 0x010fca00078e00ff */
[----:B------:R-:W-:-:S04]  /*0610*/  @!P5 LOP3.LUT R0, R15, 0x80000000, R0, 0xb8, !PT ;  /* 0x800000000f00d812 */ /* 0x000fc800078eb800 */
[----:B------:R-:W-:Y:S02]  /*0620*/  @!P5 F2FP.BF16.F32.PACK_AB R6, RZ, R0 ;  /* 0x00000000ff06d23e */ /* 0x000fe400000010ff */
[----:B------:R-:W-:Y:S01]  /*0630*/  ISETP.GE.U32.AND P5, PT, R16, R5, PT ;  /* 0x000000051000720c */ /* 0x000fe20003fa6070 */
[----:B------:R-:W-:-:S05]  /*0640*/  @!P1 IMAD.U32 R0, R28, 0x10000, RZ ;  /* 0x000100001c009824 */ /* 0x000fca00078e00ff */
[----:B------:R-:W-:-:S07]  /*0650*/  @!P1 LOP3.LUT R0, R0, 0x80000000, R11, 0xb8, !PT ;  /* 0x8000000000009812 */ /* 0x000fce00078eb80b */
[----:B------:R-:W-:Y:S01]  /*0660*/  @!P5 SHF.L.U32 R11, R7, 0x10, RZ ;  /* 0x00000010070bd819 */ /* 0x000fe200000006ff */
[----:B--2---:R-:W-:Y:S01]  /*0670*/  @!P2 IMAD.U32 R29, R29, 0x10000, RZ ;  /* 0x000100001d1da824 */ /* 0x004fe200078e00ff */
[----:B------:R-:W-:-:S04]  /*0680*/  @!P3 SHF.L.U32 R23, R23, 0x10, RZ ;  /* 0x000000101717b819 */ /* 0x000fc800000006ff */
[----:B------:R-:W-:Y:S01]  /*0690*/  @!P2 LOP3.LUT R29, R29, 0x80000000, R10, 0xb8, !PT ;  /* 0x800000001d1da812 */ /* 0x000fe200078eb80a */
[----:B------:R-:W-:Y:S01]  /*06a0*/  @!P4 IMAD.U32 R10, R7, 0x10000, RZ ;  /* 0x00010000070ac824 */ /* 0x000fe200078e00ff */
[----:B------:R-:W-:Y:S01]  /*06b0*/  @!P3 LOP3.LUT R23, R23, 0x80000000, R12, 0xb8, !PT ;  /* 0x800000001717b812 */ /* 0x000fe200078eb80c */
[----:B------:R-:W-:Y:S02]  /*06c0*/  @!P6 IMAD.U32 R12, R7, 0x10000, RZ ;  /* 0x00010000070ce824 */ /* 0x000fe400078e00ff */
[----:B------:R-:W-:Y:S02]  /*06d0*/  @!P5 IMAD.U32 R2, R2, 0x10000, RZ ;  /* 0x000100000202d824 */ /* 0x000fe400078e00ff */
[----:B-----5:R-:W-:Y:S02]  /*06e0*/  @!P4 IMAD.U32 R25, R25, 0x10000, RZ ;  /* 0x000100001919c824 */ /* 0x020fe400078e00ff */
[----:B------:R-:W-:-:S03]  /*06f0*/  @!P6 IMAD.U32 R27, R27, 0x10000, RZ ;  /* 0x000100001b1be824 */ /* 0x000fc600078e00ff */
[----:B------:R-:W-:Y:S02]  /*0700*/  @!P4 LOP3.LUT R25, R25, 0x80000000, R10, 0xb8, !PT ;  /* 0x800000001919c812 */ /* 0x000fe400078eb80a */
[----:B------:R-:W-:Y:S02]  /*0710*/  @!P5 LOP3.LUT R2, R2, 0x80000000, R11, 0xb8, !PT ;  /* 0x800000000202d812 */ /* 0x000fe400078eb80b */
[----:B------:R-:W-:Y:S02]  /*0720*/  @!P6 LOP3.LUT R27, R27, 0x80000000, R12, 0xb8, !PT ;  /* 0x800000001b1be812 */ /* 0x000fe400078eb80c */
[----:B------:R-:W-:Y:S02]  /*0730*/  @!P1 F2FP.BF16.F32.PACK_AB R7, RZ, R0 ;  /* 0x00000000ff07923e */ /* 0x000fe400000010ff */
[----:B------:R-:W-:Y:S02]  /*0740*/  @!P2 F2FP.BF16.F32.PACK_AB R8, RZ, R29 ;  /* 0x0000001dff08a23e */ /* 0x000fe400000010ff */
[----:B------:R-:W-:-:S02]  /*0750*/  @!P3 F2FP.BF16.F32.PACK_AB R9, RZ, R23 ;  /* 0x00000017ff09b23e */ /* 0x000fc400000010ff */
[----:B------:R-:W-:Y:S02]  /*0760*/  @!P4 F2FP.BF16.F32.PACK_AB R20, RZ, R25 ;  /* 0x00000019ff14c23e */ /* 0x000fe400000010ff */
[----:B------:R-:W-:Y:S02]  /*0770*/  @!P6 F2FP.BF16.F32.PACK_AB R21, RZ, R27 ;  /* 0x0000001bff15e23e */ /* 0x000fe400000010ff */
[----:B------:R-:W-:Y:S01]  /*0780*/  @!P5 F2FP.BF16.F32.PACK_AB R22, RZ, R2 ;  /* 0x00000002ff16d23e */ /* 0x000fe200000010ff */
[----:B0-----:R-:W-:Y:S06]  /*0790*/  @P0 BRA `(.L_x_3568) ;  /* 0x0000000000300947 */ /* 0x001fec0003800000 */
[----:B------:R-:W0:Y:S01]  /*07a0*/  LDC.64 R10, c[0x0][0x388] ;  /* 0x0000e200ff0a7b82 */ /* 0x000e220000000a00 */
[----:B------:R-:W-:Y:S02]  /*07b0*/  IMAD.IADD R13, R3, 0x1, R4 ;  /* 0x00000001030d7824 */ /* 0x000fe400078e0204 */
[----:B------:R-:W-:-:S05]  /*07c0*/  VIADD R4, R4, 0x80 ;  /* 0x0000008004047836 */ /* 0x000fca0000000000 */
[----:B------:R-:W-:Y:S01]  /*07d0*/  ISETP.GE.U32.AND P0, PT, R4, R5, PT ;  /* 0x000000050400720c */ /* 0x000fe20003f06070 */
[----:B0-----:R-:W-:-:S05]  /*07e0*/  IMAD.WIDE.U32 R10, R13, 0x2, R10 ;  /* 0x000000020d0a7825 */ /* 0x001fca00078e000a */
[----:B------:R0:W-:Y:S07]  /*07f0*/  STG.E.U16 desc[UR4][R10.64], R6 ;  /* 0x000000060a007986 */ /* 0x0001ee000c101504 */
[----:B------:R-:W-:Y:S05]  /*0800*/  @P0 BRA `(.L_x_3569) ;  /* 0x0000000000300947 */ /* 0x000fea0003800000 */
[----:B0-----:R-:W0:Y:S01]  /*0810*/  LDC.64 R10, c[0x0][0x388] ;  /* 0x0000e200ff0a7b82 */ /* 0x001e220000000a00 */
[----:B------:R-:W-:Y:S01]  /*0820*/  IMAD.IADD R13, R3, 0x1, R4 ;  /* 0x00000001030d7824 */ /* 0x000fe200078e0204 */
[----:B------:R-:W-:-:S03]  /*0830*/  IADD3 R4, PT, PT, R4, 0x80, RZ ;  /* 0x0000008004047810 */ /* 0x000fc60007ffe0ff */
[----:B0-----:R-:W-:-:S05]  /*0840*/  IMAD.WIDE.U32 R10, R13, 0x2, R10 ;  /* 0x000000020d0a7825 */ /* 0x001fca00078e000a */
[----:B------:R0:W-:Y:S02]  /*0850*/  STG.E.U16 desc[UR4][R10.64], R7 ;  /* 0x000000070a007986 */ /* 0x0001e4000c101504 */
.L_x_3568:
[----:B------:R-:W-:-:S13]  /*0860*/  ISETP.GE.U32.AND P0, PT, R4, R5, PT ;  /* 0x000000050400720c */ /* 0x000fda0003f06070 */
[----:B------:R-:W-:Y:S05]  /*0870*/  @P0 BRA `(.L_x_3570) ;  /* 0x0000000000300947 */ /* 0x000fea0003800000 */
[----:B0-----:R-:W0:Y:S01]  /*0880*/  LDC.64 R6, c[0x0][0x388] ;  /* 0x0000e200ff067b82 */ /* 0x001e220000000a00 */
[----:B------:R-:W-:Y:S02]  /*0890*/  IMAD.IADD R11, R3, 0x1, R4 ;  /* 0x00000001030b7824 */ /* 0x000fe400078e0204 */
[----:B------:R-:W-:Y:S02]  /*08a0*/  VIADD R4, R4, 0x80 ;  /* 0x0000008004047836 */ /* 0x000fe40000000000 */
[----:B0-----:R-:W-:-:S05]  /*08b0*/  IMAD.WIDE.U32 R6, R11, 0x2, R6 ;  /* 0x000000020b067825 */ /* 0x001fca00078e0006 */
[----:B------:R1:W-:Y:S02]  /*08c0*/  STG.E.U16 desc[UR4][R6.64], R8 ;  /* 0x0000000806007986 */ /* 0x0003e4000c101504 */
.L_x_3569:
[----:B------:R-:W-:-:S13]  /*08d0*/  ISETP.GE.U32.AND P0, PT, R4, R5, PT ;  /* 0x000000050400720c */ /* 0x000fda0003f06070 */
[----:B------:R-:W-:Y:S05]  /*08e0*/  @P0 BRA `(.L_x_3571) ;  /* 0x0000000000340947 */ /* 0x000fea0003800000 */
[----:B01----:R-:W0:Y:S01]  /*08f0*/  LDC.64 R6, c[0x0][0x388] ;  /* 0x0000e200ff067b82 */ /* 0x003e220000000a00 */
[----:B------:R-:W-:Y:S02]  /*0900*/  IMAD.IADD R11, R3, 0x1, R4 ;  /* 0x00000001030b7824 */ /* 0x000fe400078e0204 */
[----:B------:R-:W-:Y:S02]  /*0910*/  VIADD R4, R4, 0x80 ;  /* 0x0000008004047836 */ /* 0x000fe40000000000 */
[----:B0-----:R-:W-:-:S05]  /*0920*/  IMAD.WIDE.U32 R6, R11, 0x2, R6 ;  /* 0x000000020b067825 */ /* 0x001fca00078e0006 */
[----:B------:R1:W-:Y:S02]  /*0930*/  STG.E.U16 desc[UR4][R6.64], R9 ;  /* 0x0000000906007986 */ /* 0x0003e4000c101504 */
.L_x_3570:
        /* <DEDUP_REMOVED lines=8> */
.L_x_3571:
[----:B------:R-:W-:Y:S05]  /*09c0*/  BSYNC.RELIABLE B1 ;  /* 0x0000000000017941 */ /* 0x000fea0003800100 */
.L_x_3567:
[----:B------:R-:W-:-:S13]  /*09d0*/  ISETP.GE.U32.AND P0, PT, R4, R5, PT ;  /* 0x000000050400720c */ /* 0x000fda0003f06070 */
[----:B012---:R-:W0:Y:S01]  /*09e0*/  @!P0 LDC.64 R6, c[0x0][0x388] ;  /* 0x0000e200ff068b82 */ /* 0x007e220000000a00 */
[----:B------:R-:W-:Y:S02]  /*09f0*/  @!P0 IMAD.IADD R9, R3, 0x1, R4 ;  /* 0x0000000103098824 */ /* 0x000fe400078e0204 */
[----:B------:R-:W-:Y:S02]  /*0a00*/  @!P0 VIADD R4, R4, 0x80 ;  /* 0x0000008004048836 */ /* 0x000fe40000000000 */
[----:B0-----:R-:W-:-:S05]  /*0a10*/  @!P0 IMAD.WIDE.U32 R6, R9, 0x2, R6 ;  /* 0x0000000209068825 */ /* 0x001fca00078e0006 */
[----:B------:R2:W-:Y:S02]  /*0a20*/  @!P0 STG.E.U16 desc[UR4][R6.64], R21 ;  /* 0x0000001506008986 */ /* 0x0005e4000c101504 */
.L_x_3572:
[----:B------:R-:W-:Y:S05]  /*0a30*/  BSYNC.RECONVERGENT B0 ;  /* 0x0000000000007941 */ /* 0x000fea0003800200 */
.L_x_3566:
        /* <DEDUP_REMOVED lines=8> */
.L_x_3565:
[----:B------:R-:W0:Y:S01]  /*0ac0*/  S2R R13, SR_TID.X ;  /* 0x00000000000d7919 */ /* 0x000e220000002100 */
[----:B------:R-:W1:Y:S08]  /*0ad0*/  LDC.64 R4, c[0x0][0x390] ;  /* 0x0000e400ff047b82 */ /* 0x000e700000000a00 */
[----:B------:R-:W3:Y:S01]  /*0ae0*/  LDC.64 R8, c[0x0][0x388] ;  /* 0x0000e200ff087b82 */ /* 0x000ee20000000a00 */
[----:B-1----:R-:W-:-:S04]  /*0af0*/  IMAD.WIDE.U32 R4, R3, 0x2, R4 ;  /* 0x0000000203047825 */ /* 0x002fc800078e0004 */
[----:B0-----:R-:W-:-:S05]  /*0b00*/  IMAD.WIDE.U32 R4, R13, 0x4, R4 ;  /* 0x000000040d047825 */ /* 0x001fca00078e0004 */
[----:B------:R-:W4:Y:S04]  /*0b10*/  LDG.E R0, desc[UR4][R4.64] ;  /* 0x0000000404007981 */ /* 0x000f28000c1e1900 */
[----:B------:R-:W5:Y:S04]  /*0b20*/  LDG.E R10, desc[UR4][R4.64+0x200] ;  /* 0x00020004040a7981 */ /* 0x000f68000c1e1900 */
[----:B------:R-:W5:Y:S04]  /*0b30*/  LDG.E R11, desc[UR4][R4.64+0x400] ;  /* 0x00040004040b7981 */ /* 0x000f68000c1e1900 */
[----:B------:R-:W5:Y:S01]  /*0b40*/  LDG.E R12, desc[UR4][R4.64+0x600] ;  /* 0x00060004040c7981 */ /* 0x000f62000c1e1900 */
[----:B---3--:R-:W-:-:S04]  /*0b50*/  IMAD.WIDE.U32 R2, R3, 0x2, R8 ;  /* 0x0000000203027825 */ /* 0x008fc800078e0008 */
[----:B------:R-:W-:Y:S01]  /*0b60*/  IMAD.WIDE.U32 R2, R13, 0x4, R2 ;  /* 0x000000040d027825 */ /* 0x000fe200078e0002 */
[----:B--2---:R-:W-:Y:S02]  /*0b70*/  SHF.L.U32 R13, R7, 0x10, RZ ;  /* 0x00000010070d7819 */ /* 0x004fe400000006ff */
[C---:B----4-:R-:W-:Y:S01]  /*0b80*/  PRMT R6, R0.reuse, 0x7632, R6 ;  /* 0x0000763200067816 */ /* 0x050fe20000000006 */
[----:B------:R-:W-:Y:S01]  /*0b90*/  IMAD.U32 R8, R0, 0x10000, RZ ;  /* 0x0001000000087824 */ /* 0x000fe200078e00ff */
[C---:B-----5:R-:W-:Y:S01]  /*0ba0*/  PRMT R0, R10.reuse, 0x7632, R0 ;  /* 0x000076320a007816 */ /* 0x060fe20000000000 */
[----:B------:R-:W-:Y:S01]  /*0bb0*/  IMAD.U32 R10, R10, 0x10000, RZ ;  /* 0x000100000a0a7824 */ /* 0x000fe200078e00ff */
[----:B------:R-:W-:Y:S02]  /*0bc0*/  SHF.L.U32 R6, R6, 0x10, RZ ;  /* 0x0000001006067819 */ /* 0x000fe400000006ff */
[C---:B------:R-:W-:Y:S01]  /*0bd0*/  PRMT R7, R11.reuse, 0x7632, R7 ;  /* 0x000076320b077816 */ /* 0x040fe20000000007 */
[----:B------:R-:W-:Y:S01]  /*0be0*/  IMAD.U32 R0, R0, 0x10000, RZ ;  /* 0x0001000000007824 */ /* 0x000fe200078e00ff */
[--C-:B------:R-:W-:Y:S01]  /*0bf0*/  LOP3.LUT R8, R8, 0x80000000, R13.reuse, 0xb8, !PT ;  /* 0x8000000008087812 */ /* 0x100fe200078eb80d */
[----:B------:R-:W-:Y:S01]  /*0c00*/  IMAD.U32 R11, R11, 0x10000, RZ ;  /* 0x000100000b0b7824 */ /* 0x000fe200078e00ff */
[----:B------:R-:W-:Y:S01]  /*0c10*/  PRMT R4, R12, 0x7632, R4 ;  /* 0x000076320c047816 */ /* 0x000fe20000000004 */
[----:B------:R-:W-:Y:S01]  /*0c20*/  IMAD.U32 R9, R7, 0x10000, RZ ;  /* 0x0001000007097824 */ /* 0x000fe200078e00ff */
[--C-:B------:R-:W-:Y:S01]  /*0c30*/  LOP3.LUT R7, R0, 0x80000000, R13.reuse, 0xb8, !PT ;  /* 0x8000000000077812 */ /* 0x100fe200078eb80d */
[----:B------:R-:W-:Y:S01]  /*0c40*/  IMAD.U32 R12, R12, 0x10000, RZ ;  /* 0x000100000c0c7824 */ /* 0x000fe200078e00ff */
[--C-:B------:R-:W-:Y:S01]  /*0c50*/  LOP3.LUT R10, R10, 0x80000000, R13.reuse, 0xb8, !PT ;  /* 0x800000000a0a7812 */ /* 0x100fe200078eb80d */
[----:B------:R-:W-:Y:S01]  /*0c60*/  IMAD.U32 R4, R4, 0x10000, RZ ;  /* 0x0001000004047824 */ /* 0x000fe200078e00ff */
[----:B------:R-:W-:-:S02]  /*0c70*/  LOP3.LUT R0, R9, 0x80000000, R13, 0xb8, !PT ;  /* 0x8000000009007812 */ /* 0x000fc400078eb80d */
[--C-:B------:R-:W-:Y:S02]  /*0c80*/  LOP3.LUT R11, R11, 0x80000000, R13.reuse, 0xb8, !PT ;  /* 0x800000000b0b7812 */ /* 0x100fe400078eb80d */
[--C-:B------:R-:W-:Y:S02]  /*0c90*/  LOP3.LUT R12, R12, 0x80000000, R13.reuse, 0xb8, !PT ;  /* 0x800000000c0c7812 */ /* 0x100fe400078eb80d */
[--C-:B------:R-:W-:Y:S02]  /*0ca0*/  LOP3.LUT R5, R6, 0x80000000, R13.reuse, 0xb8, !PT ;  /* 0x8000000006057812 */ /* 0x100fe400078eb80d */
[----:B------:R-:W-:Y:S02]  /*0cb0*/  LOP3.LUT R9, R4, 0x80000000, R13, 0xb8, !PT ;  /* 0x8000000004097812 */ /* 0x000fe400078eb80d */
[----:B------:R-:W-:Y:S02]  /*0cc0*/  F2FP.BF16.F32.PACK_AB R5, R5, R8 ;  /* 0x000000080505723e */ /* 0x000fe400000010ff */
[----:B------:R-:W-:-:S02]  /*0cd0*/  F2FP.BF16.F32.PACK_AB R7, R7, R10 ;  /* 0x0000000a0707723e */ /* 0x000fc400000010ff */
[----:B------:R-:W-:Y:S01]  /*0ce0*/  F2FP.BF16.F32.PACK_AB R11, R0, R11 ;  /* 0x0000000b000b723e */ /* 0x000fe200000010ff */
[----:B------:R-:W-:Y:S01]  /*0cf0*/  STG.E desc[UR4][R2.64], R5 ;  /* 0x0000000502007986 */ /* 0x000fe2000c101904 */
[----:B------:R-:W-:-:S03]  /*0d00*/  F2FP.BF16.F32.PACK_AB R9, R9, R12 ;  /* 0x0000000c0909723e */ /* 0x000fc600000010ff */
[----:B------:R-:W-:Y:S04]  /*0d10*/  STG.E desc[UR4][R2.64+0x200], R7 ;  /* 0x0002000702007986 */ /* 0x000fe8000c101904 */
[----:B------:R-:W-:Y:S04]  /*0d20*/  STG.E desc[UR4][R2.64+0x400], R11 ;  /* 0x0004000b02007986 */ /* 0x000fe8000c101904 */
[----:B------:R-:W-:Y:S01]  /*0d30*/  STG.E desc[UR4][R2.64+0x600], R9 ;  /* 0x0006000902007986 */ /* 0x000fe2000c101904 */
[----:B------:R-:W-:Y:S05]  /*0d40*/  EXIT ;  /* 0x000000000000794d */ /* 0x000fea0003800000 */
.L_x_3573:
        /* <DEDUP_REMOVED lines=11> */
.L_x_8111:


//--------------------- .text._ZN2at6native29vectorized_elementwise_kernelILi4ENS0_13BUnaryFunctorIN3c108BFloat16ES4_S4_ZZZNS0_20copysign_kernel_cudaERNS_18TensorIteratorBaseEENKUlvE_clEvENKUlvE1_clEvEUlS4_S4_E_EESt5arrayIPcLm2EEEEviT0_T1_ --------------------------
	.section	.text._ZN2at6native29vectorized_elementwise_kernelILi4ENS0_13BUnaryFunctorIN3c108BFloat16ES4_S4_ZZZNS0_20copysign_kernel_cudaERNS_18TensorIteratorBaseEENKUlvE_clEvENKUlvE1_clEvEUlS4_S4_E_EESt5arrayIPcLm2EEEEviT0_T1_,"ax",@progbits
	.align	128
        .global         _ZN2at6native29vectorized_elementwise_kernelILi4ENS0_13BUnaryFunctorIN3c108BFloat16ES4_S4_ZZZNS0_20copysign_kernel_cudaERNS_18TensorIteratorBaseEENKUlvE_clEvENKUlvE1_clEvEUlS4_S4_E_EESt5arrayIPcLm2EEEEviT0_T1_
        .type           _ZN2at6native29vectorized_elementwise_kernelILi4ENS0_13BUnaryFunctorIN3c108BFloat16ES4_S4_ZZZNS0_20copysign_kernel_cudaERNS_18TensorIteratorBaseEENKUlvE_clEvENKUlvE1_clEvEUlS4_S4_E_EESt5arrayIPcLm2EEEEviT0_T1_,@function
        .size           _ZN2at6native29vectorized_elementwise_kernelILi4ENS0_13BUnaryFunctorIN3c108BFloat16ES4_S4_ZZZNS0_20copysign_kernel_cudaERNS_18TensorIteratorBaseEENKUlvE_clEvENKUlvE1_clEvEUlS4_S4_E_EESt5arrayIPcLm2EEEEviT0_T1_,(.L_x_8112 - _ZN2at6native29vectorized_elementwise_kernelILi4ENS0_13BUnaryFunctorIN3c108BFloat16ES4_S4_ZZZNS0_20copysign_kernel_cudaERNS_18TensorIteratorBaseEENKUlvE_clEvENKUlvE1_clEvEUlS4_S4_E_EESt5arrayIPcLm2EEEEviT0_T1_)
        .other          _ZN2at6native29vectorized_elementwise_kernelILi4ENS0_13BUnaryFunctorIN3c108BFloat16ES4_S4_ZZZNS0_20copysign_kernel_cudaERNS_18TensorIteratorBaseEENKUlvE_clEvENKUlvE1_clEvEUlS4_S4_E_EESt5arrayIPcLm2EEEEviT0_T1_,@"STO_CUDA_ENTRY STV_DEFAULT"
_ZN2at6native29vectorized_elementwise_kernelILi4ENS0_13BUnaryFunctorIN3c108BFloat16ES4_S4_ZZZNS0_20copysign_kernel_cudaERNS_18TensorIteratorBaseEENKUlvE_clEvENKUlvE1_clEvEUlS4_S4_E_EESt5arrayIPcLm2EEEEviT0_T1_:
.text._ZN2at6native29vectorized_elementwise_kernelILi4ENS0_13BUnaryFunctorIN3c108BFloat16ES4_S4_ZZZNS0_20copysign_kernel_cudaERNS_18TensorIteratorBaseEENKUlvE_clEvENKUlvE1_clEvEUlS4_S4_E_EESt5arrayIPcLm2EEEEviT0_T1_:
        /* <DEDUP_REMOVED lines=134> */
.L_x_3577:
[----:B------:R-:W-:-:S13]  /*0860*/  ISETP.GE.U32.AND P0, PT, R4, R5, PT ;  /* 0x000000050400720c */ /* 0x000fda0003f06070 */
[----:B------:R-:W-:Y:S05]  /*0870*/  @P0 BRA `(.L_x_3579) ;  /* 0x0000000000300947 */ /* 0x000fea0003800000 */
[----:B0-----:R-:W0:Y:S01]  /*0880*/  LDC.64 R6, c[0x0][0x388] ;  /* 0x0000e200ff067b82 */ /* 0x001e220000000a00 */
[----:B------:R-:W-:Y:S02]  /*0890*/  IMAD.IADD R11, R3, 0x1, R4 ;  /* 0x00000001030b7824 */ /* 0x000fe400078e0204 */
[----:B------:R-:W-:Y:S02]  /*08a0*/  VIADD R4, R4, 0x80 ;  /* 0x0000008004047836 */ /* 0x000fe40000000000 */
[----:B0-----:R-:W-:-:S05]  /*08b0*/  IMAD.WIDE.U32 R6, R11, 0x2, R6 ;  /* 0x000000020b067825 */ /* 0x001fca00078e0006 */
[----:B------:R1:W-:Y:S02]  /*08c0*/  STG.E.U16 desc[UR4][R6.64], R8 ;  /* 0x0000000806007986 */ /* 0x0003e4000c101504 */
.L_x_3578:
[----:B------:R-:W-:-:S13]  /*08d0*/  ISETP.GE.U32.AND P0, PT, R4, R5, PT ;  /* 0x000000050400720c */ /* 0x000fda0003f06070 */
[----:B------:R-:W-:Y:S05]  /*08e0*/  @P0 BRA `(.L_x_3580) ;  /* 0x0000000000340947 */ /* 0x000fea0003800000 */
[----:B01----:R-:W0:Y:S01]  /*08f0*/  LDC.64 R6, c[0x0][0x388] ;  /* 0x0000e200ff067b82 */ /* 0x003e220000000a00 */
[----:B------:R-:W-:Y:S02]  /*0900*/  IMAD.IADD R11, R3, 0x1, R4 ;  /* 0x00000001030b7824 */ /* 0x000fe400078e0204 */
[----:B------:R-:W-:Y:S02]  /*0910*/  VIADD R4, R4, 0x80 ;  /* 0x0000008004047836 */ /* 0x000fe40000000000 */
[----:B0-----:R-:W-:-:S05]  /*0920*/  IMAD.WIDE.U32 R6, R11, 0x2, R6 ;  /* 0x000000020b067825 */ /* 0x001fca00078e0006 */
[----:B------:R1:W-:Y:S02]  /*0930*/  STG.E.U16 desc[UR4][R6.64], R9 ;  /* 0x0000000906007986 */ /* 0x0003e4000c101504 */
.L_x_3579:
        /* <DEDUP_REMOVED lines=8> */
.L_x_3580:
[----:B------:R-:W-:Y:S05]  /*09c0*/  BSYNC.RELIABLE B1 ;  /* 0x0000000000017941 */ /* 0x000fea0003800100 */
.L_x_3576:
[----:B------:R-:W-:-:S13]  /*09d0*/  ISETP.GE.U32.AND P0, PT, R4, R5, PT ;  /* 0x000000050400720c */ /* 0x000fda0003f06070 */
[----:B012---:R-:W0:Y:S01]  /*09e0*/  @!P0 LDC.64 R6, c[0x0][0x388] ;  /* 0x0000e200ff068b82 */ /* 0x007e220000000a00 */
[----:B------:R-:W-:Y:S02]  /*09f0*/  @!P0 IMAD.IADD R9, R3, 0x1, R4 ;  /* 0x0000000103098824 */ /* 0x000fe400078e0204 */
[----:B------:R-:W-:Y:S02]  /*0a00*/  @!P0 VIADD R4, R4, 0x80 ;  /* 0x0000008004048836 */ /* 0x000fe40000000000 */
[----:B0-----:R-:W-:-:S05]  /*0a10*/  @!P0 IMAD.WIDE.U32 R6, R9, 0x2, R6 ;  /* 0x0000000209068825 */ /* 0x001fca00078e0006 */
[----:B------:R2:W-:Y:S02]  /*0a20*/  @!P0 STG.E.U16 desc[UR4][R6.64], R21 ;  /* 0x0000001506008986 */ /* 0x0005e4000c101504 */
.L_x_3581:
[----:B------:R-:W-:Y:S05]  /*0a30*/  BSYNC.RECONVERGENT B0 ;  /* 0x0000000000007941 */ /* 0x000fea0003800200 */
.L_x_3575:
        /* <DEDUP_REMOVED lines=8> */
.L_x_3574:
[----:B------:R-:W0:Y:S01]  /*0ac0*/  S2R R15, SR_TID.X ;  /* 0x00000000000f7919 */ /* 0x000e220000002100 */
[----:B------:R-:W1:Y:S08]  /*0ad0*/  LDC.64 R4, c[0x0][0x390] ;  /* 0x0000e400ff047b82 */ /* 0x000e700000000a00 */
[----:B------:R-:W3:Y:S01]  /*0ae0*/  LDC.64 R10, c[0x0][0x388] ;  /* 0x0000e200ff0a7b82 */ /* 0x000ee20000000a00 */
[----:B-1----:R-:W-:-:S04]  /*0af0*/  IMAD.WIDE.U32 R4, R3, 0x2, R4 ;  /* 0x0000000203047825 */ /* 0x002fc800078e0004 */
[----:B0-----:R-:W-:-:S05]  /*0b00*/  IMAD.WIDE.U32 R8, R15, 0x8, R4 ;  /* 0x000000080f087825 */ /* 0x001fca00078e0004 */
[----:B------:R-:W4:Y:S04]  /*0b10*/  LDG.E.64 R12, desc[UR4][R8.64] ;  /* 0x00000004080c7981 */ /* 0x000f28000c1e1b00 */
[----:B------:R-:W5:Y:S01]  /*0b20*/  LDG.E.64 R4, desc[UR4][R8.64+0x400] ;  /* 0x0004000408047981 */ /* 0x000f62000c1e1b00 */
[----:B---3--:R-:W-:-:S04]  /*0b30*/  IMAD.WIDE.U32 R2, R3, 0x2, R10 ;  /* 0x0000000203027825 */ /* 0x008fc800078e000a */
[----:B------:R-:W-:Y:S01]  /*0b40*/  IMAD.WIDE.U32 R2, R15, 0x8, R2 ;  /* 0x000000080f027825 */ /* 0x000fe200078e0002 */
[----:B----4-:R-:W-:-:S03]  /*0b50*/  PRMT R6, R13, 0x7632, R6 ;  /* 0x000076320d067816 */ /* 0x010fc60000000006 */
[----:B------:R-:W-:Y:S01]  /*0b60*/  IMAD.U32 R11, R13, 0x10000, RZ ;  /* 0x000100000d0b7824 */ /* 0x000fe200078e00ff */
[C---:B------:R-:W-:Y:S01]  /*0b70*/  PRMT R0, R12.reuse, 0x7632, R0 ;  /* 0x000076320c007816 */ /* 0x040fe20000000000 */
[----:B--2---:R-:W-:Y:S01]  /*0b80*/  IMAD.U32 R13, R7, 0x10000, RZ ;  /* 0x00010000070d7824 */ /* 0x004fe200078e00ff */
[----:B------:R-:W-:Y:S01]  /*0b90*/  SHF.L.U32 R10, R12, 0x10, RZ ;  /* 0x000000100c0a7819 */ /* 0x000fe200000006ff */
[C---:B-----5:R-:W-:Y:S01]  /*0ba0*/  IMAD.U32 R12, R4.reuse, 0x10000, RZ ;  /* 0x00010000040c7824 */ /* 0x060fe200078e00ff */
[----:B------:R-:W-:Y:S01]  /*0bb0*/  PRMT R7, R4, 0x7632, R7 ;  /* 0x0000763204077816 */ /* 0x000fe20000000007 */
[----:B------:R-:W-:Y:S01]  /*0bc0*/  IMAD.U32 R6, R6, 0x10000, RZ ;  /* 0x0001000006067824 */ /* 0x000fe200078e00ff */
[C---:B------:R-:W-:Y:S01]  /*0bd0*/  PRMT R4, R5.reuse, 0x7632, R4 ;  /* 0x0000763205047816 */ /* 0x040fe20000000004 */
[----:B------:R-:W-:Y:S01]  /*0be0*/  IMAD.U32 R5, R5, 0x10000, RZ ;  /* 0x0001000005057824 */ /* 0x000fe200078e00ff */
[----:B------:R-:W-:Y:S01]  /*0bf0*/  SHF.L.U32 R0, R0, 0x10, RZ ;  /* 0x0000001000007819 */ /* 0x000fe200000006ff */
[----:B------:R-:W-:Y:S01]  /*0c00*/  IMAD.U32 R7, R7, 0x10000, RZ ;  /* 0x0001000007077824 */ /* 0x000fe200078e00ff */
[--C-:B------:R-:W-:Y:S01]  /*0c10*/  LOP3.LUT R10, R10, 0x80000000, R13.reuse, 0xb8, !PT ;  /* 0x800000000a0a7812 */ /* 0x100fe200078eb80d */
[----:B------:R-:W-:Y:S01]  /*0c20*/  IMAD.U32 R4, R4, 0x10000, RZ ;  /* 0x0001000004047824 */ /* 0x000fe200078e00ff */
[----:B------:R-:W-:-:S02]  /*0c30*/  LOP3.LUT R8, R5, 0x80000000, R13, 0xb8, !PT ;  /* 0x8000000005087812 */ /* 0x000fc400078eb80d */
[--C-:B------:R-:W-:Y:S02]  /*0c40*/  LOP3.LUT R11, R11, 0x80000000, R13.reuse, 0xb8, !PT ;  /* 0x800000000b0b7812 */ /* 0x100fe400078eb80d */
[--C-:B------:R-:W-:Y:S02]  /*0c50*/  LOP3.LUT R12, R12, 0x80000000, R13.reuse, 0xb8, !PT ;  /* 0x800000000c0c7812 */ /* 0x100fe400078eb80d */
[--C-:B------:R-:W-:Y:S02]  /*0c60*/  LOP3.LUT R5, R0, 0x80000000, R13.reuse, 0xb8, !PT ;  /* 0x8000000000057812 */ /* 0x100fe400078eb80d */
[--C-:B------:R-:W-:Y:S02]  /*0c70*/  LOP3.LUT R6, R6, 0x80000000, R13.reuse, 0xb8, !PT ;  /* 0x8000000006067812 */ /* 0x100fe400078eb80d */
[--C-:B------:R-:W-:Y:S02]  /*0c80*/  LOP3.LUT R7, R7, 0x80000000, R13.reuse, 0xb8, !PT ;  /* 0x8000000007077812 */ /* 0x100fe400078eb80d */
[----:B------:R-:W-:-:S02]  /*0c90*/  LOP3.LUT R9, R4, 0x80000000, R13, 0xb8, !PT ;  /* 0x8000000004097812 */ /* 0x000fc400078eb80d */
[----:B------:R-:W-:Y:S02]  /*0ca0*/  F2FP.BF16.F32.PACK_AB R10, R5, R10 ;  /* 0x0000000a050a723e */ /* 0x000fe400000010ff */
[----:B------:R-:W-:Y:S02]  /*0cb0*/  F2FP.BF16.F32.PACK_AB R11, R6, R11 ;  /* 0x0000000b060b723e */ /* 0x000fe400000010ff */
[----:B------:R-:W-:Y:S02]  /*0cc0*/  F2FP.BF16.F32.PACK_AB R12, R7, R12 ;  /* 0x0000000c070c723e */ /* 0x000fe400000010ff */
[----:B------:R-:W-:Y:S01]  /*0cd0*/  F2FP.BF16.F32.PACK_AB R13, R9, R8 ;  /* 0x00000008090d723e */ /* 0x000fe200000010ff */
[----:B------:R-:W-:Y:S04]  /*0ce0*/  STG.E.64 desc[UR4][R2.64], R10 ;  /* 0x0000000a02007986 */ /* 0x000fe8000c101b04 */
[----:B------:R-:W-:Y:S01]  /*0cf0*/  STG.E.64 desc[UR4][R2.64+0x400], R12 ;  /* 0x0004000c02007986 */ /* 0x000fe2000c101b04 */
[----:B------:R-:W-:Y:S05]  /*0d00*/  EXIT ;  /* 0x000000000000794d */ /* 0x000fea0003800000 */
.L_x_3582:
        /* <DEDUP_REMOVED lines=15> */
.L_x_8112:


//--------------------- .text._ZN2at6native29vectorized_elementwise_kernelILi8ENS0_13BUnaryFunctorIN3c108BFloat16ES4_S4_ZZZNS0_20copysign_kernel_cudaERNS_18TensorIteratorBaseEENKUlvE_clEvENKUlvE1_clEvEUlS4_S4_E_EESt5arrayIPcLm2EEEEviT0_T1_ --------------------------
	.section	.text._ZN2at6native29vectorized_elementwise_kernelILi8ENS0_13BUnaryFunctorIN3c108BFloat16ES4_S4_ZZZNS0_20copysign_kernel_cudaERNS_18TensorIteratorBaseEENKUlvE_clEvENKUlvE1_clEvEUlS4_S4_E_EESt5arrayIPcLm2EEEEviT0_T1_,"ax",@progbits
	.align	128
        .global         _ZN2at6native29vectorized_elementwise_kernelILi8ENS0_13BUnaryFunctorIN3c108BFloat16ES4_S4_ZZZNS0_20copysign_kernel_cudaERNS_18TensorIteratorBaseEENKUlvE_clEvENKUlvE1_clEvEUlS4_S4_E_EESt5arrayIPcLm2EEEEviT0_T1_
        .type           _ZN2at6native29vectorized_elementwise_kernelILi8ENS0_13BUnaryFunctorIN3c108BFloat16ES4_S4_ZZZNS0_20copysign_kernel_cudaERNS_18TensorIteratorBaseEENKUlvE_clEvENKUlvE1_clEvEUlS4_S4_E_EESt5arrayIPcLm2EEEEviT0_T1_,@function
        .size           _ZN2at6native29vectorized_elementwise_kernelILi8ENS0_13BUnaryFunctorIN3c108BFloat16ES4_S4_ZZZNS0_20copysign_kernel_cudaERNS_18TensorIteratorBaseEENKUlvE_clEvENKUlvE1_clEvEUlS4_S4_E_EESt5arrayIPcLm2EEEEviT0_T1_,(.L_x_8113 - _ZN2at6native29vectorized_elementwise_kernelILi8ENS0_13BUnaryFunctorIN3c108BFloat16ES4_S4_ZZZNS0_20copysign_kernel_cudaERNS_18TensorIteratorBaseEENKUlvE_clEvENKUlvE1_clEvEUlS4_S4_E_EESt5arrayIPcLm2EEEEviT0_T1_)
        .other          _ZN2at6native29vectorized_elementwise_kernelILi8ENS0_13BUnaryFunctorIN3c108BFloat16ES4_S4_ZZZNS0_20copysign_kernel_cudaERNS_18TensorIteratorBaseEENKUlvE_clEvENKUlvE1_clEvEUlS4_S4_E_EESt5arrayIPcLm2EEEEviT0_T1_,@"STO_CUDA_ENTRY STV_DEFAULT"
_ZN2at6native29vectorized_elementwise_kernelILi8ENS0_13BUnaryFunctorIN3c108BFloat16ES4_S4_ZZZNS0_20copysign_kernel_cudaERNS_18TensorIteratorBaseEENKUlvE_clEvENKUlvE1_clEvEUlS4_S4_E_EESt5arrayIPcLm2EEEEviT0_T1_:
.text._ZN2at6native29vectorized_elementwise_kernelILi8ENS0_13BUnaryFunctorIN3c108BFloat16ES4_S4_ZZZNS0_20copysign_kernel_cudaERNS_18TensorIteratorBaseEENKUlvE_clEvENKUlvE1_clEvEUlS4_S4_E_EESt5arrayIPcLm2EEEEviT0_T1_:
        /* <DEDUP_REMOVED lines=134> */
.L_x_3586:
[----:B------:R-:W-:-:S13]  /*0860*/  ISETP.GE.U32.AND P0, PT, R4, R5, PT ;  /* 0x000000050400720c */ /* 0x000fda0003f06070 */
[----:B------:R-:W-:Y:S05]  /*0870*/  @P0 BRA `(.L_x_3588) ;  /* 0x0000000000300947 */ /* 0x000fea0003800000 */
[----:B0-----:R-:W0:Y:S01]  /*0880*/  LDC.64 R6, c[0x0][0x388] ;  /* 0x0000e200ff067b82 */ /* 0x001e220000000a00 */
[----:B------:R-:W-:Y:S02]  /*0890*/  IMAD.IADD R11, R3, 0x1, R4 ;  /* 0x00000001030b7824 */ /* 0x000fe400078e0204 */
[----:B------:R-:W-:Y:S02]  /*08a0*/  VIADD R4, R4, 0x80 ;  /* 0x0000008004047836 */ /* 0x000fe40000000000 */
[----:B0-----:R-:W-:-:S05]  /*08b0*/  IMAD.WIDE.U32 R6, R11, 0x2, R6 ;  /* 0x000000020b067825 */ /* 0x001fca00078e0006 */
[----:B------:R1:W-:Y:S02]  /*08c0*/  STG.E.U16 desc[UR4][R6.64], R8 ;  /* 0x0000000806007986 */ /* 0x0003e4000c101504 */
.L_x_3587:
[----:B------:R-:W-:-:S13]  /*08d0*/  ISETP.GE.U32.AND P0, PT, R4, R5, PT ;  /* 0x000000050400720c */ /* 0x000fda0003f06070 */
[----:B------:R-:W-:Y:S05]  /*08e0*/  @P0 BRA `(.L_x_3589) ;  /* 0x0000000000340947 */ /* 0x000fea0003800000 */
[----:B01----:R-:W0:Y:S01]  /*08f0*/  LDC.64 R6, c[0x0][0x388] ;  /* 0x0000e200ff067b82 */ /* 0x003e220000000a00 */
[----:B------:R-:W-:Y:S02]  /*0900*/  IMAD.IADD R11, R3, 0x1, R4 ;  /* 0x00000001030b7824 */ /* 0x000fe400078e0204 */
[----:B------:R-:W-:Y:S02]  /*0910*/  VIADD R4, R4, 0x80 ;  /* 0x0000008004047836 */ /* 0x000fe40000000000 */
[----:B0-----:R-:W-:-:S05]  /*0920*/  IMAD.WIDE.U32 R6, R11, 0x2, R6 ;  /* 0x000000020b067825 */ /* 0x001fca00078e0006 */
[----:B------:R1:W-:Y:S02]  /*0930*/  STG.E.U16 desc[UR4][R6.64], R9 ;  /* 0x0000000906007986 */ /* 0x0003e4000c101504 */
.L_x_3588:
        /* <DEDUP_REMOVED lines=8> */
.L_x_3589:
[----:B------:R-:W-:Y:S05]  /*09c0*/  BSYNC.RELIABLE B1 ;  /* 0x0000000000017941 */ /* 0x000fea0003800100 */
.L_x_3585:
[----:B------:R-:W-:-:S13]  /*09d0*/  ISETP.GE.U32.AND P0, PT, R4, R5, PT ;  /* 0x000000050400720c */ /* 0x000fda0003f06070 */
[----:B012---:R-:W0:Y:S01]  /*09e0*/  @!P0 LDC.64 R6, c[0x0][0x388] ;  /* 0x0000e200ff068b82 */ /* 0x007e220000000a00 */
[----:B------:R-:W-:Y:S02]  /*09f0*/  @!P0 IMAD.IADD R9, R3, 0x1, R4 ;  /* 0x0000000103098824 */ /* 0x000fe400078e0204 */
[----:B------:R-:W-:Y:S02]  /*0a00*/  @!P0 VIADD R4, R4, 0x80 ;  /* 0x0000008004048836 */ /* 0x000fe40000000000 */
[----:B0-----:R-:W-:-:S05]  /*0a10*/  @!P0 IMAD.WIDE.U32 R6, R9, 0x2, R6 ;  /* 0x0000000209068825 */ /* 0x001fca00078e0006 */
[----:B------:R2:W-:Y:S02]  /*0a20*/  @!P0 STG.E.U16 desc[UR4][R6.64], R21 ;  /* 0x0000001506008986 */ /* 0x0005e4000c101504 */
.L_x_3590:
[----:B------:R-:W-:Y:S05]  /*0a30*/  BSYNC.RECONVERGENT B0 ;  /* 0x0000000000007941 */ /* 0x000fea0003800200 */
.L_x_3584:
        /* <DEDUP_REMOVED lines=8> */
.L_x_3583:
[----:B------:R-:W0:Y:S01]  /*0ac0*/  S2R R5, SR_TID.X ;  /* 0x0000000000057919 */ /* 0x000e220000002100 */
[----:B------:R-:W1:Y:S08]  /*0ad0*/  LDC.64 R8, c[0x0][0x390] ;  /* 0x0000e400ff087b82 */ /* 0x000e700000000a00 */
[----:B------:R-:W3:Y:S01]  /*0ae0*/  LDC.64 R12, c[0x0][0x388] ;  /* 0x0000e200ff0c7b82 */ /* 0x000ee20000000a00 */
[----:B-1----:R-:W-:-:S04]  /*0af0*/  IMAD.WIDE.U32 R8, R3, 0x2, R8 ;  /* 0x0000000203087825 */ /* 0x002fc800078e0008 */
[----:B0-----:R-:W-:-:S06]  /*0b00*/  IMAD.WIDE.U32 R8, R5, 0x10, R8 ;  /* 0x0000001005087825 */ /* 0x001fcc00078e0008 */
[----:B------:R-:W4:Y:S01]  /*0b10*/  LDG.E.128 R8, desc[UR4][R8.64] ;  /* 0x0000000408087981 */ /* 0x000f22000c1e1d00 */
[----:B--2---:R-:W-:Y:S01]  /*0b20*/  SHF.L.U32 R7, R7, 0x10, RZ ;  /* 0x0000001007077819 */ /* 0x004fe200000006ff */
[----:B---3--:R-:W-:-:S04]  /*0b30*/  IMAD.WIDE.U32 R2, R3, 0x2, R12 ;  /* 0x0000000203027825 */ /* 0x008fc800078e000c */
[----:B------:R-:W-:Y:S01]  /*0b40*/  IMAD.WIDE.U32 R2, R5, 0x10, R2 ;  /* 0x0000001005027825 */ /* 0x000fe200078e0002 */
[----:B----4-:R-:W-:-:S03]  /*0b50*/  PRMT R4, R10, 0x7632, R4 ;  /* 0x000076320a047816 */ /* 0x010fc60000000004 */
[----:B------:R-:W-:Y:S01]  /*0b60*/  IMAD.U32 R18, R10, 0x10000, RZ ;  /* 0x000100000a127824 */ /* 0x000fe200078e00ff */
[C---:B------:R-:W-:Y:S01]  /*0b70*/  PRMT R6, R9.reuse, 0x7632, R6 ;  /* 0x0000763209067816 */ /* 0x040fe20000000006 */
[----:B------:R-:W-:Y:S01]  /*0b80*/  IMAD.U32 R16, R9, 0x10000, RZ ;  /* 0x0001000009107824 */ /* 0x000fe200078e00ff */
[C---:B------:R-:W-:Y:S01]  /*0b90*/  PRMT R10, R8.reuse, 0x7632, R10 ;  /* 0x00007632080a7816 */ /* 0x040fe2000000000a */
[----:B------:R-:W-:Y:S01]  /*0ba0*/  IMAD.U32 R14, R8, 0x10000, RZ ;  /* 0x00010000080e7824 */ /* 0x000fe200078e00ff */
[C---:B------:R-:W-:Y:S01]  /*0bb0*/  PRMT R0, R11.reuse, 0x7632, R0 ;  /* 0x000076320b007816 */ /* 0x040fe20000000000 */
[----:B------:R-:W-:Y:S01]  /*0bc0*/  IMAD.U32 R20, R11, 0x10000, RZ ;  /* 0x000100000b147824 */ /* 0x000fe200078e00ff */
[----:B------:R-:W-:Y:S01]  /*0bd0*/  SHF.L.U32 R8, R4, 0x10, RZ ;  /* 0x0000001004087819 */ /* 0x000fe200000006ff */
        /* <DEDUP_REMOVED lines=10> */
[----:B------:R-:W-:Y:S02]  /*0c80*/  LOP3.LUT R7, R0, 0x80000000, R7, 0xb8, !PT ;  /* 0x8000000000077812 */ /* 0x000fe400078eb807 */
[----:B------:R-:W-:-:S02]  /*0c90*/  F2FP.BF16.F32.PACK_AB R6, R13, R18 ;  /* 0x000000120d06723e */ /* 0x000fc400000010ff */
[----:B------:R-:W-:Y:S02]  /*0ca0*/  F2FP.BF16.F32.PACK_AB R5, R11, R16 ;  /* 0x000000100b05723e */ /* 0x000fe400000010ff */
[----:B------:R-:W-:Y:S02]  /*0cb0*/  F2FP.BF16.F32.PACK_AB R4, R9, R4 ;  /* 0x000000040904723e */ /* 0x000fe400000010ff */
[----:B------:R-:W-:-:S05]  /*0cc0*/  F2FP.BF16.F32.PACK_AB R7, R7, R20 ;  /* 0x000000140707723e */ /* 0x000fca00000010ff */
[----:B------:R-:W-:Y:S01]  /*0cd0*/  STG.E.128 desc[UR4][R2.64], R4 ;  /* 0x0000000402007986 */ /* 0x000fe2000c101d04 */
[----:B------:R-:W-:Y:S05]  /*0ce0*/  EXIT ;  /* 0x000000000000794d */ /* 0x000fea0003800000 */
.L_x_3591:
        /* <DEDUP_REMOVED lines=9> */
.L_x_8113:


//--------------------- .text._ZN2at6native18elementwise_kernelILi128ELi4EZNS0_15gpu_kernel_implINS0_13AUnaryFunctorIN3c108BFloat16ES5_S5_ZZZNS0_20copysign_kernel_cudaERNS_18TensorIteratorBaseEENKUlvE_clEvENKUlvE1_clEvEUlS5_S5_E_EEEEvS7_RKT_EUliE_EEviT1_ --------------------------
	.section	.text._ZN2at6native18elementwise_kernelILi128ELi4EZNS0_15gpu_kernel_implINS0_13AUnaryFunctorIN3c108BFloat16ES5_S5_ZZZNS0_20copysign_kernel_cudaERNS_18TensorIteratorBaseEENKUlvE_clEvENKUlvE1_clEvEUlS5_S5_E_EEEEvS7_RKT_EUliE_EEviT1_,"ax",@progbits
	.align	128
        .global         _ZN2at6native18elementwise_kernelILi128ELi4EZNS0_15gpu_kernel_implINS0_13AUnaryFunctorIN3c108BFloat16ES5_S5_ZZZNS0_20copysign_kernel_cudaERNS_18TensorIteratorBaseEENKUlvE_clEvENKUlvE1_clEvEUlS5_S5_E_EEEEvS7_RKT_EUliE_EEviT1_
        .type           _ZN2at6native18elementwise_kernelILi128ELi4EZNS0_15gpu_kernel_implINS0_13AUnaryFunctorIN3c108BFloat16ES5_S5_ZZZNS0_20copysign_kernel_cudaERNS_18TensorIteratorBaseEENKUlvE_clEvENKUlvE1_clEvEUlS5_S5_E_EEEEvS7_RKT_EUliE_EEviT1_,@function
        .size           _ZN2at6native18elementwise_kernelILi128ELi4EZNS0_15gpu_kernel_implINS0_13AUnaryFunctorIN3c108BFloat16ES5_S5_ZZZNS0_20copysign_kernel_cudaERNS_18TensorIteratorBaseEENKUlvE_clEvENKUlvE1_clEvEUlS5_S5_E_EEEEvS7_RKT_EUliE_EEviT1_,(.L_x_8114 - _ZN2at6native18elementwise_kernelILi128ELi4EZNS0_15gpu_kernel_implINS0_13AUnaryFunctorIN3c108BFloat16ES5_S5_ZZZNS0_20copysign_kernel_cudaERNS_18TensorIteratorBaseEENKUlvE_clEvENKUlvE1_clEvEUlS5_S5_E_EEEEvS7_RKT_EUliE_EEviT1_)
        .other          _ZN2at6native18elementwise_kernelILi128ELi4EZNS0_15gpu_kernel_implINS0_13AUnaryFunctorIN3c108BFloat16ES5_S5_ZZZNS0_20copysign_kernel_cudaERNS_18TensorIteratorBaseEENKUlvE_clEvENKUlvE1_clEvEUlS5_S5_E_EEEEvS7_RKT_EUliE_EEviT1_,@"STO_CUDA_ENTRY STV_DEFAULT"
_ZN2at6native18elementwise_kernelILi128ELi4EZNS0_15gpu_kernel_implINS0_13AUnaryFunctorIN3c108BFloat16ES5_S5_ZZZNS0_20copysign_kernel_cudaERNS_18TensorIteratorBaseEENKUlvE_clEvENKUlvE1_clEvEUlS5_S5_E_EEEEvS7_RKT_EUliE_EEviT1_:
.text._ZN2at6native18elementwise_kernelILi128ELi4EZNS0_15gpu_kernel_implINS0_13AUnaryFunctorIN3c108BFloat16ES5_S5_ZZZNS0_20copysign_kernel_cudaERNS_18TensorIteratorBaseEENKUlvE_clEvENKUlvE1_clEvEUlS5_S5_E_EEEEvS7_RKT_EUliE_EEviT1_:
        /* <DEDUP_REMOVED lines=320> */
.L_x_3594:
        /* <DEDUP_REMOVED lines=18> */
.L_x_3598:
[----:B------:R-:W2:Y:S02]  /*1520*/  LDG.E.U8 R2, desc[UR36][R2.64] ;  /* 0x0000002402027981 */ /* 0x000ea4000c1e1100 */
[----:B--2---:R-:W-:-:S04]  /*1530*/  I2FP.F32.U32 R0, R2 ;  /* 0x0000000200007245 */ /* 0x004fc80000201000 */
[----:B------:R-:W-:Y:S01]  /*1540*/  F2FP.BF16.F32.PACK_AB R0, RZ, R0 ;  /* 0x00000000ff00723e */ /* 0x000fe200000010ff */
[----:B------:R-:W-:Y:S06]  /*1550*/  BRA `(.L_x_3600) ;  /* 0x0000000c00847947 */ /* 0x000fec0003800000 */
.L_x_3597:
        /* <DEDUP_REMOVED lines=10> */
.L_x_3602:
[----:B------:R-:W2:Y:S02]  /*1600*/  LDG.E R2, desc[UR36][R2.64] ;  /* 0x0000002402027981 */ /* 0x000ea4000c1e1900 */
[----:B--2---:R-:W-:-:S04]  /*1610*/  I2FP.F32.S32 R0, R2 ;  /* 0x0000000200007245 */ /* 0x004fc80000201400 */
[----:B------:R-:W-:Y:S01]  /*1620*/  F2FP.BF16.F32.PACK_AB R0, RZ, R0 ;  /* 0x00000000ff00723e */ /* 0x000fe200000010ff */
[----:B------:R-:W-:Y:S06]  /*1630*/  BRA `(.L_x_3600) ;  /* 0x0000000c004c7947 */ /* 0x000fec0003800000 */
.L_x_3601:
[----:B------:R-:W2:Y:S02]  /*1640*/  LDG.E.U16 R2, desc[UR36][R2.64] ;  /* 0x0000002402027981 */ /* 0x000ea4000c1e1500 */
[----:B--2---:R-:W0:Y:S02]  /*1650*/  I2F.S16 R0, R2 ;  /* 0x0000000200007306 */ /* 0x004e240000101400 */
[----:B0-----:R-:W-:Y:S01]  /*1660*/  F2FP.BF16.F32.PACK_AB R0, RZ, R0 ;  /* 0x00000000ff00723e */ /* 0x001fe200000010ff */
[----:B------:R-:W-:Y:S06]  /*1670*/  BRA `(.L_x_3600) ;  /* 0x0000000c003c7947 */ /* 0x000fec0003800000 */
.L_x_3596:
        /* <DEDUP_REMOVED lines=9> */
.L_x_3604:
[----:B------:R-:W2:Y:S02]  /*1710*/  LDG.E.U16 R0, desc[UR36][R2.64] ;  /* 0x0000002402007981 */ /* 0x000ea4000c1e1500 */
[----:B--2---:R-:W-:-:S05]  /*1720*/  HADD2.F32 R0, -RZ, R0.H0_H0 ;  /* 0x20000000ff007230 */ /* 0x004fca0000004100 */
[----:B------:R-:W-:Y:S01]  /*1730*/  F2FP.BF16.F32.PACK_AB R0, RZ, R0 ;  /* 0x00000000ff00723e */ /* 0x000fe200000010ff */
[----:B------:R-:W-:Y:S06]  /*1740*/  BRA `(.L_x_3600) ;  /* 0x0000000c00087947 */ /* 0x000fec0003800000 */
.L_x_3603:
        /* <DEDUP_REMOVED lines=9> */
.L_x_3606:
[----:B------:R-:W2:Y:S02]  /*17e0*/  LDG.E.U16 R2, desc[UR36][R2.64] ;  /* 0x0000002402027981 */ /* 0x000ea4000c1e1500 */
[----:B--2---:R-:W-:-:S05]  /*17f0*/  HADD2.F32 R0, -RZ, R2.H0_H0 ;  /* 0x20000002ff007230 */ /* 0x004fca0000004100 */
[----:B------:R-:W-:Y:S01]  /*1800*/  F2FP.BF16.F32.PACK_AB R0, RZ, R0 ;  /* 0x00000000ff00723e */ /* 0x000fe200000010ff */
[----:B------:R-:W-:Y:S06]  /*1810*/  BRA `(.L_x_3600) ;  /* 0x0000000800d47947 */ /* 0x000fec0003800000 */
.L_x_3605:
        /* <DEDUP_REMOVED lines=8> */
.L_x_3595:
        /* <DEDUP_REMOVED lines=13> */
.L_x_3609:
        /* <DEDUP_REMOVED lines=8> */
.L_x_3608:
        /* <DEDUP_REMOVED lines=27> */
.L_x_3611:
        /* <DEDUP_REMOVED lines=13> */
.L_x_3610:
[----:B------:R0:W5:Y:S01]  /*1c70*/  LDG.E.U16 R0, desc[UR36][R2.64] ;  /* 0x0000002402007981 */ /* 0x000162000c1e1500 */
[----:B------:R-:W-:Y:S05]  /*1c80*/  BRA `(.L_x_3600) ;  /* 0x0000000400b87947 */ /* 0x000fea0003800000 */
.L_x_3607:
        /* <DEDUP_REMOVED lines=12> */
.L_x_3614:
        /* <DEDUP_REMOVED lines=21> */
.L_x_3618:
[----:B------:R-:W-:Y:S05]  /*1ea0*/  BSYNC.RECONVERGENT B1 ;  /* 0x0000000000017941 */ /* 0x000fea0003800200 */
.L_x_3617:
[----:B------:R-:W-:Y:S01]  /*1eb0*/  IMAD.SHL.U32 R0, R0, 0x100000, RZ ;  /* 0x0010000000007824 */ /* 0x000fe200078e00ff */
[----:B------:R-:W-:-:S04]  /*1ec0*/  LEA R2, R2, 0x3b800000, 0x17 ;  /* 0x3b80000002027811 */ /* 0x000fc800078eb8ff */
[----:B------:R-:W-:-:S07]  /*1ed0*/  LOP3.LUT R0, R2, R0, R7, 0xfe, !PT ;  /* 0x0000000002007212 */ /* 0x000fce00078efe07 */
.L_x_3616:
[----:B------:R-:W-:Y:S05]  /*1ee0*/  BSYNC.RECONVERGENT B0 ;  /* 0x0000000000007941 */ /* 0x000fea0003800200 */
.L_x_3615:
[----:B------:R-:W-:Y:S01]  /*1ef0*/  F2FP.BF16.F32.PACK_AB R0, RZ, R0 ;  /* 0x00000000ff00723e */ /* 0x000fe200000010ff */
[----:B------:R-:W-:Y:S06]  /*1f00*/  BRA `(.L_x_3600) ;  /* 0x0000000400187947 */ /* 0x000fec0003800000 */
.L_x_3613:
        /* <DEDUP_REMOVED lines=21> */
.L_x_3622:
[----:B------:R-:W-:Y:S05]  /*2060*/  BSYNC.RECONVERGENT B1 ;  /* 0x0000000000017941 */ /* 0x000fea0003800200 */
.L_x_3621:
[----:B------:R-:W-:Y:S02]  /*2070*/  SHF.L.U32 R0, R0, 0x15, RZ ;  /* 0x0000001500007819 */ /* 0x000fe400000006ff */
[----:B------:R-:W-:-:S04]  /*2080*/  LEA R2, R2, 0x37800000, 0x17 ;  /* 0x3780000002027811 */ /* 0x000fc800078eb8ff */
[----:B------:R-:W-:-:S07]  /*2090*/  LOP3.LUT R0, R2, R0, R7, 0xfe, !PT ;  /* 0x0000000002007212 */ /* 0x000fce00078efe07 */
.L_x_3620:
[----:B------:R-:W-:Y:S05]  /*20a0*/  BSYNC.RECONVERGENT B0 ;  /* 0x0000000000007941 */ /* 0x000fea0003800200 */
.L_x_3619:
[----:B------:R-:W-:Y:S01]  /*20b0*/  F2FP.BF16.F32.PACK_AB R0, RZ, R0 ;  /* 0x00000000ff00723e */ /* 0x000fe200000010ff */
[----:B------:R-:W-:Y:S06]  /*20c0*/  BRA `(.L_x_3600) ;  /* 0x0000000000a87947 */ /* 0x000fec0003800000 */
.L_x_3612:
[----:B------:R-:W-:-:S09]  /*20d0*/  UISETP.NE.AND UP0, UPT, UR4, 0x1c, UPT ;  /* 0x0000001c0400788c */ /* 0x000fd2000bf05270 */
[----:B------:R-:W-:Y:S05]  /*20e0*/  BRA.U !UP0, `(.L_x_3623) ;  /* 0x0000000108947547 */ /* 0x000fea000b800000 */
[----:B------:R-:W-:-:S09]  /*20f0*/  UISETP.NE.AND UP0, UPT, UR4, 0x1d, UPT ;  /* 0x0000001d0400788c */ /* 0x000fd2000bf05270 */
[----:B------:R-:W-:Y:S05]  /*2100*/  BRA.U !UP0, `(.L_x_3624) ;  /* 0x00000001087c7547 */ /* 0x000fea000b800000 */
[----:B------:R-:W-:-:S09]  /*2110*/  UISETP.NE.AND UP0, UPT, UR4, 0x2c, UPT ;  /* 0x0000002c0400788c */ /* 0x000fd2000bf05270 */
[----:B------:R-:W-:Y:S05]  /*2120*/  BRA.U !UP0, `(.L_x_3625) ;  /* 0x0000000108487547 */ /* 0x000fea000b800000 */
.L_x_3599:
        /* <DEDUP_REMOVED lines=16> */
.L_x_3626:
[----:B------:R-:W-:Y:S01]  /*2230*/  PRMT R0, RZ, 0x7610, R0 ;  /* 0x00007610ff007816 */ /* 0x000fe20000000000 */
[----:B------:R-:W-:Y:S06]  /*2240*/  BRA `(.L_x_3600) ;  /* 0x0000000000487947 */ /* 0x000fec0003800000 */
.L_x_3625:
        /* <DEDUP_REMOVED lines=8> */
.L_x_3628:
[----:B------:R-:W-:Y:S05]  /*22d0*/  BSYNC.RECONVERGENT B0 ;  /* 0x0000000000007941 */ /* 0x000fea0003800200 */
.L_x_3627:
[----:B------:R-:W-:Y:S01]  /*22e0*/  F2FP.BF16.F32.PACK_AB R0, RZ, R0 ;  /* 0x00000000ff00723e */ /* 0x000fe200000010ff */
[----:B------:R-:W-:Y:S06]  /*22f0*/  BRA `(.L_x_3600) ;  /* 0x00000000001c7947 */ /* 0x000fec0003800000 */
.L_x_3624:
[----:B------:R-:W2:Y:S02]  /*2300*/  LDG.E.64 R2, desc[UR36][R2.64] ;  /* 0x0000002402027981 */ /* 0x000ea4000c1e1b00 */
[----:B--2---:R-:W0:Y:S02]  /*2310*/  I2F.U64 R0, R2 ;  /* 0x0000000200007312 */ /* 0x004e240000301000 */
[----:B0-----:R-:W-:Y:S01]  /*2320*/  F2FP.BF16.F32.PACK_AB R0, RZ, R0 ;  /* 0x00000000ff00723e */ /* 0x001fe200000010ff */
[----:B------:R-:W-:Y:S06]  /*2330*/  BRA `(.L_x_3600) ;  /* 0x00000000000c7947 */ /* 0x000fec0003800000 */
.L_x_3623:
[----:B------:R-:W2:Y:S02]  /*2340*/  LDG.E R2, desc[UR36][R2.64] ;  /* 0x0000002402027981 */ /* 0x000ea4000c1e1900 */
[----:B--2---:R-:W-:-:S04]  /*2350*/  I2FP.F32.U32 R0, R2 ;  /* 0x0000000200007245 */ /* 0x004fc80000201000 */
[----:B------:R-:W-:-:S07]  /*2360*/  F2FP.BF16.F32.PACK_AB R0, RZ, R0 ;  /* 0x00000000ff00723e */ /* 0x000fce00000010ff */
.L_x_3600:
[----:B------:R-:W1:Y:S01]  /*2370*/  LDCU.64 UR6, c[0x0][0x580] ;  /* 0x0000b000ff0677ac */ /* 0x000e620008000a00 */
[----:B0----5:R-:W-:Y:S02]  /*2380*/  IMAD.U32 R3, R0, 0x10000, RZ ;  /* 0x0001000000037824 */ /* 0x021fe400078e00ff */
[----:B------:R-:W-:Y:S01]  /*2390*/  IMAD.U32 R0, R18, 0x10000, RZ ;  /* 0x0001000012007824 */ /* 0x000fe200078e00ff */
        /* <DEDUP_REMOVED lines=19> */
.L_x_3632:
[----:B--2---:R-:W-:-:S06]  /*24d0*/  IMAD.U32 R5, R5, 0x10000, RZ ;  /* 0x0001000005057824 */ /* 0x004fcc00078e00ff */
[----:B------:R-:W0:Y:S02]  /*24e0*/  F2I.S64.TRUNC R4, R5 ;  /* 0x0000000500047311 */ /* 0x000e24000020d900 */
[----:B0-----:R3:W-:Y:S01]  /*24f0*/  STG.E.U8 desc[UR36][R2.64], R4 ;  /* 0x0000000402007986 */ /* 0x0017e2000c101124 */
[----:B------:R-:W-:Y:S05]  /*2500*/  BRA `(.L_x_3634) ;  /* 0x0000000c00707947 */ /* 0x000fea0003800000 */
.L_x_3631:
        /* <DEDUP_REMOVED lines=10> */
.L_x_3636:
[----:B--2---:R-:W-:-:S06]  /*25b0*/  IMAD.U32 R5, R5, 0x10000, RZ ;  /* 0x0001000005057824 */ /* 0x004fcc00078e00ff */
[----:B------:R-:W0:Y:S02]  /*25c0*/  F2I.FTZ.TRUNC.NTZ R5, R5 ;  /* 0x0000000500057305 */ /* 0x000e24000021f100 */
[----:B0-----:R1:W-:Y:S01]  /*25d0*/  STG.E desc[UR36][R2.64], R5 ;  /* 0x0000000502007986 */ /* 0x0013e2000c101924 */
[----:B------:R-:W-:Y:S05]  /*25e0*/  BRA `(.L_x_3634) ;  /* 0x0000000c00387947 */ /* 0x000fea0003800000 */
.L_x_3635:
[----:B--2---:R-:W-:-:S06]  /*25f0*/  SHF.L.U32 R5, R5, 0x10, RZ ;  /* 0x0000001005057819 */ /* 0x004fcc00000006ff */
[----:B------:R-:W0:Y:S02]  /*2600*/  F2I.FTZ.TRUNC.NTZ R5, R5 ;  /* 0x0000000500057305 */ /* 0x000e24000021f100 */
[----:B0-----:R2:W-:Y:S01]  /*2610*/  STG.E.U16 desc[UR36][R2.64], R5 ;  /* 0x0000000502007986 */ /* 0x0015e2000c101524 */
[----:B------:R-:W-:Y:S05]  /*2620*/  BRA `(.L_x_3634) ;  /* 0x0000000c00287947 */ /* 0x000fea0003800000 */
.L_x_3630:
        /* <DEDUP_REMOVED lines=9> */
.L_x_3638:
[----:B--2---:R-:W-:-:S05]  /*26c0*/  IMAD.U32 R0, R5, 0x10000, RZ ;  /* 0x0001000005007824 */ /* 0x004fca00078e00ff */
[----:B------:R-:W-:-:S05]  /*26d0*/  F2FP.F16.F32.PACK_AB R0, RZ, R0 ;  /* 0x00000000ff00723e */ /* 0x000fca00000000ff */
[----:B------:R0:W-:Y:S01]  /*26e0*/  STG.E.U16 desc[UR36][R2.64], R0 ;  /* 0x0000000002007986 */ /* 0x0001e2000c101524 */
[----:B------:R-:W-:Y:S05]  /*26f0*/  BRA `(.L_x_3634) ;  /* 0x0000000800f47947 */ /* 0x000fea0003800000 */
.L_x_3637:
        /* <DEDUP_REMOVED lines=10> */
.L_x_3640:
[----:B--2---:R-:W-:-:S05]  /*27a0*/  IMAD.U32 R5, R5, 0x10000, RZ ;  /* 0x0001000005057824 */ /* 0x004fca00078e00ff */
[----:B------:R-:W-:-:S04]  /*27b0*/  F2FP.F16.F32.PACK_AB R5, RZ, R5 ;  /* 0x00000005ff05723e */ /* 0x000fc800000000ff */
[----:B------:R-:W-:-:S05]  /*27c0*/  PRMT R5, R5, 0x5410, RZ ;  /* 0x0000541005057816 */ /* 0x000fca00000000ff */
[----:B------:R0:W-:Y:S01]  /*27d0*/  STG.E desc[UR36][R2.64], R5 ;  /* 0x0000000502007986 */ /* 0x0001e2000c101924 */
[----:B------:R-:W-:Y:S05]  /*27e0*/  BRA `(.L_x_3634) ;  /* 0x0000000800b87947 */ /* 0x000fea0003800000 */
.L_x_3639:
[----:B--2---:R-:W-:-:S04]  /*27f0*/  IMAD.U32 R4, R5, 0x10000, RZ ;  /* 0x0001000005047824 */ /* 0x004fc800078e00ff */
[----:B------:R-:W-:-:S06]  /*2800*/  FMUL.FTZ R4, R4, 1 ;  /* 0x3f80000004047820 */ /* 0x000fcc0000410000 */
[----:B------:R-:W0:Y:S02]  /*2810*/  F2F.F64.F32 R4, R4 ;  /* 0x0000000400047310 */ /* 0x000e240000201800 */
[----:B0-----:R0:W-:Y:S01]  /*2820*/  STG.E.64 desc[UR36][R2.64], R4 ;  /* 0x0000000402007986 */ /* 0x0011e2000c101b24 */
[----:B------:R-:W-:Y:S05]  /*2830*/  BRA `(.L_x_3634) ;  /* 0x0000000800a47947 */ /* 0x000fea0003800000 */
.L_x_3629:
        /* <DEDUP_REMOVED lines=13> */
.L_x_3643:
[----:B--2---:R-:W-:Y:S02]  /*2910*/  SHF.L.U32 R5, R5, 0x10, RZ ;  /* 0x0000001005057819 */ /* 0x004fe400000006ff */
[----:B------:R-:W-:-:S03]  /*2920*/  CS2R R6, SRZ ;  /* 0x0000000000067805 */ /* 0x000fc6000001ff00 */
[----:B------:R-:W-:-:S06]  /*2930*/  FMUL.FTZ R5, R5, 1 ;  /* 0x3f80000005057820 */ /* 0x000fcc0000410000 */
[----:B------:R-:W0:Y:S02]  /*2940*/  F2F.F64.F32 R4, R5 ;  /* 0x0000000500047310 */ /* 0x000e240000201800 */
[----:B0-----:R0:W-:Y:S01]  /*2950*/  STG.E.128 desc[UR36][R2.64], R4 ;  /* 0x0000000402007986 */ /* 0x0011e2000c101d24 */
[----:B------:R-:W-:Y:S05]  /*2960*/  BRA `(.L_x_3634) ;  /* 0x0000000800587947 */ /* 0x000fea0003800000 */
.L_x_3642:
        /* <DEDUP_REMOVED lines=19> */
.L_x_3647:
[----:B------:R-:W-:Y:S05]  /*2aa0*/  BSYNC.RECONVERGENT B0 ;  /* 0x0000000000007941 */ /* 0x000fea0003800200 */
.L_x_3646:
[----:B------:R-:W-:-:S05]  /*2ab0*/  LOP3.LUT R5, R0, 0x80, R5, 0xf8, !PT ;  /* 0x0000008000057812 */ /* 0x000fca00078ef805 */
[----:B------:R0:W-:Y:S01]  /*2ac0*/  STG.E.U8 desc[UR36][R2.64], R5 ;  /* 0x0000000502007986 */ /* 0x0001e2000c101124 */
[----:B------:R-:W-:Y:S05]  /*2ad0*/  BRA `(.L_x_3634) ;  /* 0x0000000400fc7947 */ /* 0x000fea0003800000 */
.L_x_3645:
        /* <DEDUP_REMOVED lines=15> */
.L_x_3649:
[----:B------:R-:W-:Y:S05]  /*2bd0*/  BSYNC.RECONVERGENT B0 ;  /* 0x0000000000007941 */ /* 0x000fea0003800200 */
.L_x_3648:
[----:B------:R-:W-:-:S05]  /*2be0*/  LOP3.LUT R5, R0, 0x80, R5, 0xf8, !PT ;  /* 0x0000008000057812 */ /* 0x000fca00078ef805 */
[----:B------:R0:W-:Y:S01]  /*2bf0*/  STG.E.U8 desc[UR36][R2.64], R5 ;  /* 0x0000000502007986 */ /* 0x0001e2000c101124 */
[----:B------:R-:W-:Y:S05]  /*2c00*/  BRA `(.L_x_3634) ;  /* 0x0000000400b07947 */ /* 0x000fea0003800000 */
.L_x_3644:
[----:B--2---:R0:W-:Y:S01]  /*2c10*/  STG.E.U16 desc[UR36][R2.64], R5 ;  /* 0x0000000502007986 */ /* 0x0041e2000c101524 */
[----:B------:R-:W-:Y:S05]  /*2c20*/  BRA `(.L_x_3634) ;  /* 0x0000000400a87947 */ /* 0x000fea0003800000 */
.L_x_3641:
        /* <DEDUP_REMOVED lines=12> */
.L_x_3652:
        /* <DEDUP_REMOVED lines=13> */
.L_x_3655:
[----:B------:R-:W-:-:S04]  /*2dc0*/  SHF.R.U32.HI R0, RZ, 0x14, R5 ;  /* 0x00000014ff007819 */ /* 0x000fc80000011605 */
[----:B------:R-:W-:-:S04]  /*2dd0*/  LOP3.LUT R0, R0, 0x1, RZ, 0xc0, !PT ;  /* 0x0000000100007812 */ /* 0x000fc800078ec0ff */
[----:B------:R-:W-:-:S04]  /*2de0*/  IADD3 R0, PT, PT, R5, 0x487ffff, R0 ;  /* 0x0487ffff05007810 */ /* 0x000fc80007ffe000 */
[----:B------:R-:W-:-:S04]  /*2df0*/  SHF.R.U32.HI R0, RZ, 0x14, R0 ;  /* 0x00000014ff007819 */ /* 0x000fc80000011600 */
[----:B------:R-:W-:-:S07]  /*2e00*/  LOP3.LUT R4, R0, 0xff, RZ, 0xc0, !PT ;  /* 0x000000ff00047812 */ /* 0x000fce00078ec0ff */
.L_x_3656:
[----:B------:R-:W-:-:S04]  /*2e10*/  SHF.R.U32.HI R5, RZ, 0x18, R5 ;  /* 0x00000018ff057819 */ /* 0x000fc80000011605 */
[----:B------:R-:W-:-:S04]  /*2e20*/  LOP3.LUT R4, R4, 0x80, R5, 0xf8, !PT ;  /* 0x0000008004047812 */ /* 0x000fc800078ef805 */
[----:B------:R-:W-:-:S07]  /*2e30*/  PRMT R0, R4, 0x7610, R0 ;  /* 0x0000761004007816 */ /* 0x000fce0000000000 */
.L_x_3654:
[----:B------:R-:W-:Y:S05]  /*2e40*/  BSYNC.RECONVERGENT B0 ;  /* 0x0000000000007941 */ /* 0x000fea0003800200 */
.L_x_3653:
[----:B------:R0:W-:Y:S01]  /*2e50*/  STG.E.U8 desc[UR36][R2.64], R0 ;  /* 0x0000000002007986 */ /* 0x0001e2000c101124 */
[----:B------:R-:W-:Y:S05]  /*2e60*/  BRA `(.L_x_3634) ;  /* 0x0000000400187947 */ /* 0x000fea0003800000 */
.L_x_3651:
        /* <DEDUP_REMOVED lines=13> */
.L_x_3659:
[----:B------:R-:W-:-:S04]  /*2f40*/  SHF.R.U32.HI R0, RZ, 0x15, R5 ;  /* 0x00000015ff007819 */ /* 0x000fc80000011605 */
[----:B------:R-:W-:-:S04]  /*2f50*/  LOP3.LUT R0, R0, 0x1, RZ, 0xc0, !PT ;  /* 0x0000000100007812 */ /* 0x000fc800078ec0ff */
[----:B------:R-:W-:-:S04]  /*2f60*/  IADD3 R0, PT, PT, R5, 0x88fffff, R0 ;  /* 0x088fffff05007810 */ /* 0x000fc80007ffe000 */
[----:B------:R-:W-:-:S04]  /*2f70*/  SHF.R.U32.HI R0, RZ, 0x15, R0 ;  /* 0x00000015ff007819 */ /* 0x000fc80000011600 */
[----:B------:R-:W-:-:S07]  /*2f80*/  LOP3.LUT R4, R0, 0xff, RZ, 0xc0, !PT ;  /* 0x000000ff00047812 */ /* 0x000fce00078ec0ff */
.L_x_3660:
[----:B------:R-:W-:-:S04]  /*2f90*/  SHF.R.U32.HI R5, RZ, 0x18, R5 ;  /* 0x00000018ff057819 */ /* 0x000fc80000011605 */
[----:B------:R-:W-:-:S04]  /*2fa0*/  LOP3.LUT R4, R4, 0x80, R5, 0xf8, !PT ;  /* 0x0000008004047812 */ /* 0x000fc800078ef805 */
[----:B------:R-:W-:-:S07]  /*2fb0*/  PRMT R0, R4, 0x7610, R0 ;  /* 0x0000761004007816 */ /* 0x000fce0000000000 */
.L_x_3658:
[----:B------:R-:W-:Y:S05]  /*2fc0*/  BSYNC.RECONVERGENT B0 ;  /* 0x0000000000007941 */ /* 0x000fea0003800200 */
.L_x_3657:
[----:B------:R0:W-:Y:S01]  /*2fd0*/  STG.E.U8 desc[UR36][R2.64], R0 ;  /* 0x0000000002007986 */ /* 0x0001e2000c101124 */
[----:B------:R-:W-:Y:S05]  /*2fe0*/  BRA `(.L_x_3634) ;  /* 0x0000000000b87947 */ /* 0x000fea0003800000 */
.L_x_3650:
[----:B------:R-:W-:-:S09]  /*2ff0*/  UISETP.NE.AND UP0, UPT, UR4, 0x1c, UPT ;  /* 0x0000001c0400788c */ /* 0x000fd2000bf05270 */
[----:B------:R-:W-:Y:S05]  /*3000*/  BRA.U !UP0, `(.L_x_3661) ;  /* 0x0000000108a47547 */ /* 0x000fea000b800000 */
[----:B------:R-:W-:-:S09]  /*3010*/  UISETP.NE.AND UP0, UPT, UR4, 0x1d, UPT ;  /* 0x0000001d0400788c */ /* 0x000fd2000bf05270 */
[----:B------:R-:W-:Y:S05]  /*3020*/  BRA.U !UP0, `(.L_x_3662) ;  /* 0x00000001088c7547 */ /* 0x000fea000b800000 */
[----:B------:R-:W-:-:S09]  /*3030*/  UISETP.NE.AND UP0, UPT, UR4, 0x2c, UPT ;  /* 0x0000002c0400788c */ /* 0x000fd2000bf05270 */
[----:B------:R-:W-:Y:S05]  /*3040*/  BRA.U !UP0, `(.L_x_3663) ;  /* 0x0000000108447547 */ /* 0x000fea000b800000 */
.L_x_3633:
        /* <DEDUP_REMOVED lines=16> */
.L_x_3664:
[----:B------:R-:W-:Y:S05]  /*3150*/  BRA `(.L_x_3634) ;  /* 0x00000000005c7947 */ /* 0x000fea0003800000 */
.L_x_3663:
        /* <DEDUP_REMOVED lines=16> */
.L_x_3662:
[----:B--2---:R-:W-:-:S06]  /*3260*/  SHF.L.U32 R5, R5, 0x10, RZ ;  /* 0x0000001005057819 */ /* 0x004fcc00000006ff */
[----:B------:R-:W0:Y:S02]  /*3270*/  F2I.U64.TRUNC R4, R5 ;  /* 0x0000000500047311 */ /* 0x000e24000020d800 */
[----:B0-----:R0:W-:Y:S01]  /*3280*/  STG.E.64 desc[UR36][R2.64], R4 ;  /* 0x0000000402007986 */ /* 0x0011e2000c101b24 */
[----:B------:R-:W-:Y:S05]  /*3290*/  BRA `(.L_x_3634) ;  /* 0x00000000000c7947 */ /* 0x000fea0003800000 */
.L_x_3661:
[----:B--2---:R-:W-:-:S06]  /*32a0*/  IMAD.U32 R5, R5, 0x10000, RZ ;  /* 0x0001000005057824 */ /* 0x004fcc00078e00ff */
[----:B------:R-:W0:Y:S02]  /*32b0*/  F2I.FTZ.U32.TRUNC.NTZ R5, R5 ;  /* 0x0000000500057305 */ /* 0x000e24000021f000 */
[----:B0-----:R0:W-:Y:S02]  /*32c0*/  STG.E desc[UR36][R2.64], R5 ;  /* 0x0000000502007986 */ /* 0x0011e4000c101924 */
.L_x_3634:
[----:B------:R-:W-:-:S07]  /*32d0*/  VIADD R17, R17, 0x80 ;  /* 0x0000008011117836 */ /* 0x000fce0000000000 */
.L_x_3593:
[----:B0-----:R-:W-:Y:S05]  /*32e0*/  BSYNC.RECONVERGENT B6 ;  /* 0x0000000000067941 */ /* 0x001fea0003800200 */
.L_x_3592:
        /* <DEDUP_REMOVED lines=307> */
.L_x_3667:
        /* <DEDUP_REMOVED lines=18> */
.L_x_3671:
[----:B------:R-:W2:Y:S02]  /*4740*/  LDG.E.U8 R2, desc[UR36][R2.64] ;  /* 0x0000002402027981 */ /* 0x000ea4000c1e1100 */
[----:B--2---:R-:W-:-:S04]  /*4750*/  I2FP.F32.U32 R0, R2 ;  /* 0x0000000200007245 */ /* 0x004fc80000201000 */
[----:B------:R-:W-:Y:S01]  /*4760*/  F2FP.BF16.F32.PACK_AB R0, RZ, R0 ;  /* 0x00000000ff00723e */ /* 0x000fe200000010ff */
[----:B------:R-:W-:Y:S06]  /*4770*/  BRA `(.L_x_3673) ;  /* 0x0000000c00847947 */ /* 0x000fec0003800000 */
.L_x_3670:
        /* <DEDUP_REMOVED lines=10> */
.L_x_3675:
[----:B------:R-:W2:Y:S02]  /*4820*/  LDG.E R2, desc[UR36][R2.64] ;  /* 0x0000002402027981 */ /* 0x000ea4000c1e1900 */
[----:B--2---:R-:W-:-:S04]  /*4830*/  I2FP.F32.S32 R0, R2 ;  /* 0x0000000200007245 */ /* 0x004fc80000201400 */
[----:B------:R-:W-:Y:S01]  /*4840*/  F2FP.BF16.F32.PACK_AB R0, RZ, R0 ;  /* 0x00000000ff00723e */ /* 0x000fe200000010ff */
[----:B------:R-:W-:Y:S06]  /*4850*/  BRA `(.L_x_3673) ;  /* 0x0000000c004c7947 */ /* 0x000fec0003800000 */
.L_x_3674:
[----:B------:R-:W2:Y:S02]  /*4860*/  LDG.E.U16 R2, desc[UR36][R2.64] ;  /* 0x0000002402027981 */ /* 0x000ea4000c1e1500 */
[----:B--2---:R-:W0:Y:S02]  /*4870*/  I2F.S16 R0, R2 ;  /* 0x0000000200007306 */ /* 0x004e240000101400 */
[----:B0-----:R-:W-:Y:S01]  /*4880*/  F2FP.BF16.F32.PACK_AB R0, RZ, R0 ;  /* 0x00000000ff00723e */ /* 0x001fe200000010ff */
[----:B------:R-:W-:Y:S06]  /*4890*/  BRA `(.L_x_3673) ;  /* 0x0000000c003c7947 */ /* 0x000fec0003800000 */
.L_x_3669:
        /* <DEDUP_REMOVED lines=9> */
.L_x_3677:
[----:B------:R-:W2:Y:S02]  /*4930*/  LDG.E.U16 R0, desc[UR36][R2.64] ;  /* 0x0000002402007981 */ /* 0x000ea4000c1e1500 */
[----:B--2---:R-:W-:-:S05]  /*4940*/  HADD2.F32 R0, -RZ, R0.H0_H0 ;  /* 0x20000000ff007230 */ /* 0x004fca0000004100 */
[----:B------:R-:W-:Y:S01]  /*4950*/  F2FP.BF16.F32.PACK_AB R0, RZ, R0 ;  /* 0x00000000ff00723e */ /* 0x000fe200000010ff */
[----:B------:R-:W-:Y:S06]  /*4960*/  BRA `(.L_x_3673) ;  /* 0x0000000c00087947 */ /* 0x000fec0003800000 */
.L_x_3676:
        /* <DEDUP_REMOVED lines=9> */
.L_x_3679:
[----:B------:R-:W2:Y:S02]  /*4a00*/  LDG.E.U16 R2, desc[UR36][R2.64] ;  /* 0x0000002402027981 */ /* 0x000ea4000c1e1500 */
[----:B--2---:R-:W-:-:S05]  /*4a10*/  HADD2.F32 R0, -RZ, R2.H0_H0 ;  /* 0x20000002ff007230 */ /* 0x004fca0000004100 */
[----:B------:R-:W-:Y:S01]  /*4a20*/  F2FP.BF16.F32.PACK_AB R0, RZ, R0 ;  /* 0x00000000ff00723e */ /* 0x000fe200000010ff */
[----:B------:R-:W-:Y:S06]  /*4a30*/  BRA `(.L_x_3673) ;  /* 0x0000000800d47947 */ /* 0x000fec0003800000 */
.L_x_3678:
        /* <DEDUP_REMOVED lines=8> */
.L_x_3668:
        /* <DEDUP_REMOVED lines=13> */
.L_x_3682:
        /* <DEDUP_REMOVED lines=8> */
.L_x_3681:
        /* <DEDUP_REMOVED lines=27> */
.L_x_3684:
        /* <DEDUP_REMOVED lines=13> */
.L_x_3683:
[----:B------:R0:W5:Y:S01]  /*4e90*/  LDG.E.U16 R0, desc[UR36][R2.64] ;  /* 0x0000002402007981 */ /* 0x000162000c1e1500 */
[----:B------:R-:W-:Y:S05]  /*4ea0*/  BRA `(.L_x_3673) ;  /* 0x0000000400b87947 */ /* 0x000fea0003800000 */
.L_x_3680:
        /* <DEDUP_REMOVED lines=12> */
.L_x_3687:
        /* <DEDUP_REMOVED lines=21> */
.L_x_3691:
[----:B------:R-:W-:Y:S05]  /*50c0*/  BSYNC.RECONVERGENT B1 ;  /* 0x0000000000017941 */ /* 0x000fea0003800200 */
.L_x_3690:
[----:B------:R-:W-:Y:S01]  /*50d0*/  IMAD.SHL.U32 R0, R0, 0x100000, RZ ;  /* 0x0010000000007824 */ /* 0x000fe200078e00ff */
[----:B------:R-:W-:-:S04]  /*50e0*/  LEA R2, R2, 0x3b800000, 0x17 ;  /* 0x3b80000002027811 */ /* 0x000fc800078eb8ff */
[----:B------:R-:W-:-:S07]  /*50f0*/  LOP3.LUT R0, R2, R0, R7, 0xfe, !PT ;  /* 0x0000000002007212 */ /* 0x000fce00078efe07 */
.L_x_3689:
[----:B------:R-:W-:Y:S05]  /*5100*/  BSYNC.RECONVERGENT B0 ;  /* 0x0000000000007941 */ /* 0x000fea0003800200 */
.L_x_3688:
[----:B------:R-:W-:Y:S01]  /*5110*/  F2FP.BF16.F32.PACK_AB R0, RZ, R0 ;  /* 0x00000000ff00723e */ /* 0x000fe200000010ff */
[----:B------:R-:W-:Y:S06]  /*5120*/  BRA `(.L_x_3673) ;  /* 0x0000000400187947 */ /* 0x000fec0003800000 */
.L_x_3686:
        /* <DEDUP_REMOVED lines=21> */
.L_x_3695:
[----:B------:R-:W-:Y:S05]  /*5280*/  BSYNC.RECONVERGENT B1 ;  /* 0x0000000000017941 */ /* 0x000fea0003800200 */
.L_x_3694:
[----:B------:R-:W-:Y:S01]  /*5290*/  IMAD.SHL.U32 R0, R0, 0x200000, RZ ;  /* 0x0020000000007824 */ /* 0x000fe200078e00ff */
[----:B------:R-:W-:-:S04]  /*52a0*/  LEA R2, R2, 0x37800000, 0x17 ;  /* 0x3780000002027811 */ /* 0x000fc800078eb8ff */
[----:B------:R-:W-:-:S07]  /*52b0*/  LOP3.LUT R0, R2, R0, R7, 0xfe, !PT ;  /* 0x0000000002007212 */ /* 0x000fce00078efe07 */
.L_x_3693:
[----:B------:R-:W-:Y:S05]  /*52c0*/  BSYNC.RECONVERGENT B0 ;  /* 0x0000000000007941 */ /* 0x000fea0003800200 */
.L_x_3692:
[----:B------:R-:W-:Y:S01]  /*52d0*/  F2FP.BF16.F32.PACK_AB R0, RZ, R0 ;  /* 0x00000000ff00723e */ /* 0x000fe200000010ff */
[----:B------:R-:W-:Y:S06]  /*52e0*/  BRA `(.L_x_3673) ;  /* 0x0000000000a87947 */ /* 0x000fec0003800000 */
.L_x_3685:
        /* <DEDUP_REMOVED lines=14> */
.L_x_3699:
[----:B------:R-:W-:Y:S05]  /*53d0*/  BSYNC.RECONVERGENT B0 ;  /* 0x0000000000007941 */ /* 0x000fea0003800200 */
.L_x_3698:
[----:B------:R-:W-:Y:S01]  /*53e0*/  F2FP.BF16.F32.PACK_AB R0, RZ, R0 ;  /* 0x00000000ff00723e */ /* 0x000fe200000010ff */
[----:B------:R-:W-:Y:S06]  /*53f0*/  BRA `(.L_x_3673) ;  /* 0x0000000000647947 */ /* 0x000fec0003800000 */
.L_x_3672:
        /* <DEDUP_REMOVED lines=16> */
.L_x_3700:
[----:B------:R-:W-:Y:S01]  /*5500*/  PRMT R0, RZ, 0x7610, R0 ;  /* 0x00007610ff007816 */ /* 0x000fe20000000000 */
[----:B------:R-:W-:Y:S06]  /*5510*/  BRA `(.L_x_3673) ;  /* 0x00000000001c7947 */ /* 0x000fec0003800000 */
.L_x_3697:
[----:B------:R-:W2:Y:S02]  /*5520*/  LDG.E.64 R2, desc[UR36][R2.64] ;  /* 0x0000002402027981 */ /* 0x000ea4000c1e1b00 */
[----:B--2---:R-:W0:Y:S02]  /*5530*/  I2F.U64 R0, R2 ;  /* 0x0000000200007312 */ /* 0x004e240000301000 */
[----:B0-----:R-:W-:Y:S01]  /*5540*/  F2FP.BF16.F32.PACK_AB R0, RZ, R0 ;  /* 0x00000000ff00723e */ /* 0x001fe200000010ff */
[----:B------:R-:W-:Y:S06]  /*5550*/  BRA `(.L_x_3673) ;  /* 0x00000000000c7947 */ /* 0x000fec0003800000 */
.L_x_3696:
[----:B------:R-:W2:Y:S02]  /*5560*/  LDG.E R2, desc[UR36][R2.64] ;  /* 0x0000002402027981 */ /* 0x000ea4000c1e1900 */
[----:B--2---:R-:W-:-:S04]  /*5570*/  I2FP.F32.U32 R0, R2 ;  /* 0x0000000200007245 */ /* 0x004fc80000201000 */
[----:B------:R-:W-:-:S07]  /*5580*/  F2FP.BF16.F32.PACK_AB R0, RZ, R0 ;  /* 0x00000000ff00723e */ /* 0x000fce00000010ff */
.L_x_3673:
        /* <DEDUP_REMOVED lines=22> */
.L_x_3704:
[----:B--2---:R-:W-:-:S06]  /*56f0*/  SHF.L.U32 R5, R5, 0x10, RZ ;  /* 0x0000001005057819 */ /* 0x004fcc00000006ff */
[----:B------:R-:W0:Y:S02]  /*5700*/  F2I.S64.TRUNC R4, R5 ;  /* 0x0000000500047311 */ /* 0x000e24000020d900 */
[----:B0-----:R0:W-:Y:S01]  /*5710*/  STG.E.U8 desc[UR36][R2.64], R4 ;  /* 0x0000000402007986 */ /* 0x0011e2000c101124 */
[----:B------:R-:W-:Y:S05]  /*5720*/  BRA `(.L_x_3706) ;  /* 0x0000000c006c7947 */ /* 0x000fea0003800000 */
.L_x_3703:
        /* <DEDUP_REMOVED lines=10> */
.L_x_3708:
[----:B--2---:R-:W-:-:S06]  /*57d0*/  IMAD.U32 R5, R5, 0x10000, RZ ;  /* 0x0001000005057824 */ /* 0x004fcc00078e00ff */
[----:B------:R-:W0:Y:S02]  /*57e0*/  F2I.FTZ.TRUNC.NTZ R5, R5 ;  /* 0x0000000500057305 */ /* 0x000e24000021f100 */
[----:B0-----:R0:W-:Y:S01]  /*57f0*/  STG.E desc[UR36][R2.64], R5 ;  /* 0x0000000502007986 */ /* 0x0011e2000c101924 */
[----:B------:R-:W-:Y:S05]  /*5800*/  BRA `(.L_x_3706) ;  /* 0x0000000c00347947 */ /* 0x000fea0003800000 */
.L_x_3707:
[----:B--2---:R-:W-:-:S06]  /*5810*/  SHF.L.U32 R5, R5, 0x10, RZ ;  /* 0x0000001005057819 */ /* 0x004fcc00000006ff */
[----:B------:R-:W0:Y:S02]  /*5820*/  F2I.FTZ.TRUNC.NTZ R5, R5 ;  /* 0x0000000500057305 */ /* 0x000e24000021f100 */
[----:B0-----:R0:W-:Y:S01]  /*5830*/  STG.E.U16 desc[UR36][R2.64], R5 ;  /* 0x0000000502007986 */ /* 0x0011e2000c101524 */
[----:B------:R-:W-:Y:S05]  /*5840*/  BRA `(.L_x_3706) ;  /* 0x0000000c00247947 */ /* 0x000fea0003800000 */
.L_x_3702:
        /* <DEDUP_REMOVED lines=9> */
.L_x_3710:
[----:B--2---:R-:W-:-:S05]  /*58e0*/  IMAD.U32 R0, R5, 0x10000, RZ ;  /* 0x0001000005007824 */ /* 0x004fca00078e00ff */
[----:B------:R-:W-:-:S05]  /*58f0*/  F2FP.F16.F32.PACK_AB R0, RZ, R0 ;  /* 0x00000000ff00723e */ /* 0x000fca00000000ff */
[----:B------:R0:W-:Y:S01]  /*5900*/  STG.E.U16 desc[UR36][R2.64], R0 ;  /* 0x0000000002007986 */ /* 0x0001e2000c101524 */
[----:B------:R-:W-:Y:S05]  /*5910*/  BRA `(.L_x_3706) ;  /* 0x0000000800f07947 */ /* 0x000fea0003800000 */
.L_x_3709:
        /* <DEDUP_REMOVED lines=10> */
.L_x_3712:
[----:B--2---:R-:W-:-:S05]  /*59c0*/  IMAD.U32 R5, R5, 0x10000, RZ ;  /* 0x0001000005057824 */ /* 0x004fca00078e00ff */
[----:B------:R-:W-:-:S04]  /*59d0*/  F2FP.F16.F32.PACK_AB R5, RZ, R5 ;  /* 0x00000005ff05723e */ /* 0x000fc800000000ff */
[----:B------:R-:W-:-:S05]  /*59e0*/  PRMT R5, R5, 0x5410, RZ ;  /* 0x0000541005057816 */ /* 0x000fca00000000ff */
[----:B------:R0:W-:Y:S01]  /*59f0*/  STG.E desc[UR36][R2.64], R5 ;  /* 0x0000000502007986 */ /* 0x0001e2000c101924 */
[----:B------:R-:W-:Y:S05]  /*5a00*/  BRA `(.L_x_3706) ;  /* 0x0000000800b47947 */ /* 0x000fea0003800000 */
.L_x_3711:
[----:B--2---:R-:W-:-:S05]  /*5a10*/  SHF.L.U32 R4, R5, 0x10, RZ ;  /* 0x0000001005047819 */ /* 0x004fca00000006ff */
[----:B------:R-:W-:-:S06]  /*5a20*/  FMUL.FTZ R4, R4, 1 ;  /* 0x3f80000004047820 */ /* 0x000fcc0000410000 */
[----:B------:R-:W0:Y:S02]  /*5a30*/  F2F.F64.F32 R4, R4 ;  /* 0x0000000400047310 */ /* 0x000e240000201800 */
[----:B0-----:R0:W-:Y:S01]  /*5a40*/  STG.E.64 desc[UR36][R2.64], R4 ;  /* 0x0000000402007986 */ /* 0x0011e2000c101b24 */
[----:B------:R-:W-:Y:S05]  /*5a50*/  BRA `(.L_x_3706) ;  /* 0x0000000800a07947 */ /* 0x000fea0003800000 */
.L_x_3701:
        /* <DEDUP_REMOVED lines=14> */
.L_x_3716:
        /* <DEDUP_REMOVED lines=18> */
.L_x_3719:
[----:B------:R-:W-:-:S04]  /*5c60*/  SHF.R.U32.HI R5, RZ, 0x18, R5 ;  /* 0x00000018ff057819 */ /* 0x000fc80000011605 */
[----:B------:R-:W-:-:S07]  /*5c70*/  LOP3.LUT R0, R0, 0x80, R5, 0xf8, !PT ;  /* 0x0000008000007812 */ /* 0x000fce00078ef805 */
.L_x_3718:
[----:B------:R-:W-:Y:S05]  /*5c80*/  BSYNC.RECONVERGENT B0 ;  /* 0x0000000000007941 */ /* 0x000fea0003800200 */
.L_x_3717:
[----:B------:R0:W-:Y:S01]  /*5c90*/  STG.E.U8 desc[UR36][R2.64], R0 ;  /* 0x0000000002007986 */ /* 0x0001e2000c101124 */
[----:B------:R-:W-:Y:S05]  /*5ca0*/  BRA `(.L_x_3706) ;  /* 0x00000008000c7947 */ /* 0x000fea0003800000 */
.L_x_3715:
        /* <DEDUP_REMOVED lines=18> */
.L_x_3722:
[----:B------:R-:W-:-:S04]  /*5dd0*/  SHF.R.U32.HI R5, RZ, 0x18, R5 ;  /* 0x00000018ff057819 */ /* 0x000fc80000011605 */
[----:B------:R-:W-:-:S07]  /*5de0*/  LOP3.LUT R0, R0, 0x80, R5, 0xf8, !PT ;  /* 0x0000008000007812 */ /* 0x000fce00078ef805 */
.L_x_3721:
[----:B------:R-:W-:Y:S05]  /*5df0*/  BSYNC.RECONVERGENT B0 ;  /* 0x0000000000007941 */ /* 0x000fea0003800200 */
.L_x_3720:
[----:B------:R0:W-:Y:S01]  /*5e00*/  STG.E.U8 desc[UR36][R2.64], R0 ;  /* 0x0000000002007986 */ /* 0x0001e2000c101124 */
[----:B------:R-:W-:Y:S05]  /*5e10*/  BRA `(.L_x_3706) ;  /* 0x0000000400b07947 */ /* 0x000fea0003800000 */
.L_x_3714:
        /* <DEDUP_REMOVED lines=22> */
.L_x_3724:
[----:B--2---:R-:W-:-:S06]  /*5f80*/  IMAD.U32 R5, R5, 0x10000, RZ ;  /* 0x0001000005057824 */ /* 0x004fcc00078e00ff */
[----:B------:R-:W0:Y:S02]  /*5f90*/  F2I.U64.TRUNC R4, R5 ;  /* 0x0000000500047311 */ /* 0x000e24000020d800 */
[----:B0-----:R0:W-:Y:S01]  /*5fa0*/  STG.E.64 desc[UR36][R2.64], R4 ;  /* 0x0000000402007986 */ /* 0x0011e2000c101b24 */
[----:B------:R-:W-:Y:S05]  /*5fb0*/  BRA `(.L_x_3706) ;  /* 0x0000000400487947 */ /* 0x000fea0003800000 */
.L_x_3723:
[----:B--2---:R-:W-:-:S06]  /*5fc0*/  IMAD.U32 R5, R5, 0x10000, RZ ;  /* 0x0001000005057824 */ /* 0x004fcc00078e00ff */
[----:B------:R-:W0:Y:S02]  /*5fd0*/  F2I.FTZ.U32.TRUNC.NTZ R5, R5 ;  /* 0x0000000500057305 */ /* 0x000e24000021f000 */
[----:B0-----:R0:W-:Y:S01]  /*5fe0*/  STG.E desc[UR36][R2.64], R5 ;  /* 0x0000000502007986 */ /* 0x0011e2000c101924 */
[----:B------:R-:W-:Y:S05]  /*5ff0*/  BRA `(.L_x_3706) ;  /* 0x0000000400387947 */ /* 0x000fea0003800000 */
.L_x_3713:
        /* <DEDUP_REMOVED lines=11> */
.L_x_3726:
[----:B--2---:R-:W-:Y:S01]  /*60b0*/  IMAD.U32 R5, R5, 0x10000, RZ ;  /* 0x0001000005057824 */ /* 0x004fe200078e00ff */
[----:B------:R-:W-:-:S03]  /*60c0*/  CS2R R6, SRZ ;  /* 0x0000000000067805 */ /* 0x000fc6000001ff00 */
[----:B------:R-:W-:-:S06]  /*60d0*/  FMUL.FTZ R5, R5, 1 ;  /* 0x3f80000005057820 */ /* 0x000fcc0000410000 */
[----:B------:R-:W0:Y:S02]  /*60e0*/  F2F.F64.F32 R4, R5 ;  /* 0x0000000500047310 */ /* 0x000e240000201800 */
[----:B0-----:R4:W-:Y:S01]  /*60f0*/  STG.E.128 desc[UR36][R2.64], R4 ;  /* 0x0000000402007986 */ /* 0x0019e2000c101d24 */
[----:B------:R-:W-:Y:S05]  /*6100*/  BRA `(.L_x_3706) ;  /* 0x0000000000f47947 */ /* 0x000fea0003800000 */
.L_x_3725:
[----:B------:R-:W-:-:S09]  /*6110*/  UISETP.NE.AND UP0, UPT, UR4, 0xf, UPT ;  /* 0x0000000f0400788c */ /* 0x000fd2000bf05270 */
[----:B------:R-:W-:Y:S05]  /*6120*/  BRA.U !UP0, `(.L_x_3727) ;  /* 0x0000000108e87547 */ /* 0x000fea000b800000 */
[----:B------:R-:W-:-:S09]  /*6130*/  UISETP.NE.AND UP0, UPT, UR4, 0x17, UPT ;  /* 0x000000170400788c */ /* 0x000fd2000bf05270 */
[----:B------:R-:W-:Y:S05]  /*6140*/  BRA.U !UP0, `(.L_x_3728) ;  /* 0x0000000108907547 */ /* 0x000fea000b800000 */
[----:B------:R-:W-:-:S09]  /*6150*/  UISETP.NE.AND UP0, UPT, UR4, 0x18, UPT ;  /* 0x000000180400788c */ /* 0x000fd2000bf05270 */
[----:B------:R-:W-:Y:S05]  /*6160*/  BRA.U !UP0, `(.L_x_3729) ;  /* 0x0000000108447547 */ /* 0x000fea000b800000 */
.L_x_3705:
        /* <DEDUP_REMOVED lines=16> */
.L_x_3730:
[----:B------:R-:W-:Y:S05]  /*6270*/  BRA `(.L_x_3706) ;  /* 0x0000000000987947 */ /* 0x000fea0003800000 */
.L_x_3729:
        /* <DEDUP_REMOVED lines=13> */
.L_x_3732:
[----:B------:R-:W-:Y:S05]  /*6350*/  BSYNC.RECONVERGENT B0 ;  /* 0x0000000000007941 */ /* 0x000fea0003800200 */
.L_x_3731:
[----:B------:R-:W-:-:S05]  /*6360*/  LOP3.LUT R5, R0, 0x80, R5, 0xf8, !PT ;  /* 0x0000008000057812 */ /* 0x000fca00078ef805 */
[----:B------:R2:W-:Y:S01]  /*6370*/  STG.E.U8 desc[UR36][R2.64], R5 ;  /* 0x0000000502007986 */ /* 0x0005e2000c101124 */
[----:B------:R-:W-:Y:S05]  /*6380*/  BRA `(.L_x_3706) ;  /* 0x0000000000547947 */ /* 0x000fea0003800000 */
.L_x_3728:
        /* <DEDUP_REMOVED lines=12> */
.L_x_3734:
[----:B------:R-:W-:Y:S01]  /*6450*/  IMAD.MOV.U32 R0, RZ, RZ, 0x7f ;  /* 0x0000007fff007424 */ /* 0x000fe200078e00ff */
[----:B------:R-:W-:-:S04]  /*6460*/  ISETP.GT.U32.AND P0, PT, R4, 0x7f800000, PT ;  /* 0x7f8000000400780c */ /* 0x000fc80003f04070 */
[----:B------:R-:W-:-:S09]  /*6470*/  SEL R0, R0, 0x7c, P0 ;  /* 0x0000007c00007807 */ /* 0x000fd20000000000 */
.L_x_3735:
[----:B------:R-:W-:Y:S05]  /*6480*/  BSYNC.RECONVERGENT B0 ;  /* 0x0000000000007941 */ /* 0x000fea0003800200 */
.L_x_3733:
[----:B------:R-:W-:-:S04]  /*6490*/  SHF.R.U32.HI R5, RZ, 0x18, R5 ;  /* 0x00000018ff057819 */ /* 0x000fc80000011605 */
[----:B------:R-:W-:-:S05]  /*64a0*/  LOP3.LUT R5, R0, 0x80, R5, 0xf8, !PT ;  /* 0x0000008000057812 */ /* 0x000fca00078ef805 */
[----:B------:R1:W-:Y:S01]  /*64b0*/  STG.E.U8 desc[UR36][R2.64], R5 ;  /* 0x0000000502007986 */ /* 0x0003e2000c101124 */
[----:B------:R-:W-:Y:S05]  /*64c0*/  BRA `(.L_x_3706) ;  /* 0x0000000000047947 */ /* 0x000fea0003800000 */
.L_x_3727:
[----:B--2---:R0:W-:Y:S02]  /*64d0*/  STG.E.U16 desc[UR36][R2.64], R5 ;  /* 0x0000000502007986 */ /* 0x0041e4000c101524 */
.L_x_3706:
[----:B------:R-:W-:-:S07]  /*64e0*/  IADD3 R17, PT, PT, R17, 0x80, RZ ;  /* 0x0000008011117810 */ /* 0x000fce0007ffe0ff */
.L_x_3666:
[----:B------:R-:W-:Y:S05]  /*64f0*/  BSYNC.RECONVERGENT B6 ;  /* 0x0000000000067941 */ /* 0x000fea0003800200 */
.L_x_3665:
        /* <DEDUP_REMOVED lines=307> */
.L_x_3738:
        /* <DEDUP_REMOVED lines=18> */
.L_x_3742:
[----:B------:R-:W2:Y:S02]  /*7950*/  LDG.E.U8 R2, desc[UR36][R2.64] ;  /* 0x0000002402027981 */ /* 0x000ea4000c1e1100 */
[----:B--2---:R-:W-:-:S04]  /*7960*/  I2FP.F32.U32 R0, R2 ;  /* 0x0000000200007245 */ /* 0x004fc80000201000 */
[----:B------:R-:W-:Y:S01]  /*7970*/  F2FP.BF16.F32.PACK_AB R0, RZ, R0 ;  /* 0x00000000ff00723e */ /* 0x000fe200000010ff */
[----:B------:R-:W-:Y:S06]  /*7980*/  BRA `(.L_x_3744) ;  /* 0x0000000c00847947 */ /* 0x000fec0003800000 */
.L_x_3741:
        /* <DEDUP_REMOVED lines=10> */
.L_x_3746:
[----:B------:R-:W2:Y:S02]  /*7a30*/  LDG.E R2, desc[UR36][R2.64] ;  /* 0x0000002402027981 */ /* 0x000ea4000c1e1900 */
[----:B--2---:R-:W-:-:S04]  /*7a40*/  I2FP.F32.S32 R0, R2 ;  /* 0x0000000200007245 */ /* 0x004fc80000201400 */
[----:B------:R-:W-:Y:S01]  /*7a50*/  F2FP.BF16.F32.PACK_AB R0, RZ, R0 ;  /* 0x00000000ff00723e */ /* 0x000fe200000010ff */
[----:B------:R-:W-:Y:S06]  /*7a60*/  BRA `(.L_x_3744) ;  /* 0x0000000c004c7947 */ /* 0x000fec0003800000 */
.L_x_3745:
[----:B------:R-:W2:Y:S02]  /*7a70*/  LDG.E.U16 R2, desc[UR36][R2.64] ;  /* 0x0000002402027981 */ /* 0x000ea4000c1e1500 */
[----:B--2---:R-:W0:Y:S02]  /*7a80*/  I2F.S16 R0, R2 ;  /* 0x0000000200007306 */ /* 0x004e240000101400 */
[----:B0-----:R-:W-:Y:S01]  /*7a90*/  F2FP.BF16.F32.PACK_AB R0, RZ, R0 ;  /* 0x00000000ff00723e */ /* 0x001fe200000010ff */
[----:B------:R-:W-:Y:S06]  /*7aa0*/  BRA `(.L_x_3744) ;  /* 0x0000000c003c7947 */ /* 0x000fec0003800000 */
.L_x_3740:
        /* <DEDUP_REMOVED lines=9> */
.L_x_3748:
[----:B------:R-:W2:Y:S02]  /*7b40*/  LDG.E.U16 R0, desc[UR36][R2.64] ;  /* 0x0000002402007981 */ /* 0x000ea4000c1e1500 */
[----:B--2---:R-:W-:-:S05]  /*7b50*/  HADD2.F32 R0, -RZ, R0.H0_H0 ;  /* 0x20000000ff007230 */ /* 0x004fca0000004100 */
[----:B------:R-:W-:Y:S01]  /*7b60*/  F2FP.BF16.F32.PACK_AB R0, RZ, R0 ;  /* 0x00000000ff00723e */ /* 0x000fe200000010ff */
[----:B------:R-:W-:Y:S06]  /*7b70*/  BRA `(.L_x_3744) ;  /* 0x0000000c00087947 */ /* 0x000fec0003800000 */
.L_x_3747:
        /* <DEDUP_REMOVED lines=9> */
.L_x_3750:
[----:B------:R-:W2:Y:S02]  /*7c10*/  LDG.E.U16 R2, desc[UR36][R2.64] ;  /* 0x0000002402027981 */ /* 0x000ea4000c1e1500 */
[----:B--2---:R-:W-:-:S05]  /*7c20*/  HADD2.F32 R0, -RZ, R2.H0_H0 ;  /* 0x20000002ff007230 */ /* 0x004fca0000004100 */
[----:B------:R-:W-:Y:S01]  /*7c30*/  F2FP.BF16.F32.PACK_AB R0, RZ, R0 ;  /* 0x00000000ff00723e */ /* 0x000fe200000010ff */
[----:B------:R-:W-:Y:S06]  /*7c40*/  BRA `(.L_x_3744) ;  /* 0x0000000800d47947 */ /* 0x000fec0003800000 */
.L_x_3749:
        /* <DEDUP_REMOVED lines=8> */
.L_x_3739:
        /* <DEDUP_REMOVED lines=13> */
.L_x_3753:
        /* <DEDUP_REMOVED lines=8> */
.L_x_3752:
        /* <DEDUP_REMOVED lines=27> */
.L_x_3755:
        /* <DEDUP_REMOVED lines=13> */
.L_x_3754:
[----:B------:R0:W5:Y:S01]  /*80a0*/  LDG.E.U16 R0, desc[UR36][R2.64] ;  /* 0x0000002402007981 */ /* 0x000162000c1e1500 */
[----:B------:R-:W-:Y:S05]  /*80b0*/  BRA `(.L_x_3744) ;  /* 0x0000000400b87947 */ /* 0x000fea0003800000 */
.L_x_3751:
        /* <DEDUP_REMOVED lines=12> */
.L_x_3758:
        /* <DEDUP_REMOVED lines=21> */
.L_x_3762:
[----:B------:R-:W-:Y:S05]  /*82d0*/  BSYNC.RECONVERGENT B1 ;  /* 0x0000000000017941 */ /* 0x000fea0003800200 */
.L_x_3761:
[----:B------:R-:W-:Y:S01]  /*82e0*/  IMAD.SHL.U32 R0, R0, 0x100000, RZ ;  /* 0x0010000000007824 */ /* 0x000fe200078e00ff */
[----:B------:R-:W-:-:S04]  /*82f0*/  LEA R2, R2, 0x3b800000, 0x17 ;  /* 0x3b80000002027811 */ /* 0x000fc800078eb8ff */
[----:B------:R-:W-:-:S07]  /*8300*/  LOP3.LUT R0, R2, R0, R7, 0xfe, !PT ;  /* 0x0000000002007212 */ /* 0x000fce00078efe07 */
.L_x_3760:
[----:B------:R-:W-:Y:S05]  /*8310*/  BSYNC.RECONVERGENT B0 ;  /* 0x0000000000007941 */ /* 0x000fea0003800200 */
.L_x_3759:
[----:B------:R-:W-:Y:S01]  /*8320*/  F2FP.BF16.F32.PACK_AB R0, RZ, R0 ;  /* 0x00000000ff00723e */ /* 0x000fe200000010ff */
[----:B------:R-:W-:Y:S06]  /*8330*/  BRA `(.L_x_3744) ;  /* 0x0000000400187947 */ /* 0x000fec0003800000 */
.L_x_3757:
        /* <DEDUP_REMOVED lines=21> */
.L_x_3766:
[----:B------:R-:W-:Y:S05]  /*8490*/  BSYNC.RECONVERGENT B1 ;  /* 0x0000000000017941 */ /* 0x000fea0003800200 */
.L_x_3765:
[----:B------:R-:W-:Y:S02]  /*84a0*/  SHF.L.U32 R0, R0, 0x15, RZ ;  /* 0x0000001500007819 */ /* 0x000fe400000006ff */
[----:B------:R-:W-:-:S04]  /*84b0*/  LEA R2, R2, 0x37800000, 0x17 ;  /* 0x3780000002027811 */ /* 0x000fc800078eb8ff */
[----:B------:R-:W-:-:S07]  /*84c0*/  LOP3.LUT R0, R2, R0, R7, 0xfe, !PT ;  /* 0x0000000002007212 */ /* 0x000fce00078efe07 */
.L_x_3764:
[----:B------:R-:W-:Y:S05]  /*84d0*/  BSYNC.RECONVERGENT B0 ;  /* 0x0000000000007941 */ /* 0x000fea0003800200 */
.L_x_3763:
[----:B------:R-:W-:Y:S01]  /*84e0*/  F2FP.BF16.F32.PACK_AB R0, RZ, R0 ;  /* 0x00000000ff00723e */ /* 0x000fe200000010ff */
[----:B------:R-:W-:Y:S06]  /*84f0*/  BRA `(.L_x_3744) ;  /* 0x0000000000a87947 */ /* 0x000fec0003800000 */
.L_x_3756:
        /* <DEDUP_REMOVED lines=14> */
.L_x_3770:
[----:B------:R-:W-:Y:S05]  /*85e0*/  BSYNC.RECONVERGENT B0 ;  /* 0x0000000000007941 */ /* 0x000fea0003800200 */
.L_x_3769:
[----:B------:R-:W-:Y:S01]  /*85f0*/  F2FP.BF16.F32.PACK_AB R0, RZ, R0 ;  /* 0x00000000ff00723e */ /* 0x000fe200000010ff */
[----:B------:R-:W-:Y:S06]  /*8600*/  BRA `(.L_x_3744) ;  /* 0x0000000000647947 */ /* 0x000fec0003800000 */
.L_x_3743:
        /* <DEDUP_REMOVED lines=16> */
.L_x_3771:
[----:B------:R-:W-:Y:S01]  /*8710*/  PRMT R0, RZ, 0x7610, R0 ;  /* 0x00007610ff007816 */ /* 0x000fe20000000000 */
[----:B------:R-:W-:Y:S06]  /*8720*/  BRA `(.L_x_3744) ;  /* 0x00000000001c7947 */ /* 0x000fec0003800000 */
.L_x_3768:
[----:B------:R-:W2:Y:S02]  /*8730*/  LDG.E.64 R2, desc[UR36][R2.64] ;  /* 0x0000002402027981 */ /* 0x000ea4000c1e1b00 */
[----:B--2---:R-:W0:Y:S02]  /*8740*/  I2F.U64 R0, R2 ;  /* 0x0000000200007312 */ /* 0x004e240000301000 */
[----:B0-----:R-:W-:Y:S01]  /*8750*/  F2FP.BF16.F32.PACK_AB R0, RZ, R0 ;  /* 0x00000000ff00723e */ /* 0x001fe200000010ff */
[----:B------:R-:W-:Y:S06]  /*8760*/  BRA `(.L_x_3744) ;  /* 0x00000000000c7947 */ /* 0x000fec0003800000 */
.L_x_3767:
[----:B------:R-:W2:Y:S02]  /*8770*/  LDG.E R2, desc[UR36][R2.64] ;  /* 0x0000002402027981 */ /* 0x000ea4000c1e1900 */
[----:B--2---:R-:W-:-:S04]  /*8780*/  I2FP.F32.U32 R0, R2 ;  /* 0x0000000200007245 */ /* 0x004fc80000201000 */
[----:B------:R-:W-:-:S07]  /*8790*/  F2FP.BF16.F32.PACK_AB R0, RZ, R0 ;  /* 0x00000000ff00723e */ /* 0x000fce00000010ff */
.L_x_3744:
        /* <DEDUP_REMOVED lines=22> */
.L_x_3775:
[----:B--2---:R-:W-:-:S06]  /*8900*/  IMAD.U32 R5, R5, 0x10000, RZ ;  /* 0x0001000005057824 */ /* 0x004fcc00078e00ff */
[----:B------:R-:W0:Y:S02]  /*8910*/  F2I.S64.TRUNC R4, R5 ;  /* 0x0000000500047311 */ /* 0x000e24000020d900 */
[----:B0-----:R4:W-:Y:S01]  /*8920*/  STG.E.U8 desc[UR36][R2.64], R4 ;  /* 0x0000000402007986 */ /* 0x0019e2000c101124 */
[----:B------:R-:W-:Y:S05]  /*8930*/  BRA `(.L_x_3777) ;  /* 0x0000000c006c7947 */ /* 0x000fea0003800000 */
.L_x_3774:
        /* <DEDUP_REMOVED lines=10> */
.L_x_3779:
[----:B--2---:R-:W-:-:S06]  /*89e0*/  IMAD.U32 R5, R5, 0x10000, RZ ;  /* 0x0001000005057824 */ /* 0x004fcc00078e00ff */
[----:B------:R-:W0:Y:S02]  /*89f0*/  F2I.FTZ.TRUNC.NTZ R5, R5 ;  /* 0x0000000500057305 */ /* 0x000e24000021f100 */
[----:B0-----:R2:W-:Y:S01]  /*8a00*/  STG.E desc[UR36][R2.64], R5 ;  /* 0x0000000502007986 */ /* 0x0015e2000c101924 */
[----:B------:R-:W-:Y:S05]  /*8a10*/  BRA `(.L_x_3777) ;  /* 0x0000000c00347947 */ /* 0x000fea0003800000 */
.L_x_3778:
[----:B--2---:R-:W-:-:S06]  /*8a20*/  IMAD.U32 R5, R5, 0x10000, RZ ;  /* 0x0001000005057824 */ /* 0x004fcc00078e00ff */
[----:B------:R-:W0:Y:S02]  /*8a30*/  F2I.FTZ.TRUNC.NTZ R5, R5 ;  /* 0x0000000500057305 */ /* 0x000e24000021f100 */
[----:B0-----:R0:W-:Y:S01]  /*8a40*/  STG.E.U16 desc[UR36][R2.64], R5 ;  /* 0x0000000502007986 */ /* 0x0011e2000c101524 */
[----:B------:R-:W-:Y:S05]  /*8a50*/  BRA `(.L_x_3777) ;  /* 0x0000000c00247947 */ /* 0x000fea0003800000 */
.L_x_3773:
        /* <DEDUP_REMOVED lines=9> */
.L_x_3781:
[----:B--2---:R-:W-:-:S05]  /*8af0*/  IMAD.U32 R0, R5, 0x10000, RZ ;  /* 0x0001000005007824 */ /* 0x004fca00078e00ff */
[----:B------:R-:W-:-:S05]  /*8b00*/  F2FP.F16.F32.PACK_AB R0, RZ, R0 ;  /* 0x00000000ff00723e */ /* 0x000fca00000000ff */
[----:B------:R0:W-:Y:S01]  /*8b10*/  STG.E.U16 desc[UR36][R2.64], R0 ;  /* 0x0000000002007986 */ /* 0x0001e2000c101524 */
[----:B------:R-:W-:Y:S05]  /*8b20*/  BRA `(.L_x_3777) ;  /* 0x0000000800f07947 */ /* 0x000fea0003800000 */
.L_x_3780:
        /* <DEDUP_REMOVED lines=10> */
.L_x_3783:
[----:B--2---:R-:W-:-:S05]  /*8bd0*/  IMAD.U32 R5, R5, 0x10000, RZ ;  /* 0x0001000005057824 */ /* 0x004fca00078e00ff */
[----:B------:R-:W-:-:S04]  /*8be0*/  F2FP.F16.F32.PACK_AB R5, RZ, R5 ;  /* 0x00000005ff05723e */ /* 0x000fc800000000ff */
[----:B------:R-:W-:-:S05]  /*8bf0*/  PRMT R5, R5, 0x5410, RZ ;  /* 0x0000541005057816 */ /* 0x000fca00000000ff */
[----:B------:R0:W-:Y:S01]  /*8c00*/  STG.E desc[UR36][R2.64], R5 ;  /* 0x0000000502007986 */ /* 0x0001e2000c101924 */
[----:B------:R-:W-:Y:S05]  /*8c10*/  BRA `(.L_x_3777) ;  /* 0x0000000800b47947 */ /* 0x000fea0003800000 */
.L_x_3782:
[----:B--2---:R-:W-:-:S04]  /*8c20*/  IMAD.U32 R4, R5, 0x10000, RZ ;  /* 0x0001000005047824 */ /* 0x004fc800078e00ff */
[----:B------:R-:W-:-:S06]  /*8c30*/  FMUL.FTZ R4, R4, 1 ;  /* 0x3f80000004047820 */ /* 0x000fcc0000410000 */
[----:B------:R-:W0:Y:S02]  /*8c40*/  F2F.F64.F32 R4, R4 ;  /* 0x0000000400047310 */ /* 0x000e240000201800 */
[----:B0-----:R0:W-:Y:S01]  /*8c50*/  STG.E.64 desc[UR36][R2.64], R4 ;  /* 0x0000000402007986 */ /* 0x0011e2000c101b24 */
[----:B------:R-:W-:Y:S05]  /*8c60*/  BRA `(.L_x_3777) ;  /* 0x0000000800a07947 */ /* 0x000fea0003800000 */
.L_x_3772:
        /* <DEDUP_REMOVED lines=14> */
.L_x_3787:
        /* <DEDUP_REMOVED lines=18> */
.L_x_3790:
[----:B------:R-:W-:-:S04]  /*8e70*/  SHF.R.U32.HI R5, RZ, 0x18, R5 ;  /* 0x00000018ff057819 */ /* 0x000fc80000011605 */
[----:B------:R-:W-:-:S07]  /*8e80*/  LOP3.LUT R0, R0, 0x80, R5, 0xf8, !PT ;  /* 0x0000008000007812 */ /* 0x000fce00078ef805 */
.L_x_3789:
[----:B------:R-:W-:Y:S05]  /*8e90*/  BSYNC.RECONVERGENT B0 ;  /* 0x0000000000007941 */ /* 0x000fea0003800200 */
.L_x_3788:
[----:B------:R0:W-:Y:S01]  /*8ea0*/  STG.E.U8 desc[UR36][R2.64], R0 ;  /* 0x0000000002007986 */ /* 0x0001e2000c101124 */
[----:B------:R-:W-:Y:S05]  /*8eb0*/  BRA `(.L_x_3777) ;  /* 0x00000008000c7947 */ /* 0x000fea0003800000 */
.L_x_3786:
        /* <DEDUP_REMOVED lines=18> */
.L_x_3793:
[----:B------:R-:W-:-:S04]  /*8fe0*/  SHF.R.U32.HI R5, RZ, 0x18, R5 ;  /* 0x00000018ff057819 */ /* 0x000fc80000011605 */
[----:B------:R-:W-:-:S07]  /*8ff0*/  LOP3.LUT R0, R0, 0x80, R5, 0xf8, !PT ;  /* 0x0000008000007812 */ /* 0x000fce00078ef805 */
.L_x_3792:
[----:B------:R-:W-:Y:S05]  /*9000*/  BSYNC.RECONVERGENT B0 ;  /* 0x0000000000007941 */ /* 0x000fea0003800200 */
.L_x_3791:
[----:B------:R0:W-:Y:S01]  /*9010*/  STG.E.U8 desc[UR36][R2.64], R0 ;  /* 0x0000000002007986 */ /* 0x0001e2000c101124 */
[----:B------:R-:W-:Y:S05]  /*9020*/  BRA `(.L_x_3777) ;  /* 0x0000000400b07947 */ /* 0x000fea0003800000 */
.L_x_3785:
        /* <DEDUP_REMOVED lines=22> */
.L_x_3795:
[----:B--2---:R-:W-:-:S06]  /*9190*/  SHF.L.U32 R5, R5, 0x10, RZ ;  /* 0x0000001005057819 */ /* 0x004fcc00000006ff */
[----:B------:R-:W0:Y:S02]  /*91a0*/  F2I.U64.TRUNC R4, R5 ;  /* 0x0000000500047311 */ /* 0x000e24000020d800 */
[----:B0-----:R0:W-:Y:S01]  /*91b0*/  STG.E.64 desc[UR36][R2.64], R4 ;  /* 0x0000000402007986 */ /* 0x0011e2000c101b24 */
[----:B------:R-:W-:Y:S05]  /*91c0*/  BRA `(.L_x_3777) ;  /* 0x0000000400487947 */ /* 0x000fea0003800000 */
.L_x_3794:
[----:B--2---:R-:W-:-:S06]  /*91d0*/  IMAD.U32 R5, R5, 0x10000, RZ ;  /* 0x0001000005057824 */ /* 0x004fcc00078e00ff */
[----:B------:R-:W0:Y:S02]  /*91e0*/  F2I.FTZ.U32.TRUNC.NTZ R5, R5 ;  /* 0x0000000500057305 */ /* 0x000e24000021f000 */
[----:B0-----:R0:W-:Y:S01]  /*91f0*/  STG.E desc[UR36][R2.64], R5 ;  /* 0x0000000502007986 */ /* 0x0011e2000c101924 */
[----:B------:R-:W-:Y:S05]  /*9200*/  BRA `(.L_x_3777) ;  /* 0x0000000400387947 */ /* 0x000fea0003800000 */
.L_x_3784:
        /* <DEDUP_REMOVED lines=11> */
.L_x_3797:
[----:B--2---:R-:W-:Y:S02]  /*92c0*/  SHF.L.U32 R5, R5, 0x10, RZ ;  /* 0x0000001005057819 */ /* 0x004fe400000006ff */
[----:B------:R-:W-:-:S03]  /*92d0*/  CS2R R6, SRZ ;  /* 0x0000000000067805 */ /* 0x000fc6000001ff00 */
[----:B------:R-:W-:-:S06]  /*92e0*/  FMUL.FTZ R5, R5, 1 ;  /* 0x3f80000005057820 */ /* 0x000fcc0000410000 */
[----:B------:R-:W0:Y:S02]  /*92f0*/  F2F.F64.F32 R4, R5 ;  /* 0x0000000500047310 */ /* 0x000e240000201800 */
[----:B0-----:R0:W-:Y:S01]  /*9300*/  STG.E.128 desc[UR36][R2.64], R4 ;  /* 0x0000000402007986 */ /* 0x0011e2000c101d24 */
[----:B------:R-:W-:Y:S05]  /*9310*/  BRA `(.L_x_3777) ;  /* 0x0000000000f47947 */ /* 0x000fea0003800000 */
.L_x_3796:
[----:B------:R-:W-:-:S09]  /*9320*/  UISETP.NE.AND UP0, UPT, UR4, 0xf, UPT ;  /* 0x0000000f0400788c */ /* 0x000fd2000bf05270 */
[----:B------:R-:W-:Y:S05]  /*9330*/  BRA.U !UP0, `(.L_x_3798) ;  /* 0x0000000108e87547 */ /* 0x000fea000b800000 */
[----:B------:R-:W-:-:S09]  /*9340*/  UISETP.NE.AND UP0, UPT, UR4, 0x17, UPT ;  /* 0x000000170400788c */ /* 0x000fd2000bf05270 */
[----:B------:R-:W-:Y:S05]  /*9350*/  BRA.U !UP0, `(.L_x_3799) ;  /* 0x0000000108907547 */ /* 0x000fea000b800000 */
[----:B------:R-:W-:-:S09]  /*9360*/  UISETP.NE.AND UP0, UPT, UR4, 0x18, UPT ;  /* 0x000000180400788c */ /* 0x000fd2000bf05270 */
[----:B------:R-:W-:Y:S05]  /*9370*/  BRA.U !UP0, `(.L_x_3800) ;  /* 0x0000000108447547 */ /* 0x000fea000b800000 */
.L_x_3776:
        /* <DEDUP_REMOVED lines=16> */
.L_x_3801:
[----:B------:R-:W-:Y:S05]  /*9480*/  BRA `(.L_x_3777) ;  /* 0x0000000000987947 */ /* 0x000fea0003800000 */
.L_x_3800:
        /* <DEDUP_REMOVED lines=13> */
.L_x_3803:
[----:B------:R-:W-:Y:S05]  /*9560*/  BSYNC.RECONVERGENT B0 ;  /* 0x0000000000007941 */ /* 0x000fea0003800200 */
.L_x_3802:
[----:B------:R-:W-:-:S05]  /*9570*/  LOP3.LUT R5, R0, 0x80, R5, 0xf8, !PT ;  /* 0x0000008000057812 */ /* 0x000fca00078ef805 */
[----:B------:R0:W-:Y:S01]  /*9580*/  STG.E.U8 desc[UR36][R2.64], R5 ;  /* 0x0000000502007986 */ /* 0x0001e2000c101124 */
[----:B------:R-:W-:Y:S05]  /*9590*/  BRA `(.L_x_3777) ;  /* 0x0000000000547947 */ /* 0x000fea0003800000 */
.L_x_3799:
        /* <DEDUP_REMOVED lines=12> */
.L_x_3805:
[----:B------:R-:W-:Y:S01]  /*9660*/  IMAD.MOV.U32 R0, RZ, RZ, 0x7f ;  /* 0x0000007fff007424 */ /* 0x000fe200078e00ff */
[----:B------:R-:W-:-:S04]  /*9670*/  ISETP.GT.U32.AND P0, PT, R4, 0x7f800000, PT ;  /* 0x7f8000000400780c */ /* 0x000fc80003f04070 */
[----:B------:R-:W-:-:S09]  /*9680*/  SEL R0, R0, 0x7c, P0 ;  /* 0x0000007c00007807 */ /* 0x000fd20000000000 */
.L_x_3806:
[----:B------:R-:W-:Y:S05]  /*9690*/  BSYNC.RECONVERGENT B0 ;  /* 0x0000000000007941 */ /* 0x000fea0003800200 */
.L_x_3804:
[----:B------:R-:W-:-:S04]  /*96a0*/  SHF.R.U32.HI R5, RZ, 0x18, R5 ;  /* 0x00000018ff057819 */ /* 0x000fc80000011605 */
[----:B------:R-:W-:-:S05]  /*96b0*/  LOP3.LUT R5, R0, 0x80, R5, 0xf8, !PT ;  /* 0x0000008000057812 */ /* 0x000fca00078ef805 */
[----:B------:R0:W-:Y:S01]  /*96c0*/  STG.E.U8 desc[UR36][R2.64], R5 ;  /* 0x0000000502007986 */ /* 0x0001e2000c101124 */
[----:B------:R-:W-:Y:S05]  /*96d0*/  BRA `(.L_x_3777) ;  /* 0x0000000000047947 */ /* 0x000fea0003800000 */
.L_x_3798:
[----:B--2---:R0:W-:Y:S02]  /*96e0*/  STG.E.U16 desc[UR36][R2.64], R5 ;  /* 0x0000000502007986 */ /* 0x0041e4000c101524 */
.L_x_3777:
[----:B------:R-:W-:-:S07]  /*96f0*/  VIADD R17, R17, 0x80 ;  /* 0x0000008011117836 */ /* 0x000fce0000000000 */
.L_x_3737:
[----:B------:R-:W-:Y:S05]  /*9700*/  BSYNC.RECONVERGENT B6 ;  /* 0x0000000000067941 */ /* 0x000fea0003800200 */
.L_x_3736:
        /* <DEDUP_REMOVED lines=306> */
.L_x_3807:
        /* <DEDUP_REMOVED lines=20> */
.L_x_3811:
[----:B------:R-:W2:Y:S02]  /*ab70*/  LDG.E.U8 R2, desc[UR36][R2.64] ;  /* 0x0000002402027981 */ /* 0x000ea4000c1e1100 */
[----:B--2---:R-:W-:-:S04]  /*ab80*/  I2FP.F32.U32 R0, R2 ;  /* 0x0000000200007245 */ /* 0x004fc80000201000 */
[----:B------:R-:W-:Y:S01]  /*ab90*/  F2FP.BF16.F32.PACK_AB R0, RZ, R0 ;  /* 0x00000000ff00723e */ /* 0x000fe200000010ff */
[----:B------:R-:W-:Y:S06]  /*aba0*/  BRA `(.L_x_3813) ;  /* 0x0000000c00847947 */ /* 0x000fec0003800000 */
.L_x_3810:
        /* <DEDUP_REMOVED lines=10> */
.L_x_3815:
[----:B------:R-:W2:Y:S02]  /*ac50*/  LDG.E R2, desc[UR36][R2.64] ;  /* 0x0000002402027981 */ /* 0x000ea4000c1e1900 */
[----:B--2---:R-:W-:-:S04]  /*ac60*/  I2FP.F32.S32 R0, R2 ;  /* 0x0000000200007245 */ /* 0x004fc80000201400 */
[----:B------:R-:W-:Y:S01]  /*ac70*/  F2FP.BF16.F32.PACK_AB R0, RZ, R0 ;  /* 0x00000000ff00723e */ /* 0x000fe200000010ff */
[----:B------:R-:W-:Y:S06]  /*ac80*/  BRA `(.L_x_3813) ;  /* 0x0000000c004c7947 */ /* 0x000fec0003800000 */
.L_x_3814:
[----:B------:R-:W2:Y:S02]  /*ac90*/  LDG.E.U16 R2, desc[UR36][R2.64] ;  /* 0x0000002402027981 */ /* 0x000ea4000c1e1500 */
[----:B--2---:R-:W0:Y:S02]  /*aca0*/  I2F.S16 R0, R2 ;  /* 0x0000000200007306 */ /* 0x004e240000101400 */
[----:B0-----:R-:W-:Y:S01]  /*acb0*/  F2FP.BF16.F32.PACK_AB R0, RZ, R0 ;  /* 0x00000000ff00723e */ /* 0x001fe200000010ff */
[----:B------:R-:W-:Y:S06]  /*acc0*/  BRA `(.L_x_3813) ;  /* 0x0000000c003c7947 */ /* 0x000fec0003800000 */
.L_x_3809:
        /* <DEDUP_REMOVED lines=9> */
.L_x_3817:
[----:B------:R-:W2:Y:S02]  /*ad60*/  LDG.E.U16 R0, desc[UR36][R2.64] ;  /* 0x0000002402007981 */ /* 0x000ea4000c1e1500 */
[----:B--2---:R-:W-:-:S05]  /*ad70*/  HADD2.F32 R0, -RZ, R0.H0_H0 ;  /* 0x20000000ff007230 */ /* 0x004fca0000004100 */
[----:B------:R-:W-:Y:S01]  /*ad80*/  F2FP.BF16.F32.PACK_AB R0, RZ, R0 ;  /* 0x00000000ff00723e */ /* 0x000fe200000010ff */
[----:B------:R-:W-:Y:S06]  /*ad90*/  BRA `(.L_x_3813) ;  /* 0x0000000c00087947 */ /* 0x000fec0003800000 */
.L_x_3816:
        /* <DEDUP_REMOVED lines=9> */
.L_x_3819:
[----:B------:R-:W2:Y:S02]  /*ae30*/  LDG.E.U16 R2, desc[UR36][R2.64] ;  /* 0x0000002402027981 */ /* 0x000ea4000c1e1500 */
[----:B--2---:R-:W-:-:S05]  /*ae40*/  HADD2.F32 R0, -RZ, R2.H0_H0 ;  /* 0x20000002ff007230 */ /* 0x004fca0000004100 */
[----:B------:R-:W-:Y:S01]  /*ae50*/  F2FP.BF16.F32.PACK_AB R0, RZ, R0 ;  /* 0x00000000ff00723e */ /* 0x000fe200000010ff */
[----:B------:R-:W-:Y:S06]  /*ae60*/  BRA `(.L_x_3813) ;  /* 0x0000000800d47947 */ /* 0x000fec0003800000 */
.L_x_3818:
        /* <DEDUP_REMOVED lines=8> */
.L_x_3808:
        /* <DEDUP_REMOVED lines=13> */
.L_x_3822:
        /* <DEDUP_REMOVED lines=8> */
.L_x_3821:
        /* <DEDUP_REMOVED lines=27> */
.L_x_3824:
        /* <DEDUP_REMOVED lines=13> */
.L_x_3823:
[----:B------:R0:W5:Y:S01]  /*b2c0*/  LDG.E.U16 R0, desc[UR36][R2.64] ;  /* 0x0000002402007981 */ /* 0x000162000c1e1500 */
[----:B------:R-:W-:Y:S05]  /*b2d0*/  BRA `(.L_x_3813) ;  /* 0x0000000400b87947 */ /* 0x000fea0003800000 */
.L_x_3820:
        /* <DEDUP_REMOVED lines=12> */
.L_x_3827:
        /* <DEDUP_REMOVED lines=21> */
.L_x_3831:
[----:B------:R-:W-:Y:S05]  /*b4f0*/  BSYNC.RECONVERGENT B1 ;  /* 0x0000000000017941 */ /* 0x000fea0003800200 */
.L_x_3830:
[----:B------:R-:W-:Y:S01]  /*b500*/  IMAD.SHL.U32 R0, R0, 0x100000, RZ ;  /* 0x0010000000007824 */ /* 0x000fe200078e00ff */
[----:B------:R-:W-:-:S04]  /*b510*/  LEA R2, R2, 0x3b800000, 0x17 ;  /* 0x3b80000002027811 */ /* 0x000fc800078eb8ff */
[----:B------:R-:W-:-:S07]  /*b520*/  LOP3.LUT R0, R2, R0, R7, 0xfe, !PT ;  /* 0x0000000002007212 */ /* 0x000fce00078efe07 */
.L_x_3829:
[----:B------:R-:W-:Y:S05]  /*b530*/  BSYNC.RECONVERGENT B0 ;  /* 0x0000000000007941 */ /* 0x000fea0003800200 */
.L_x_3828:
[----:B------:R-:W-:Y:S01]  /*b540*/  F2FP.BF16.F32.PACK_AB R0, RZ, R0 ;  /* 0x00000000ff00723e */ /* 0x000fe200000010ff */
[----:B------:R-:W-:Y:S06]  /*b550*/  BRA `(.L_x_3813) ;  /* 0x0000000400187947 */ /* 0x000fec0003800000 */
.L_x_3826:
        /* <DEDUP_REMOVED lines=21> */
.L_x_3835:
[----:B------:R-:W-:Y:S05]  /*b6b0*/  BSYNC.RECONVERGENT B1 ;  /* 0x0000000000017941 */ /* 0x000fea0003800200 */
.L_x_3834:
[----:B------:R-:W-:Y:S02]  /*b6c0*/  SHF.L.U32 R0, R0, 0x15, RZ ;  /* 0x0000001500007819 */ /* 0x000fe400000006ff */
[----:B------:R-:W-:-:S04]  /*b6d0*/  LEA R2, R2, 0x37800000, 0x17 ;  /* 0x3780000002027811 */ /* 0x000fc800078eb8ff */
[----:B------:R-:W-:-:S07]  /*b6e0*/  LOP3.LUT R0, R2, R0, R7, 0xfe, !PT ;  /* 0x0000000002007212 */ /* 0x000fce00078efe07 */
.L_x_3833:
[----:B------:R-:W-:Y:S05]  /*b6f0*/  BSYNC.RECONVERGENT B0 ;  /* 0x0000000000007941 */ /* 0x000fea0003800200 */
.L_x_3832:
[----:B------:R-:W-:Y:S01]  /*b700*/  F2FP.BF16.F32.PACK_AB R0, RZ, R0 ;  /* 0x00000000ff00723e */ /* 0x000fe200000010ff */
[----:B------:R-:W-:Y:S06]  /*b710*/  BRA `(.L_x_3813) ;  /* 0x0000000000a87947 */ /* 0x000fec0003800000 */
.L_x_3825:
        /* <DEDUP_REMOVED lines=14> */
.L_x_3839:
[----:B------:R-:W-:Y:S05]  /*b800*/  BSYNC.RECONVERGENT B0 ;  /* 0x0000000000007941 */ /* 0x000fea0003800200 */
.L_x_3838:
[----:B------:R-:W-:Y:S01]  /*b810*/  F2FP.BF16.F32.PACK_AB R0, RZ, R0 ;  /* 0x00000000ff00723e */ /* 0x000fe200000010ff */
[----:B------:R-:W-:Y:S06]  /*b820*/  BRA `(.L_x_3813) ;  /* 0x0000000000647947 */ /* 0x000fec0003800000 */
.L_x_3812:
        /* <DEDUP_REMOVED lines=16> */
.L_x_3840:
[----:B------:R-:W-:Y:S01]  /*b930*/  PRMT R0, RZ, 0x7610, R0 ;  /* 0x00007610ff007816 */ /* 0x000fe20000000000 */
[----:B------:R-:W-:Y:S06]  /*b940*/  BRA `(.L_x_3813) ;  /* 0x00000000001c7947 */ /* 0x000fec0003800000 */
.L_x_3837:
[----:B------:R-:W2:Y:S02]  /*b950*/  LDG.E.64 R2, desc[UR36][R2.64] ;  /* 0x0000002402027981 */ /* 0x000ea4000c1e1b00 */
[----:B--2---:R-:W0:Y:S02]  /*b960*/  I2F.U64 R0, R2 ;  /* 0x0000000200007312 */ /* 0x004e240000301000 */
[----:B0-----:R-:W-:Y:S01]  /*b970*/  F2FP.BF16.F32.PACK_AB R0, RZ, R0 ;  /* 0x00000000ff00723e */ /* 0x001fe200000010ff */
[----:B------:R-:W-:Y:S06]  /*b980*/  BRA `(.L_x_3813) ;  /* 0x00000000000c7947 */ /* 0x000fec0003800000 */
.L_x_3836:
[----:B------:R-:W2:Y:S02]  /*b990*/  LDG.E R2, desc[UR36][R2.64] ;  /* 0x0000002402027981 */ /* 0x000ea4000c1e1900 */
[----:B--2---:R-:W-:-:S04]  /*b9a0*/  I2FP.F32.U32 R0, R2 ;  /* 0x0000000200007245 */ /* 0x004fc80000201000 */
[----:B------:R-:W-:-:S07]  /*b9b0*/  F2FP.BF16.F32.PACK_AB R0, RZ, R0 ;  /* 0x00000000ff00723e */ /* 0x000fce00000010ff */
.L_x_3813:
[----:B0-----:R-:W-:Y:S01]  /*b9c0*/  IMAD.U32 R3, R18, 0x10000, RZ ;  /* 0x0001000012037824 */ /* 0x001fe200078e00ff */
[----:B------:R-:W-:Y:S01]  /*b9d0*/  UPRMT UR4, UR41, 0x9910, URZ ;  /* 0x0000991029047896 */ /* 0x000fe200080000ff */
[----:B-----5:R-:W-:-:S03]  /*b9e0*/  IMAD.U32 R0, R0, 0x10000, RZ ;  /* 0x0001000000007824 */ /* 0x020fc600078e00ff */
        /* <DEDUP_REMOVED lines=16> */
.L_x_3844:
[----:B-1----:R-:W-:-:S06]  /*baf0*/  IMAD.U32 R3, R3, 0x10000, RZ ;  /* 0x0001000003037824 */ /* 0x002fcc00078e00ff */
[----:B------:R-:W1:Y:S02]  /*bb00*/  F2I.S64.TRUNC R2, R3 ;  /* 0x0000000300027311 */ /* 0x000e64000020d900 */
[----:B-1----:R-:W-:Y:S01]  /*bb10*/  STG.E.U8 desc[UR36][R16.64], R2 ;  /* 0x0000000210007986 */ /* 0x002fe2000c101124 */
[----:B------:R-:W-:Y:S05]  /*bb20*/  EXIT ;  /* 0x000000000000794d */ /* 0x000fea0003800000 */
.L_x_3843:
        /* <DEDUP_REMOVED lines=10> */
.L_x_3847:
[----:B-1----:R-:W-:-:S06]  /*bbd0*/  SHF.L.U32 R3, R3, 0x10, RZ ;  /* 0x0000001003037819 */ /* 0x002fcc00000006ff */
[----:B------:R-:W1:Y:S02]  /*bbe0*/  F2I.FTZ.TRUNC.NTZ R3, R3 ;  /* 0x0000000300037305 */ /* 0x000e64000021f100 */
[----:B-1----:R-:W-:Y:S01]  /*bbf0*/  STG.E desc[UR36][R16.64], R3 ;  /* 0x0000000310007986 */ /* 0x002fe2000c101924 */
[----:B------:R-:W-:Y:S05]  /*bc00*/  EXIT ;  /* 0x000000000000794d */ /* 0x000fea0003800000 */
.L_x_3846:
[----:B-1----:R-:W-:-:S06]  /*bc10*/  IMAD.U32 R3, R3, 0x10000, RZ ;  /* 0x0001000003037824 */ /* 0x002fcc00078e00ff */
[----:B------:R-:W1:Y:S02]  /*bc20*/  F2I.FTZ.TRUNC.NTZ R3, R3 ;  /* 0x0000000300037305 */ /* 0x000e64000021f100 */
[----:B-1----:R-:W-:Y:S01]  /*bc30*/  STG.E.U16 desc[UR36][R16.64], R3 ;  /* 0x0000000310007986 */ /* 0x002fe2000c101524 */
[----:B------:R-:W-:Y:S05]  /*bc40*/  EXIT ;  /* 0x000000000000794d */ /* 0x000fea0003800000 */
.L_x_3842:
        /* <DEDUP_REMOVED lines=9> */
.L_x_3849:
[----:B01----:R-:W-:-:S04]  /*bce0*/  SHF.L.U32 R0, R3, 0x10, RZ ;  /* 0x0000001003007819 */ /* 0x003fc800000006ff */
[----:B------:R-:W-:-:S05]  /*bcf0*/  F2FP.F16.F32.PACK_AB R0, RZ, R0 ;  /* 0x00000000ff00723e */ /* 0x000fca00000000ff */
[----:B------:R-:W-:Y:S01]  /*bd00*/  STG.E.U16 desc[UR36][R16.64], R0 ;  /* 0x0000000010007986 */ /* 0x000fe2000c101524 */
[----:B------:R-:W-:Y:S05]  /*bd10*/  EXIT ;  /* 0x000000000000794d */ /* 0x000fea0003800000 */
.L_x_3848:
        /* <DEDUP_REMOVED lines=10> */
.L_x_3851:
[----:B-1----:R-:W-:-:S04]  /*bdc0*/  SHF.L.U32 R3, R3, 0x10, RZ ;  /* 0x0000001003037819 */ /* 0x002fc800000006ff */
[----:B------:R-:W-:-:S04]  /*bdd0*/  F2FP.F16.F32.PACK_AB R3, RZ, R3 ;  /* 0x00000003ff03723e */ /* 0x000fc800000000ff */
[----:B------:R-:W-:-:S05]  /*bde0*/  PRMT R3, R3, 0x5410, RZ ;  /* 0x0000541003037816 */ /* 0x000fca00000000ff */
[----:B------:R-:W-:Y:S01]  /*bdf0*/  STG.E desc[UR36][R16.64], R3 ;  /* 0x0000000310007986 */ /* 0x000fe2000c101924 */
[----:B------:R-:W-:Y:S05]  /*be00*/  EXIT ;  /* 0x000000000000794d */ /* 0x000fea0003800000 */
.L_x_3850:
[----:B-1----:R-:W-:-:S04]  /*be10*/  IMAD.U32 R2, R3, 0x10000, RZ ;  /* 0x0001000003027824 */ /* 0x002fc800078e00ff */
[----:B------:R-:W-:-:S06]  /*be20*/  FMUL.FTZ R2, R2, 1 ;  /* 0x3f80000002027820 */ /* 0x000fcc0000410000 */
[----:B------:R-:W1:Y:S02]  /*be30*/  F2F.F64.F32 R2, R2 ;  /* 0x0000000200027310 */ /* 0x000e640000201800 */
[----:B-1----:R-:W-:Y:S01]  /*be40*/  STG.E.64 desc[UR36][R16.64], R2 ;  /* 0x0000000210007986 */ /* 0x002fe2000c101b24 */
[----:B------:R-:W-:Y:S05]  /*be50*/  EXIT ;  /* 0x000000000000794d */ /* 0x000fea0003800000 */
.L_x_3841:
        /* <DEDUP_REMOVED lines=14> */
.L_x_3855:
        /* <DEDUP_REMOVED lines=17> */
.L_x_3858:
[----:B------:R-:W-:-:S04]  /*c050*/  SHF.R.U32.HI R3, RZ, 0x18, R3 ;  /* 0x00000018ff037819 */ /* 0x000fc80000011603 */
[----:B------:R-:W-:-:S04]  /*c060*/  LOP3.LUT R0, R0, 0x80, R3, 0xf8, !PT ;  /* 0x0000008000007812 */ /* 0x000fc800078ef803 */
[----:B------:R-:W-:-:S07]  /*c070*/  PRMT R8, R0, 0x7610, R8 ;  /* 0x0000761000087816 */ /* 0x000fce0000000008 */
.L_x_3857:
[----:B------:R-:W-:Y:S05]  /*c080*/  BSYNC.RECONVERGENT B0 ;  /* 0x0000000000007941 */ /* 0x000fea0003800200 */
.L_x_3856:
[----:B------:R-:W-:Y:S01]  /*c090*/  STG.E.U8 desc[UR36][R16.64], R8 ;  /* 0x0000000810007986 */ /* 0x000fe2000c101124 */
[----:B------:R-:W-:Y:S05]  /*c0a0*/  EXIT ;  /* 0x000000000000794d */ /* 0x000fea0003800000 */
.L_x_3854:
        /* <DEDUP_REMOVED lines=17> */
.L_x_3861:
[----:B------:R-:W-:-:S04]  /*c1c0*/  SHF.R.U32.HI R3, RZ, 0x18, R3 ;  /* 0x00000018ff037819 */ /* 0x000fc80000011603 */
[----:B------:R-:W-:-:S04]  /*c1d0*/  LOP3.LUT R0, R0, 0x80, R3, 0xf8, !PT ;  /* 0x0000008000007812 */ /* 0x000fc800078ef803 */
[----:B------:R-:W-:-:S07]  /*c1e0*/  PRMT R8, R0, 0x7610, R8 ;  /* 0x0000761000087816 */ /* 0x000fce0000000008 */
.L_x_3860:
[----:B------:R-:W-:Y:S05]  /*c1f0*/  BSYNC.RECONVERGENT B0 ;  /* 0x0000000000007941 */ /* 0x000fea0003800200 */
.L_x_3859:
[----:B------:R-:W-:Y:S01]  /*c200*/  STG.E.U8 desc[UR36][R16.64], R8 ;  /* 0x0000000810007986 */ /* 0x000fe2000c101124 */
[----:B------:R-:W-:Y:S05]  /*c210*/  EXIT ;  /* 0x000000000000794d */ /* 0x000fea0003800000 */
.L_x_3853:
        /* <DEDUP_REMOVED lines=22> */
.L_x_3863:
[----:B-1----:R-:W-:-:S06]  /*c380*/  SHF.L.U32 R3, R3, 0x10, RZ ;  /* 0x0000001003037819 */ /* 0x002fcc00000006ff */
[----:B------:R-:W1:Y:S02]  /*c390*/  F2I.U64.TRUNC R2, R3 ;  /* 0x0000000300027311 */ /* 0x000e64000020d800 */
[----:B-1----:R-:W-:Y:S01]  /*c3a0*/  STG.E.64 desc[UR36][R16.64], R2 ;  /* 0x0000000210007986 */ /* 0x002fe2000c101b24 */
[----:B------:R-:W-:Y:S05]  /*c3b0*/  EXIT ;  /* 0x000000000000794d */ /* 0x000fea0003800000 */
.L_x_3862:
[----:B-1----:R-:W-:-:S06]  /*c3c0*/  IMAD.U32 R3, R3, 0x10000, RZ ;  /* 0x0001000003037824 */ /* 0x002fcc00078e00ff */
[----:B------:R-:W1:Y:S02]  /*c3d0*/  F2I.FTZ.U32.TRUNC.NTZ R3, R3 ;  /* 0x0000000300037305 */ /* 0x000e64000021f000 */
[----:B-1----:R-:W-:Y:S01]  /*c3e0*/  STG.E desc[UR36][R16.64], R3 ;  /* 0x0000000310007986 */ /* 0x002fe2000c101924 */
[----:B------:R-:W-:Y:S05]  /*c3f0*/  EXIT ;  /* 0x000000000000794d */ /* 0x000fea0003800000 */
.L_x_3852:
        /* <DEDUP_REMOVED lines=11> */
.L_x_3865:
[----:B-1----:R-:W-:Y:S02]  /*c4b0*/  SHF.L.U32 R3, R3, 0x10, RZ ;  /* 0x0000001003037819 */ /* 0x002fe400000006ff */
[----:B------:R-:W-:-:S03]  /*c4c0*/  CS2R R6, SRZ ;  /* 0x0000000000067805 */ /* 0x000fc6000001ff00 */
[----:B------:R-:W-:-:S04]  /*c4d0*/  FMUL.FTZ R3, R3, 1 ;  /* 0x3f80000003037820 */ /* 0x000fc80000410000 */
[----:B------:R-:W1:Y:S02]  /*c4e0*/  F2F.F64.F32 R4, R3 ;  /* 0x0000000300047310 */ /* 0x000e640000201800 */
[----:B-1----:R-:W-:Y:S01]  /*c4f0*/  STG.E.128 desc[UR36][R16.64], R4 ;  /* 0x0000000410007986 */ /* 0x002fe2000c101d24 */
[----:B------:R-:W-:Y:S05]  /*c500*/  EXIT ;  /* 0x000000000000794d */ /* 0x000fea0003800000 */
.L_x_3864:
[----:B------:R-:W-:-:S09]  /*c510*/  UISETP.NE.AND UP0, UPT, UR4, 0xf, UPT ;  /* 0x0000000f0400788c */ /* 0x000fd2000bf05270 */
[----:B------:R-:W-:Y:S05]  /*c520*/  BRA.U !UP0, `(.L_x_3866) ;  /* 0x0000000108e87547 */ /* 0x000fea000b800000 */
[----:B------:R-:W-:-:S09]  /*c530*/  UISETP.NE.AND UP0, UPT, UR4, 0x17, UPT ;  /* 0x000000170400788c */ /* 0x000fd2000bf05270 */
[----:B------:R-:W-:Y:S05]  /*c540*/  BRA.U !UP0, `(.L_x_3867) ;  /* 0x0000000108907547 */ /* 0x000fea000b800000 */
[----:B------:R-:W-:-:S09]  /*c550*/  UISETP.NE.AND UP0, UPT, UR4, 0x18, UPT ;  /* 0x000000180400788c */ /* 0x000fd2000bf05270 */
[----:B------:R-:W-:Y:S05]  /*c560*/  BRA.U !UP0, `(.L_x_3868) ;  /* 0x0000000108447547 */ /* 0x000fea000b800000 */
.L_x_3845:
        /* <DEDUP_REMOVED lines=16> */
.L_x_3869:
[----:B------:R-:W-:Y:S05]  /*c670*/  EXIT ;  /* 0x000000000000794d */ /* 0x000fea0003800000 */
.L_x_3868:
        /* <DEDUP_REMOVED lines=13> */
.L_x_3871:
[----:B------:R-:W-:Y:S05]  /*c750*/  BSYNC.RECONVERGENT B0 ;  /* 0x0000000000007941 */ /* 0x000fea0003800200 */
.L_x_3870:
[----:B------:R-:W-:-:S05]  /*c760*/  LOP3.LUT R3, R0, 0x80, R3, 0xf8, !PT ;  /* 0x0000008000037812 */ /* 0x000fca00078ef803 */
[----:B------:R-:W-:Y:S01]  /*c770*/  STG.E.U8 desc[UR36][R16.64], R3 ;  /* 0x0000000310007986 */ /* 0x000fe2000c101124 */
[----:B------:R-:W-:Y:S05]  /*c780*/  EXIT ;  /* 0x000000000000794d */ /* 0x000fea0003800000 */
.L_x_3867:
        /* <DEDUP_REMOVED lines=12> */
.L_x_3873:
[----:B0-----:R-:W-:Y:S01]  /*c850*/  IMAD.MOV.U32 R0, RZ, RZ, 0x7f ;  /* 0x0000007fff007424 */ /* 0x001fe200078e00ff */
[----:B------:R-:W-:-:S04]  /*c860*/  ISETP.GT.U32.AND P0, PT, R2, 0x7f800000, PT ;  /* 0x7f8000000200780c */ /* 0x000fc80003f04070 */
[----:B------:R-:W-:-:S09]  /*c870*/  SEL R0, R0, 0x7c, P0 ;  /* 0x0000007c00007807 */ /* 0x000fd20000000000 */
.L_x_3874:
[----:B------:R-:W-:Y:S05]  /*c880*/  BSYNC.RECONVERGENT B0 ;  /* 0x0000000000007941 */ /* 0x000fea0003800200 */
.L_x_3872:
[----:B------:R-:W-:-:S04]  /*c890*/  SHF.R.U32.HI R3, RZ, 0x18, R3 ;  /* 0x00000018ff037819 */ /* 0x000fc80000011603 */
[----:B------:R-:W-:-:S05]  /*c8a0*/  LOP3.LUT R3, R0, 0x80, R3, 0xf8, !PT ;  /* 0x0000008000037812 */ /* 0x000fca00078ef803 */
[----:B------:R-:W-:Y:S01]  /*c8b0*/  STG.E.U8 desc[UR36][R16.64], R3 ;  /* 0x0000000310007986 */ /* 0x000fe2000c101124 */
[----:B------:R-:W-:Y:S05]  /*c8c0*/  EXIT ;  /* 0x000000000000794d */ /* 0x000fea0003800000 */
.L_x_3866:
[----:B-1----:R-:W-:Y:S01]  /*c8d0*/  STG.E.U16 desc[UR36][R16.64], R3 ;  /* 0x0000000310007986 */ /* 0x002fe2000c101524 */
[----:B------:R-:W-:Y:S05]  /*c8e0*/  EXIT ;  /* 0x000000000000794d */ /* 0x000fea0003800000 */
.L_x_3875:
        /* <DEDUP_REMOVED lines=9> */
.L_x_8114:


//--------------------- .text._ZN2at6native27unrolled_elementwise_kernelINS0_13AUnaryFunctorIN3c108BFloat16ES4_S4_ZZZNS0_20copysign_kernel_cudaERNS_18TensorIteratorBaseEENKUlvE_clEvENKUlvE1_clEvEUlS4_S4_E_EESt5arrayIPcLm2EELi4E23TrivialOffsetCalculatorILi1EjESF_NS0_6memory12LoadWithCastILi1EEENSG_13StoreWithCastILi1EEEEEviT_T0_T2_T3_T4_T5_ --------------------------
	.section	.text._ZN2at6native27unrolled_elementwise_kernelINS0_13AUnaryFunctorIN3c108BFloat16ES4_S4_ZZZNS0_20copysign_kernel_cudaERNS_18TensorIteratorBaseEENKUlvE_clEvENKUlvE1_clEvEUlS4_S4_E_EESt5arrayIPcLm2EELi4E23TrivialOffsetCalculatorILi1EjESF_NS0_6memory12LoadWithCastILi1EEENSG_13StoreWithCastILi1EEEEEviT_T0_T2_T3_T4_T5_,"ax",@progbits
	.align	128
        .global         _ZN2at6native27unrolled_elementwise_kernelINS0_13AUnaryFunctorIN3c108BFloat16ES4_S4_ZZZNS0_20copysign_kernel_cudaERNS_18TensorIteratorBaseEENKUlvE_clEvENKUlvE1_clEvEUlS4_S4_E_EESt5arrayIPcLm2EELi4E23TrivialOffsetCalculatorILi1EjESF_NS0_6memory12LoadWithCastILi1EEENSG_13StoreWithCastILi1EEEEEviT_T0_T2_T3_T4_T5_
        .type           _ZN2at6native27unrolled_elementwise_kernelINS0_13AUnaryFunctorIN3c108BFloat16ES4_S4_ZZZNS0_20copysign_kernel_cudaERNS_18TensorIteratorBaseEENKUlvE_clEvENKUlvE1_clEvEUlS4_S4_E_EESt5arrayIPcLm2EELi4E23TrivialOffsetCalculatorILi1EjESF_NS0_6memory12LoadWithCastILi1EEENSG_13StoreWithCastILi1EEEEEviT_T0_T2_T3_T4_T5_,@function
        .size           _ZN2at6native27unrolled_elementwise_kernelINS0_13AUnaryFunctorIN3c108BFloat16ES4_S4_ZZZNS0_20copysign_kernel_cudaERNS_18TensorIteratorBaseEENKUlvE_clEvENKUlvE1_clEvEUlS4_S4_E_EESt5arrayIPcLm2EELi4E23TrivialOffsetCalculatorILi1EjESF_NS0_6memory12LoadWithCastILi1EEENSG_13StoreWithCastILi1EEEEEviT_T0_T2_T3_T4_T5_,(.L_x_8115 - _ZN2at6native27unrolled_elementwise_kernelINS0_13AUnaryFunctorIN3c108BFloat16ES4_S4_ZZZNS0_20copysign_kernel_cudaERNS_18TensorIteratorBaseEENKUlvE_clEvENKUlvE1_clEvEUlS4_S4_E_EESt5arrayIPcLm2EELi4E23TrivialOffsetCalculatorILi1EjESF_NS0_6memory12LoadWithCastILi1EEENSG_13StoreWithCastILi1EEEEEviT_T0_T2_T3_T4_T5_)
        .other          _ZN2at6native27unrolled_elementwise_kernelINS0_13AUnaryFunctorIN3c108BFloat16ES4_S4_ZZZNS0_20copysign_kernel_cudaERNS_18TensorIteratorBaseEENKUlvE_clEvENKUlvE1_clEvEUlS4_S4_E_EESt5arrayIPcLm2EELi4E23TrivialOffsetCalculatorILi1EjESF_NS0_6memory12LoadWithCastILi1EEENSG_13StoreWithCastILi1EEEEEviT_T0_T2_T3_T4_T5_,@"STO_CUDA_ENTRY STV_DEFAULT"
_ZN2at6native27unrolled_elementwise_kernelINS0_13AUnaryFunctorIN3c108BFloat16ES4_S4_ZZZNS0_20copysign_kernel_cudaERNS_18TensorIteratorBaseEENKUlvE_clEvENKUlvE1_clEvEUlS4_S4_E_EESt5arrayIPcLm2EELi4E23TrivialOffsetCalculatorILi1EjESF_NS0_6memory12LoadWithCastILi1EEENSG_13StoreWithCastILi1EEEEEviT_T0_T2_T3_T4_T5_:
.text._ZN2at6native27unrolled_elementwise_kernelINS0_13AUnaryFunctorIN3c108BFloat16ES4_S4_ZZZNS0_20copysign_kernel_cudaERNS_18TensorIteratorBaseEENKUlvE_clEvENKUlvE1_clEvEUlS4_S4_E_EESt5arrayIPcLm2EELi4E23TrivialOffsetCalculatorILi1EjESF_NS0_6memory12LoadWithCastILi1EEENSG_13StoreWithCastILi1EEEEEviT_T0_T2_T3_T4_T5_:
        /* <DEDUP_REMOVED lines=34> */
.L_x_3881:
[----:B------:R-:W2:Y:S02]  /*0220*/  LDG.E.U8 R4, desc[UR36][R4.64] ;  /* 0x0000002404047981 */ /* 0x000ea4000c1e1100 */
[----:B--2---:R-:W-:-:S04]  /*0230*/  I2FP.F32.U32 R0, R4 ;  /* 0x0000000400007245 */ /* 0x004fc80000201000 */
[----:B------:R-:W-:-:S04]  /*0240*/  F2FP.BF16.F32.PACK_AB R0, RZ, R0 ;  /* 0x00000000ff00723e */ /* 0x000fc800000010ff */
[----:B------:R-:W-:Y:S01]  /*0250*/  PRMT R17, R0, 0x7610, R17 ;  /* 0x0000761000117816 */ /* 0x000fe20000000011 */
[----:B------:R-:W-:Y:S06]  /*0260*/  BRA `(.L_x_3883) ;  /* 0x0000000c00c47947 */ /* 0x000fec0003800000 */
.L_x_3880:
        /* <DEDUP_REMOVED lines=11> */
.L_x_3885:
[----:B------:R-:W2:Y:S02]  /*0320*/  LDG.E R4, desc[UR36][R4.64] ;  /* 0x0000002404047981 */ /* 0x000ea4000c1e1900 */
[----:B--2---:R-:W-:-:S04]  /*0330*/  I2FP.F32.S32 R0, R4 ;  /* 0x0000000400007245 */ /* 0x004fc80000201400 */
[----:B------:R-:W-:-:S04]  /*0340*/  F2FP.BF16.F32.PACK_AB R0, RZ, R0 ;  /* 0x00000000ff00723e */ /* 0x000fc800000010ff */
[----:B------:R-:W-:Y:S01]  /*0350*/  PRMT R17, R0, 0x7610, R17 ;  /* 0x0000761000117816 */ /* 0x000fe20000000011 */
[----:B------:R-:W-:Y:S06]  /*0360*/  BRA `(.L_x_3883) ;  /* 0x0000000c00847947 */ /* 0x000fec0003800000 */
.L_x_3884:
[----:B------:R-:W2:Y:S02]  /*0370*/  LDG.E.U16 R4, desc[UR36][R4.64] ;  /* 0x0000002404047981 */ /* 0x000ea4000c1e1500 */
[----:B--2---:R-:W0:Y:S02]  /*0380*/  I2F.S16 R0, R4 ;  /* 0x0000000400007306 */ /* 0x004e240000101400 */
[----:B0-----:R-:W-:-:S04]  /*0390*/  F2FP.BF16.F32.PACK_AB R0, RZ, R0 ;  /* 0x00000000ff00723e */ /* 0x001fc800000010ff */
[----:B------:R-:W-:Y:S01]  /*03a0*/  PRMT R17, R0, 0x7610, R17 ;  /* 0x0000761000117816 */ /* 0x000fe20000000011 */
[----:B------:R-:W-:Y:S06]  /*03b0*/  BRA `(.L_x_3883) ;  /* 0x0000000c00707947 */ /* 0x000fec0003800000 */
.L_x_3879:
        /* <DEDUP_REMOVED lines=9> */
.L_x_3887:
[----:B------:R-:W2:Y:S02]  /*0450*/  LDG.E.U16 R0, desc[UR36][R4.64] ;  /* 0x0000002404007981 */ /* 0x000ea4000c1e1500 */
[----:B--2---:R-:W-:-:S05]  /*0460*/  HADD2.F32 R0, -RZ, R0.H0_H0 ;  /* 0x20000000ff007230 */ /* 0x004fca0000004100 */
[----:B------:R-:W-:-:S04]  /*0470*/  F2FP.BF16.F32.PACK_AB R0, RZ, R0 ;  /* 0x00000000ff00723e */ /* 0x000fc800000010ff */
[----:B------:R-:W-:Y:S01]  /*0480*/  PRMT R17, R0, 0x7610, R17 ;  /* 0x0000761000117816 */ /* 0x000fe20000000011 */
[----:B------:R-:W-:Y:S06]  /*0490*/  BRA `(.L_x_3883) ;  /* 0x0000000c00387947 */ /* 0x000fec0003800000 */
.L_x_3886:
        /* <DEDUP_REMOVED lines=9> */
.L_x_3889:
[----:B------:R-:W2:Y:S02]  /*0530*/  LDG.E.U16 R4, desc[UR36][R4.64] ;  /* 0x0000002404047981 */ /* 0x000ea4000c1e1500 */
[----:B--2---:R-:W-:-:S05]  /*0540*/  HADD2.F32 R0, -RZ, R4.H0_H0 ;  /* 0x20000004ff007230 */ /* 0x004fca0000004100 */
[----:B------:R-:W-:-:S04]  /*0550*/  F2FP.BF16.F32.PACK_AB R0, RZ, R0 ;  /* 0x00000000ff00723e */ /* 0x000fc800000010ff */
[----:B------:R-:W-:Y:S01]  /*0560*/  PRMT R17, R0, 0x7610, R17 ;  /* 0x0000761000117816 */ /* 0x000fe20000000011 */
[----:B------:R-:W-:Y:S06]  /*0570*/  BRA `(.L_x_3883) ;  /* 0x0000000c00007947 */ /* 0x000fec0003800000 */
.L_x_3888:
        /* <DEDUP_REMOVED lines=9> */
.L_x_3878:
        /* <DEDUP_REMOVED lines=14> */
.L_x_3892:
        /* <DEDUP_REMOVED lines=9> */
.L_x_3891:
        /* <DEDUP_REMOVED lines=27> */
.L_x_3894:
        /* <DEDUP_REMOVED lines=15> */
.L_x_3893:
[----:B------:R0:W5:Y:S01]  /*0a20*/  LDG.E.U16 R17, desc[UR36][R4.64] ;  /* 0x0000002404117981 */ /* 0x000162000c1e1500 */
[----:B------:R-:W-:Y:S05]  /*0a30*/  BRA `(.L_x_3883) ;  /* 0x0000000400d07947 */ /* 0x000fea0003800000 */
.L_x_3890:
        /* <DEDUP_REMOVED lines=13> */
.L_x_3897:
        /* <DEDUP_REMOVED lines=21> */
.L_x_3901:
[----:B------:R-:W-:Y:S05]  /*0c60*/  BSYNC.RECONVERGENT B1 ;  /* 0x0000000000017941 */ /* 0x000fea0003800200 */
.L_x_3900:
[----:B------:R-:W-:Y:S01]  /*0c70*/  IMAD.SHL.U32 R0, R0, 0x100000, RZ ;  /* 0x0010000000007824 */ /* 0x000fe200078e00ff */
[----:B------:R-:W-:-:S04]  /*0c80*/  LEA R3, R3, 0x3b800000, 0x17 ;  /* 0x3b80000003037811 */ /* 0x000fc800078eb8ff */
[----:B------:R-:W-:-:S07]  /*0c90*/  LOP3.LUT R0, R3, R0, R7, 0xfe, !PT ;  /* 0x0000000003007212 */ /* 0x000fce00078efe07 */
.L_x_3899:
[----:B------:R-:W-:Y:S05]  /*0ca0*/  BSYNC.RECONVERGENT B0 ;  /* 0x0000000000007941 */ /* 0x000fea0003800200 */
.L_x_3898:
[----:B------:R-:W-:-:S04]  /*0cb0*/  F2FP.BF16.F32.PACK_AB R0, RZ, R0 ;  /* 0x00000000ff00723e */ /* 0x000fc800000010ff */
[----:B------:R-:W-:Y:S01]  /*0cc0*/  PRMT R17, R0, 0x7610, R17 ;  /* 0x0000761000117816 */ /* 0x000fe20000000011 */
[----:B------:R-:W-:Y:S06]  /*0cd0*/  BRA `(.L_x_3883) ;  /* 0x0000000400287947 */ /* 0x000fec0003800000 */
.L_x_3896:
        /* <DEDUP_REMOVED lines=21> */
.L_x_3905:
[----:B------:R-:W-:Y:S05]  /*0e30*/  BSYNC.RECONVERGENT B1 ;  /* 0x0000000000017941 */ /* 0x000fea0003800200 */
.L_x_3904:
[----:B------:R-:W-:Y:S01]  /*0e40*/  IMAD.SHL.U32 R0, R0, 0x200000, RZ ;  /* 0x0020000000007824 */ /* 0x000fe200078e00ff */
[----:B------:R-:W-:-:S04]  /*0e50*/  LEA R3, R3, 0x37800000, 0x17 ;  /* 0x3780000003037811 */ /* 0x000fc800078eb8ff */
[----:B------:R-:W-:-:S07]  /*0e60*/  LOP3.LUT R0, R3, R0, R7, 0xfe, !PT ;  /* 0x0000000003007212 */ /* 0x000fce00078efe07 */
.L_x_3903:
[----:B------:R-:W-:Y:S05]  /*0e70*/  BSYNC.RECONVERGENT B0 ;  /* 0x0000000000007941 */ /* 0x000fea0003800200 */
.L_x_3902:
[----:B------:R-:W-:-:S04]  /*0e80*/  F2FP.BF16.F32.PACK_AB R0, RZ, R0 ;  /* 0x00000000ff00723e */ /* 0x000fc800000010ff */
[----:B------:R-:W-:Y:S01]  /*0e90*/  PRMT R17, R0, 0x7610, R17 ;  /* 0x0000761000117816 */ /* 0x000fe20000000011 */
[----:B------:R-:W-:Y:S06]  /*0ea0*/  BRA `(.L_x_3883) ;  /* 0x0000000000b47947 */ /* 0x000fec0003800000 */
.L_x_3895:
[----:B------:R-:W-:-:S09]  /*0eb0*/  UISETP.NE.AND UP0, UPT, UR4, 0x1c, UPT ;  /* 0x0000001c0400788c */ /* 0x000fd2000bf05270 */
[----:B------:R-:W-:Y:S05]  /*0ec0*/  BRA.U !UP0, `(.L_x_3906) ;  /* 0x00000001089c7547 */ /* 0x000fea000b800000 */
[----:B------:R-:W-:-:S09]  /*0ed0*/  UISETP.NE.AND UP0, UPT, UR4, 0x1d, UPT ;  /* 0x0000001d0400788c */ /* 0x000fd2000bf05270 */
[----:B------:R-:W-:Y:S05]  /*0ee0*/  BRA.U !UP0, `(.L_x_3907) ;  /* 0x0000000108807547 */ /* 0x000fea000b800000 */
[----:B------:R-:W-:-:S09]  /*0ef0*/  UISETP.NE.AND UP0, UPT, UR4, 0x2c, UPT ;  /* 0x0000002c0400788c */ /* 0x000fd2000bf05270 */
[----:B------:R-:W-:Y:S05]  /*0f00*/  BRA.U !UP0, `(.L_x_3908) ;  /* 0x0000000108487547 */ /* 0x000fea000b800000 */
.L_x_3882:
        /* <DEDUP_REMOVED lines=16> */
.L_x_3909:
[----:B------:R-:W-:Y:S01]  /*1010*/  PRMT R17, RZ, 0x7610, R17 ;  /* 0x00007610ff117816 */ /* 0x000fe20000000011 */
[----:B------:R-:W-:Y:S06]  /*1020*/  BRA `(.L_x_3883) ;  /* 0x0000000000547947 */ /* 0x000fec0003800000 */
.L_x_3908:
        /* <DEDUP_REMOVED lines=8> */
.L_x_3911:
[----:B------:R-:W-:Y:S05]  /*10b0*/  BSYNC.RECONVERGENT B0 ;  /* 0x0000000000007941 */ /* 0x000fea0003800200 */
.L_x_3910:
[----:B------:R-:W-:-:S04]  /*10c0*/  F2FP.BF16.F32.PACK_AB R0, RZ, R0 ;  /* 0x00000000ff00723e */ /* 0x000fc800000010ff */
[----:B------:R-:W-:Y:S01]  /*10d0*/  PRMT R17, R0, 0x7610, R17 ;  /* 0x0000761000117816 */ /* 0x000fe20000000011 */
[----:B------:R-:W-:Y:S06]  /*10e0*/  BRA `(.L_x_3883) ;  /* 0x0000000000247947 */ /* 0x000fec0003800000 */
.L_x_3907:
[----:B------:R-:W2:Y:S02]  /*10f0*/  LDG.E.64 R4, desc[UR36][R4.64] ;  /* 0x0000002404047981 */ /* 0x000ea4000c1e1b00 */
[----:B--2---:R-:W0:Y:S02]  /*1100*/  I2F.U64 R0, R4 ;  /* 0x0000000400007312 */ /* 0x004e240000301000 */
[----:B0-----:R-:W-:-:S04]  /*1110*/  F2FP.BF16.F32.PACK_AB R0, RZ, R0 ;  /* 0x00000000ff00723e */ /* 0x001fc800000010ff */
[----:B------:R-:W-:Y:S01]  /*1120*/  PRMT R17, R0, 0x7610, R17 ;  /* 0x0000761000117816 */ /* 0x000fe20000000011 */
[----:B------:R-:W-:Y:S06]  /*1130*/  BRA `(.L_x_3883) ;  /* 0x0000000000107947 */ /* 0x000fec0003800000 */
.L_x_3906:
[----:B------:R-:W2:Y:S02]  /*1140*/  LDG.E R4, desc[UR36][R4.64] ;  /* 0x0000002404047981 */ /* 0x000ea4000c1e1900 */
[----:B--2---:R-:W-:-:S04]  /*1150*/  I2FP.F32.U32 R0, R4 ;  /* 0x0000000400007245 */ /* 0x004fc80000201000 */
[----:B------:R-:W-:-:S04]  /*1160*/  F2FP.BF16.F32.PACK_AB R0, RZ, R0 ;  /* 0x00000000ff00723e */ /* 0x000fc800000010ff */
[----:B------:R-:W-:-:S07]  /*1170*/  PRMT R17, R0, 0x7610, R17 ;  /* 0x0000761000117816 */ /* 0x000fce0000000011 */
.L_x_3883:
[----:B------:R-:W-:-:S07]  /*1180*/  VIADD R23, R25, 0x80 ;  /* 0x0000008019177836 */ /* 0x000fce0000000000 */
.L_x_3877:
[----:B------:R-:W-:Y:S05]  /*1190*/  BSYNC.RECONVERGENT B6 ;  /* 0x0000000000067941 */ /* 0x000fea0003800200 */
.L_x_3876:
        /* <DEDUP_REMOVED lines=26> */
.L_x_3917:
[----:B------:R-:W2:Y:S02]  /*1340*/  LDG.E.U8 R4, desc[UR36][R4.64] ;  /* 0x0000002404047981 */ /* 0x000ea4000c1e1100 */
[----:B--2---:R-:W-:-:S04]  /*1350*/  I2FP.F32.U32 R0, R4 ;  /* 0x0000000400007245 */ /* 0x004fc80000201000 */
[----:B------:R-:W-:-:S04]  /*1360*/  F2FP.BF16.F32.PACK_AB R0, RZ, R0 ;  /* 0x00000000ff00723e */ /* 0x000fc800000010ff */
[----:B------:R-:W-:Y:S01]  /*1370*/  PRMT R18, R0, 0x7610, R18 ;  /* 0x0000761000127816 */ /* 0x000fe20000000012 */
[----:B------:R-:W-:Y:S06]  /*1380*/  BRA `(.L_x_3919) ;  /* 0x0000000c00c47947 */ /* 0x000fec0003800000 */
.L_x_3916:
        /* <DEDUP_REMOVED lines=11> */
.L_x_3921:
[----:B------:R-:W2:Y:S02]  /*1440*/  LDG.E R4, desc[UR36][R4.64] ;  /* 0x0000002404047981 */ /* 0x000ea4000c1e1900 */
[----:B--2---:R-:W-:-:S04]  /*1450*/  I2FP.F32.S32 R0, R4 ;  /* 0x0000000400007245 */ /* 0x004fc80000201400 */
[----:B------:R-:W-:-:S04]  /*1460*/  F2FP.BF16.F32.PACK_AB R0, RZ, R0 ;  /* 0x00000000ff00723e */ /* 0x000fc800000010ff */
[----:B------:R-:W-:Y:S01]  /*1470*/  PRMT R18, R0, 0x7610, R18 ;  /* 0x0000761000127816 */ /* 0x000fe20000000012 */
[----:B------:R-:W-:Y:S06]  /*1480*/  BRA `(.L_x_3919) ;  /* 0x0000000c00847947 */ /* 0x000fec0003800000 */
.L_x_3920:
[----:B------:R-:W2:Y:S02]  /*1490*/  LDG.E.U16 R4, desc[UR36][R4.64] ;  /* 0x0000002404047981 */ /* 0x000ea4000c1e1500 */
[----:B--2---:R-:W0:Y:S02]  /*14a0*/  I2F.S16 R0, R4 ;  /* 0x0000000400007306 */ /* 0x004e240000101400 */
[----:B0-----:R-:W-:-:S04]  /*14b0*/  F2FP.BF16.F32.PACK_AB R0, RZ, R0 ;  /* 0x00000000ff00723e */ /* 0x001fc800000010ff */
[----:B------:R-:W-:Y:S01]  /*14c0*/  PRMT R18, R0, 0x7610, R18 ;  /* 0x0000761000127816 */ /* 0x000fe20000000012 */
[----:B------:R-:W-:Y:S06]  /*14d0*/  BRA `(.L_x_3919) ;  /* 0x0000000c00707947 */ /* 0x000fec0003800000 */
.L_x_3915:
        /* <DEDUP_REMOVED lines=9> */
.L_x_3923:
[----:B------:R-:W2:Y:S02]  /*1570*/  LDG.E.U16 R0, desc[UR36][R4.64] ;  /* 0x0000002404007981 */ /* 0x000ea4000c1e1500 */
[----:B--2---:R-:W-:-:S05]  /*1580*/  HADD2.F32 R0, -RZ, R0.H0_H0 ;  /* 0x20000000ff007230 */ /* 0x004fca0000004100 */
[----:B------:R-:W-:-:S04]  /*1590*/  F2FP.BF16.F32.PACK_AB R0, RZ, R0 ;  /* 0x00000000ff00723e */ /* 0x000fc800000010ff */
[----:B------:R-:W-:Y:S01]  /*15a0*/  PRMT R18, R0, 0x7610, R18 ;  /* 0x0000761000127816 */ /* 0x000fe20000000012 */
[----:B------:R-:W-:Y:S06]  /*15b0*/  BRA `(.L_x_3919) ;  /* 0x0000000c00387947 */ /* 0x000fec0003800000 */
.L_x_3922:
        /* <DEDUP_REMOVED lines=9> */
.L_x_3925:
[----:B------:R-:W2:Y:S02]  /*1650*/  LDG.E.U16 R4, desc[UR36][R4.64] ;  /* 0x0000002404047981 */ /* 0x000ea4000c1e1500 */
[----:B--2---:R-:W-:-:S05]  /*1660*/  HADD2.F32 R0, -RZ, R4.H0_H0 ;  /* 0x20000004ff007230 */ /* 0x004fca0000004100 */
[----:B------:R-:W-:-:S04]  /*1670*/  F2FP.BF16.F32.PACK_AB R0, RZ, R0 ;  /* 0x00000000ff00723e */ /* 0x000fc800000010ff */
[----:B------:R-:W-:Y:S01]  /*1680*/  PRMT R18, R0, 0x7610, R18 ;  /* 0x0000761000127816 */ /* 0x000fe20000000012 */
[----:B------:R-:W-:Y:S06]  /*1690*/  BRA `(.L_x_3919) ;  /* 0x0000000c00007947 */ /* 0x000fec0003800000 */
.L_x_3924:
        /* <DEDUP_REMOVED lines=9> */
.L_x_3914:
        /* <DEDUP_REMOVED lines=14> */
.L_x_3928:
        /* <DEDUP_REMOVED lines=9> */
.L_x_3927:
        /* <DEDUP_REMOVED lines=27> */
.L_x_3930:
        /* <DEDUP_REMOVED lines=15> */
.L_x_3929:
[----:B------:R0:W5:Y:S01]  /*1b40*/  LDG.E.U16 R18, desc[UR36][R4.64] ;  /* 0x0000002404127981 */ /* 0x000162000c1e1500 */
[----:B------:R-:W-:Y:S05]  /*1b50*/  BRA `(.L_x_3919) ;  /* 0x0000000400d07947 */ /* 0x000fea0003800000 */
.L_x_3926:
        /* <DEDUP_REMOVED lines=13> */
.L_x_3933:
        /* <DEDUP_REMOVED lines=21> */
.L_x_3937:
[----:B------:R-:W-:Y:S05]  /*1d80*/  BSYNC.RECONVERGENT B1 ;  /* 0x0000000000017941 */ /* 0x000fea0003800200 */
.L_x_3936:
[----:B------:R-:W-:Y:S01]  /*1d90*/  IMAD.SHL.U32 R0, R0, 0x100000, RZ ;  /* 0x0010000000007824 */ /* 0x000fe200078e00ff */
[----:B------:R-:W-:-:S04]  /*1da0*/  LEA R3, R3, 0x3b800000, 0x17 ;  /* 0x3b80000003037811 */ /* 0x000fc800078eb8ff */
[----:B------:R-:W-:-:S07]  /*1db0*/  LOP3.LUT R0, R3, R0, R7, 0xfe, !PT ;  /* 0x0000000003007212 */ /* 0x000fce00078efe07 */
.L_x_3935:
[----:B------:R-:W-:Y:S05]  /*1dc0*/  BSYNC.RECONVERGENT B0 ;  /* 0x0000000000007941 */ /* 0x000fea0003800200 */
.L_x_3934:
[----:B------:R-:W-:-:S04]  /*1dd0*/  F2FP.BF16.F32.PACK_AB R0, RZ, R0 ;  /* 0x00000000ff00723e */ /* 0x000fc800000010ff */
[----:B------:R-:W-:Y:S01]  /*1de0*/  PRMT R18, R0, 0x7610, R18 ;  /* 0x0000761000127816 */ /* 0x000fe20000000012 */
[----:B------:R-:W-:Y:S06]  /*1df0*/  BRA `(.L_x_3919) ;  /* 0x0000000400287947 */ /* 0x000fec0003800000 */
.L_x_3932:
        /* <DEDUP_REMOVED lines=21> */
.L_x_3941:
[----:B------:R-:W-:Y:S05]  /*1f50*/  BSYNC.RECONVERGENT B1 ;  /* 0x0000000000017941 */ /* 0x000fea0003800200 */
.L_x_3940:
[----:B------:R-:W-:Y:S01]  /*1f60*/  IMAD.SHL.U32 R0, R0, 0x200000, RZ ;  /* 0x0020000000007824 */ /* 0x000fe200078e00ff */
[----:B------:R-:W-:-:S04]  /*1f70*/  LEA R3, R3, 0x37800000, 0x17 ;  /* 0x3780000003037811 */ /* 0x000fc800078eb8ff */
[----:B------:R-:W-:-:S07]  /*1f80*/  LOP3.LUT R0, R3, R0, R7, 0xfe, !PT ;  /* 0x0000000003007212 */ /* 0x000fce00078efe07 */
.L_x_3939:
[----:B------:R-:W-:Y:S05]  /*1f90*/  BSYNC.RECONVERGENT B0 ;  /* 0x0000000000007941 */ /* 0x000fea0003800200 */
.L_x_3938:
[----:B------:R-:W-:-:S04]  /*1fa0*/  F2FP.BF16.F32.PACK_AB R0, RZ, R0 ;  /* 0x00000000ff00723e */ /* 0x000fc800000010ff */
[----:B------:R-:W-:Y:S01]  /*1fb0*/  PRMT R18, R0, 0x7610, R18 ;  /* 0x0000761000127816 */ /* 0x000fe20000000012 */
[----:B------:R-:W-:Y:S06]  /*1fc0*/  BRA `(.L_x_3919) ;  /* 0x0000000000b47947 */ /* 0x000fec0003800000 */
.L_x_3931:
        /* <DEDUP_REMOVED lines=14> */
.L_x_3945:
[----:B------:R-:W-:Y:S05]  /*20b0*/  BSYNC.RECONVERGENT B0 ;  /* 0x0000000000007941 */ /* 0x000fea0003800200 */
.L_x_3944:
[----:B------:R-:W-:-:S04]  /*20c0*/  F2FP.BF16.F32.PACK_AB R0, RZ, R0 ;  /* 0x00000000ff00723e */ /* 0x000fc800000010ff */
[----:B------:R-:W-:Y:S01]  /*20d0*/  PRMT R18, R0, 0x7610, R18 ;  /* 0x0000761000127816 */ /* 0x000fe20000000012 */
[----:B------:R-:W-:Y:S06]  /*20e0*/  BRA `(.L_x_3919) ;  /* 0x00000000006c7947 */ /* 0x000fec0003800000 */
.L_x_3918:
        /* <DEDUP_REMOVED lines=16> */
.L_x_3946:
[----:B------:R-:W-:Y:S01]  /*21f0*/  PRMT R18, RZ, 0x7610, R18 ;  /* 0x00007610ff127816 */ /* 0x000fe20000000012 */
[----:B------:R-:W-:Y:S06]  /*2200*/  BRA `(.L_x_3919) ;  /* 0x0000000000247947 */ /* 0x000fec0003800000 */
.L_x_3943:
[----:B------:R-:W2:Y:S02]  /*2210*/  LDG.E.64 R4, desc[UR36][R4.64] ;  /* 0x0000002404047981 */ /* 0x000ea4000c1e1b00 */
[----:B--2---:R-:W0:Y:S02]  /*2220*/  I2F.U64 R0, R4 ;  /* 0x0000000400007312 */ /* 0x004e240000301000 */
[----:B0-----:R-:W-:-:S04]  /*2230*/  F2FP.BF16.F32.PACK_AB R0, RZ, R0 ;  /* 0x00000000ff00723e */ /* 0x001fc800000010ff */
[----:B------:R-:W-:Y:S01]  /*2240*/  PRMT R18, R0, 0x7610, R18 ;  /* 0x0000761000127816 */ /* 0x000fe20000000012 */
[----:B------:R-:W-:Y:S06]  /*2250*/  BRA `(.L_x_3919) ;  /* 0x0000000000107947 */ /* 0x000fec0003800000 */
.L_x_3942:
[----:B------:R-:W2:Y:S02]  /*2260*/  LDG.E R4, desc[UR36][R4.64] ;  /* 0x0000002404047981 */ /* 0x000ea4000c1e1900 */
[----:B--2---:R-:W-:-:S04]  /*2270*/  I2FP.F32.U32 R0, R4 ;  /* 0x0000000400007245 */ /* 0x004fc80000201000 */
[----:B------:R-:W-:-:S04]  /*2280*/  F2FP.BF16.F32.PACK_AB R0, RZ, R0 ;  /* 0x00000000ff00723e */ /* 0x000fc800000010ff */
[----:B------:R-:W-:-:S07]  /*2290*/  PRMT R18, R0, 0x7610, R18 ;  /* 0x0000761000127816 */ /* 0x000fce0000000012 */
.L_x_3919:
[----:B------:R-:W-:-:S07]  /*22a0*/  VIADD R23, R23, 0x80 ;  /* 0x0000008017177836 */ /* 0x000fce0000000000 */
.L_x_3913:
[----:B------:R-:W-:Y:S05]  /*22b0*/  BSYNC.RECONVERGENT B6 ;  /* 0x0000000000067941 */ /* 0x000fea0003800200 */
.L_x_3912:
        /* <DEDUP_REMOVED lines=26> */
.L_x_3952:
[----:B------:R-:W2:Y:S02]  /*2460*/  LDG.E.U8 R4, desc[UR36][R4.64] ;  /* 0x0000002404047981 */ /* 0x000ea4000c1e1100 */
[----:B--2---:R-:W-:-:S04]  /*2470*/  I2FP.F32.U32 R0, R4 ;  /* 0x0000000400007245 */ /* 0x004fc80000201000 */
[----:B------:R-:W-:-:S04]  /*2480*/  F2FP.BF16.F32.PACK_AB R0, RZ, R0 ;  /* 0x00000000ff00723e */ /* 0x000fc800000010ff */
[----:B------:R-:W-:Y:S01]  /*2490*/  PRMT R19, R0, 0x7610, R19 ;  /* 0x0000761000137816 */ /* 0x000fe20000000013 */
[----:B------:R-:W-:Y:S06]  /*24a0*/  BRA `(.L_x_3954) ;  /* 0x0000000c00c47947 */ /* 0x000fec0003800000 */
.L_x_3951:
        /* <DEDUP_REMOVED lines=11> */
.L_x_3956:
[----:B------:R-:W2:Y:S02]  /*2560*/  LDG.E R4, desc[UR36][R4.64] ;  /* 0x0000002404047981 */ /* 0x000ea4000c1e1900 */
[----:B--2---:R-:W-:-:S04]  /*2570*/  I2FP.F32.S32 R0, R4 ;  /* 0x0000000400007245 */ /* 0x004fc80000201400 */
[----:B------:R-:W-:-:S04]  /*2580*/  F2FP.BF16.F32.PACK_AB R0, RZ, R0 ;  /* 0x00000000ff00723e */ /* 0x000fc800000010ff */
[----:B------:R-:W-:Y:S01]  /*2590*/  PRMT R19, R0, 0x7610, R19 ;  /* 0x0000761000137816 */ /* 0x000fe20000000013 */
[----:B------:R-:W-:Y:S06]  /*25a0*/  BRA `(.L_x_3954) ;  /* 0x0000000c00847947 */ /* 0x000fec0003800000 */
.L_x_3955:
[----:B------:R-:W2:Y:S02]  /*25b0*/  LDG.E.U16 R4, desc[UR36][R4.64] ;  /* 0x0000002404047981 */ /* 0x000ea4000c1e1500 */
[----:B--2---:R-:W0:Y:S02]  /*25c0*/  I2F.S16 R0, R4 ;  /* 0x0000000400007306 */ /* 0x004e240000101400 */
[----:B0-----:R-:W-:-:S04]  /*25d0*/  F2FP.BF16.F32.PACK_AB R0, RZ, R0 ;  /* 0x00000000ff00723e */ /* 0x001fc800000010ff */
[----:B------:R-:W-:Y:S01]  /*25e0*/  PRMT R19, R0, 0x7610, R19 ;  /* 0x0000761000137816 */ /* 0x000fe20000000013 */
[----:B------:R-:W-:Y:S06]  /*25f0*/  BRA `(.L_x_3954) ;  /* 0x0000000c00707947 */ /* 0x000fec0003800000 */
.L_x_3950:
        /* <DEDUP_REMOVED lines=9> */
.L_x_3958:
[----:B------:R-:W2:Y:S02]  /*2690*/  LDG.E.U16 R0, desc[UR36][R4.64] ;  /* 0x0000002404007981 */ /* 0x000ea4000c1e1500 */
[----:B--2---:R-:W-:-:S05]  /*26a0*/  HADD2.F32 R0, -RZ, R0.H0_H0 ;  /* 0x20000000ff007230 */ /* 0x004fca0000004100 */
[----:B------:R-:W-:-:S04]  /*26b0*/  F2FP.BF16.F32.PACK_AB R0, RZ, R0 ;  /* 0x00000000ff00723e */ /* 0x000fc800000010ff */
[----:B------:R-:W-:Y:S01]  /*26c0*/  PRMT R19, R0, 0x7610, R19 ;  /* 0x0000761000137816 */ /* 0x000fe20000000013 */
[----:B------:R-:W-:Y:S06]  /*26d0*/  BRA `(.L_x_3954) ;  /* 0x0000000c00387947 */ /* 0x000fec0003800000 */
.L_x_3957:
        /* <DEDUP_REMOVED lines=9> */
.L_x_3960:
[----:B------:R-:W2:Y:S02]  /*2770*/  LDG.E.U16 R4, desc[UR36][R4.64] ;  /* 0x0000002404047981 */ /* 0x000ea4000c1e1500 */
[----:B--2---:R-:W-:-:S05]  /*2780*/  HADD2.F32 R0, -RZ, R4.H0_H0 ;  /* 0x20000004ff007230 */ /* 0x004fca0000004100 */
[----:B------:R-:W-:-:S04]  /*2790*/  F2FP.BF16.F32.PACK_AB R0, RZ, R0 ;  /* 0x00000000ff00723e */ /* 0x000fc800000010ff */
[----:B------:R-:W-:Y:S01]  /*27a0*/  PRMT R19, R0, 0x7610, R19 ;  /* 0x0000761000137816 */ /* 0x000fe20000000013 */
[----:B------:R-:W-:Y:S06]  /*27b0*/  BRA `(.L_x_3954) ;  /* 0x0000000c00007947 */ /* 0x000fec0003800000 */
.L_x_3959:
        /* <DEDUP_REMOVED lines=9> */
.L_x_3949:
        /* <DEDUP_REMOVED lines=14> */
.L_x_3963:
        /* <DEDUP_REMOVED lines=9> */
.L_x_3962:
        /* <DEDUP_REMOVED lines=27> */
.L_x_3965:
        /* <DEDUP_REMOVED lines=15> */
.L_x_3964:
[----:B------:R0:W5:Y:S01]  /*2c60*/  LDG.E.U16 R19, desc[UR36][R4.64] ;  /* 0x0000002404137981 */ /* 0x000162000c1e1500 */
[----:B------:R-:W-:Y:S05]  /*2c70*/  BRA `(.L_x_3954) ;  /* 0x0000000400d07947 */ /* 0x000fea0003800000 */
.L_x_3961:
        /* <DEDUP_REMOVED lines=13> */
.L_x_3968:
        /* <DEDUP_REMOVED lines=21> */
.L_x_3972:
[----:B------:R-:W-:Y:S05]  /*2ea0*/  BSYNC.RECONVERGENT B1 ;  /* 0x0000000000017941 */ /* 0x000fea0003800200 */
.L_x_3971:
[----:B------:R-:W-:Y:S01]  /*2eb0*/  IMAD.SHL.U32 R0, R0, 0x100000, RZ ;  /* 0x0010000000007824 */ /* 0x000fe200078e00ff */
[----:B------:R-:W-:-:S04]  /*2ec0*/  LEA R3, R3, 0x3b800000, 0x17 ;  /* 0x3b80000003037811 */ /* 0x000fc800078eb8ff */
[----:B------:R-:W-:-:S07]  /*2ed0*/  LOP3.LUT R0, R3, R0, R7, 0xfe, !PT ;  /* 0x0000000003007212 */ /* 0x000fce00078efe07 */
.L_x_3970:
[----:B------:R-:W-:Y:S05]  /*2ee0*/  BSYNC.RECONVERGENT B0 ;  /* 0x0000000000007941 */ /* 0x000fea0003800200 */
.L_x_3969:
[----:B------:R-:W-:-:S04]  /*2ef0*/  F2FP.BF16.F32.PACK_AB R0, RZ, R0 ;  /* 0x00000000ff00723e */ /* 0x000fc800000010ff */
[----:B------:R-:W-:Y:S01]  /*2f00*/  PRMT R19, R0, 0x7610, R19 ;  /* 0x0000761000137816 */ /* 0x000fe20000000013 */
[----:B------:R-:W-:Y:S06]  /*2f10*/  BRA `(.L_x_3954) ;  /* 0x0000000400287947 */ /* 0x000fec0003800000 */
.L_x_3967:
        /* <DEDUP_REMOVED lines=21> */
.L_x_3976:
[----:B------:R-:W-:Y:S05]  /*3070*/  BSYNC.RECONVERGENT B1 ;  /* 0x0000000000017941 */ /* 0x000fea0003800200 */
.L_x_3975:
[----:B------:R-:W-:Y:S01]  /*3080*/  IMAD.SHL.U32 R0, R0, 0x200000, RZ ;  /* 0x0020000000007824 */ /* 0x000fe200078e00ff */
[----:B------:R-:W-:-:S04]  /*3090*/  LEA R3, R3, 0x37800000, 0x17 ;  /* 0x3780000003037811 */ /* 0x000fc800078eb8ff */
[----:B------:R-:W-:-:S07]  /*30a0*/  LOP3.LUT R0, R3, R0, R7, 0xfe, !PT ;  /* 0x0000000003007212 */ /* 0x000fce00078efe07 */
.L_x_3974:
[----:B------:R-:W-:Y:S05]  /*30b0*/  BSYNC.RECONVERGENT B0 ;  /* 0x0000000000007941 */ /* 0x000fea0003800200 */
.L_x_3973:
[----:B------:R-:W-:-:S04]  /*30c0*/  F2FP.BF16.F32.PACK_AB R0, RZ, R0 ;  /* 0x00000000ff00723e */ /* 0x000fc800000010ff */
[----:B------:R-:W-:Y:S01]  /*30d0*/  PRMT R19, R0, 0x7610, R19 ;  /* 0x0000761000137816 */ /* 0x000fe20000000013 */
[----:B------:R-:W-:Y:S06]  /*30e0*/  BRA `(.L_x_3954) ;  /* 0x0000000000b47947 */ /* 0x000fec0003800000 */
.L_x_3966:
        /* <DEDUP_REMOVED lines=14> */
.L_x_3980:
[----:B------:R-:W-:Y:S05]  /*31d0*/  BSYNC.RECONVERGENT B0 ;  /* 0x0000000000007941 */ /* 0x000fea0003800200 */
.L_x_3979:
[----:B------:R-:W-:-:S04]  /*31e0*/  F2FP.BF16.F32.PACK_AB R0, RZ, R0 ;  /* 0x00000000ff00723e */ /* 0x000fc800000010ff */
[----:B------:R-:W-:Y:S01]  /*31f0*/  PRMT R19, R0, 0x7610, R19 ;  /* 0x0000761000137816 */ /* 0x000fe20000000013 */
[----:B------:R-:W-:Y:S06]  /*3200*/  BRA `(.L_x_3954) ;  /* 0x00000000006c7947 */ /* 0x000fec0003800000 */
.L_x_3953:
        /* <DEDUP_REMOVED lines=16> */
.L_x_3981:
[----:B------:R-:W-:Y:S01]  /*3310*/  PRMT R19, RZ, 0x7610, R19 ;  /* 0x00007610ff137816 */ /* 0x000fe20000000013 */
[----:B------:R-:W-:Y:S06]  /*3320*/  BRA `(.L_x_3954) ;  /* 0x0000000000247947 */ /* 0x000fec0003800000 */
.L_x_3978:
[----:B------:R-:W2:Y:S02]  /*3330*/  LDG.E.64 R4, desc[UR36][R4.64] ;  /* 0x0000002404047981 */ /* 0x000ea4000c1e1b00 */
[----:B--2---:R-:W0:Y:S02]  /*3340*/  I2F.U64 R0, R4 ;  /* 0x0000000400007312 */ /* 0x004e240000301000 */
[----:B0-----:R-:W-:-:S04]  /*3350*/  F2FP.BF16.F32.PACK_AB R0, RZ, R0 ;  /* 0x00000000ff00723e */ /* 0x001fc800000010ff */
[----:B------:R-:W-:Y:S01]  /*3360*/  PRMT R19, R0, 0x7610, R19 ;  /* 0x0000761000137816 */ /* 0x000fe20000000013 */
[----:B------:R-:W-:Y:S06]  /*3370*/  BRA `(.L_x_3954) ;  /* 0x0000000000107947 */ /* 0x000fec0003800000 */
.L_x_3977:
[----:B------:R-:W2:Y:S02]  /*3380*/  LDG.E R4, desc[UR36][R4.64] ;  /* 0x0000002404047981 */ /* 0x000ea4000c1e1900 */
[----:B--2---:R-:W-:-:S04]  /*3390*/  I2FP.F32.U32 R0, R4 ;  /* 0x0000000400007245 */ /* 0x004fc80000201000 */
[----:B------:R-:W-:-:S04]  /*33a0*/  F2FP.BF16.F32.PACK_AB R0, RZ, R0 ;  /* 0x00000000ff00723e */ /* 0x000fc800000010ff */
[----:B------:R-:W-:-:S07]  /*33b0*/  PRMT R19, R0, 0x7610, R19 ;  /* 0x0000761000137816 */ /* 0x000fce0000000013 */
.L_x_3954:
[----:B------:R-:W-:-:S07]  /*33c0*/  VIADD R23, R23, 0x80 ;  /* 0x0000008017177836 */ /* 0x000fce0000000000 */
.L_x_3948:
[----:B------:R-:W-:Y:S05]  /*33d0*/  BSYNC.RECONVERGENT B6 ;  /* 0x0000000000067941 */ /* 0x000fea0003800200 */
.L_x_3947:
        /* <DEDUP_REMOVED lines=25> */
.L_x_3987:
[----:B------:R-:W2:Y:S02]  /*3570*/  LDG.E.U8 R4, desc[UR36][R4.64] ;  /* 0x0000002404047981 */ /* 0x000ea4000c1e1100 */
[----:B--2---:R-:W-:-:S04]  /*3580*/  I2FP.F32.U32 R0, R4 ;  /* 0x0000000400007245 */ /* 0x004fc80000201000 */
[----:B------:R-:W-:Y:S01]  /*3590*/  F2FP.BF16.F32.PACK_AB R0, RZ, R0 ;  /* 0x00000000ff00723e */ /* 0x000fe200000010ff */
[----:B------:R-:W-:Y:S06]  /*35a0*/  BRA `(.L_x_3983) ;  /* 0x0000000c00887947 */ /* 0x000fec0003800000 */
.L_x_3986:
        /* <DEDUP_REMOVED lines=10> */
.L_x_3990:
[----:B------:R-:W2:Y:S02]  /*3650*/  LDG.E R4, desc[UR36][R4.64] ;  /* 0x0000002404047981 */ /* 0x000ea4000c1e1900 */
[----:B--2---:R-:W-:-:S04]  /*3660*/  I2FP.F32.S32 R0, R4 ;  /* 0x0000000400007245 */ /* 0x004fc80000201400 */
[----:B------:R-:W-:Y:S01]  /*3670*/  F2FP.BF16.F32.PACK_AB R0, RZ, R0 ;  /* 0x00000000ff00723e */ /* 0x000fe200000010ff */
[----:B------:R-:W-:Y:S06]  /*3680*/  BRA `(.L_x_3983) ;  /* 0x0000000c00507947 */ /* 0x000fec0003800000 */
.L_x_3989:
[----:B------:R-:W2:Y:S02]  /*3690*/  LDG.E.U16 R4, desc[UR36][R4.64] ;  /* 0x0000002404047981 */ /* 0x000ea4000c1e1500 */
[----:B--2---:R-:W0:Y:S02]  /*36a0*/  I2F.S16 R0, R4 ;  /* 0x0000000400007306 */ /* 0x004e240000101400 */
[----:B0-----:R-:W-:Y:S01]  /*36b0*/  F2FP.BF16.F32.PACK_AB R0, RZ, R0 ;  /* 0x00000000ff00723e */ /* 0x001fe200000010ff */
[----:B------:R-:W-:Y:S06]  /*36c0*/  BRA `(.L_x_3983) ;  /* 0x0000000c00407947 */ /* 0x000fec0003800000 */
.L_x_3985:
        /* <DEDUP_REMOVED lines=9> */
.L_x_3992:
[----:B------:R-:W2:Y:S02]  /*3760*/  LDG.E.U16 R0, desc[UR36][R4.64] ;  /* 0x0000002404007981 */ /* 0x000ea4000c1e1500 */
[----:B--2---:R-:W-:-:S05]  /*3770*/  HADD2.F32 R0, -RZ, R0.H0_H0 ;  /* 0x20000000ff007230 */ /* 0x004fca0000004100 */
[----:B------:R-:W-:Y:S01]  /*3780*/  F2FP.BF16.F32.PACK_AB R0, RZ, R0 ;  /* 0x00000000ff00723e */ /* 0x000fe200000010ff */
[----:B------:R-:W-:Y:S06]  /*3790*/  BRA `(.L_x_3983) ;  /* 0x0000000c000c7947 */ /* 0x000fec0003800000 */
.L_x_3991:
        /* <DEDUP_REMOVED lines=9> */
.L_x_3994:
[----:B------:R-:W2:Y:S02]  /*3830*/  LDG.E.U16 R4, desc[UR36][R4.64] ;  /* 0x0000002404047981 */ /* 0x000ea4000c1e1500 */
[----:B--2---:R-:W-:-:S05]  /*3840*/  HADD2.F32 R0, -RZ, R4.H0_H0 ;  /* 0x20000004ff007230 */ /* 0x004fca0000004100 */
[----:B------:R-:W-:Y:S01]  /*3850*/  F2FP.BF16.F32.PACK_AB R0, RZ, R0 ;  /* 0x00000000ff00723e */ /* 0x000fe200000010ff */
[----:B------:R-:W-:Y:S06]  /*3860*/  BRA `(.L_x_3983) ;  /* 0x0000000800d87947 */ /* 0x000fec0003800000 */
.L_x_3993:
        /* <DEDUP_REMOVED lines=8> */
.L_x_3984:
        /* <DEDUP_REMOVED lines=13> */
.L_x_3997:
        /* <DEDUP_REMOVED lines=8> */
.L_x_3996:
        /* <DEDUP_REMOVED lines=27> */
.L_x_3999:
        /* <DEDUP_REMOVED lines=14> */
.L_x_3998:
[----:B------:R1:W5:Y:S01]  /*3cd0*/  LDG.E.U16 R0, desc[UR36][R4.64] ;  /* 0x0000002404007981 */ /* 0x000362000c1e1500 */
[----:B------:R-:W-:Y:S05]  /*3ce0*/  BRA `(.L_x_3983) ;  /* 0x0000000400b87947 */ /* 0x000fea0003800000 */
.L_x_3995:
        /* <DEDUP_REMOVED lines=12> */
.L_x_4002:
        /* <DEDUP_REMOVED lines=21> */
.L_x_4006:
[----:B------:R-:W-:Y:S05]  /*3f00*/  BSYNC.RECONVERGENT B1 ;  /* 0x0000000000017941 */ /* 0x000fea0003800200 */
.L_x_4005:
[----:B------:R-:W-:Y:S01]  /*3f10*/  IMAD.SHL.U32 R0, R0, 0x100000, RZ ;  /* 0x0010000000007824 */ /* 0x000fe200078e00ff */
[----:B------:R-:W-:-:S04]  /*3f20*/  LEA R3, R3, 0x3b800000, 0x17 ;  /* 0x3b80000003037811 */ /* 0x000fc800078eb8ff */
[----:B------:R-:W-:-:S07]  /*3f30*/  LOP3.LUT R0, R3, R0, R7, 0xfe, !PT ;  /* 0x0000000003007212 */ /* 0x000fce00078efe07 */
.L_x_4004:
[----:B------:R-:W-:Y:S05]  /*3f40*/  BSYNC.RECONVERGENT B0 ;  /* 0x0000000000007941 */ /* 0x000fea0003800200 */
.L_x_4003:
[----:B------:R-:W-:Y:S01]  /*3f50*/  F2FP.BF16.F32.PACK_AB R0, RZ, R0 ;  /* 0x00000000ff00723e */ /* 0x000fe200000010ff */
[----:B------:R-:W-:Y:S06]  /*3f60*/  BRA `(.L_x_3983) ;  /* 0x0000000400187947 */ /* 0x000fec0003800000 */
.L_x_4001:
        /* <DEDUP_REMOVED lines=21> */
.L_x_4010:
[----:B------:R-:W-:Y:S05]  /*40c0*/  BSYNC.RECONVERGENT B1 ;  /* 0x0000000000017941 */ /* 0x000fea0003800200 */
.L_x_4009:
[----:B------:R-:W-:Y:S01]  /*40d0*/  IMAD.SHL.U32 R0, R0, 0x200000, RZ ;  /* 0x0020000000007824 */ /* 0x000fe200078e00ff */
[----:B------:R-:W-:-:S04]  /*40e0*/  LEA R3, R3, 0x37800000, 0x17 ;  /* 0x3780000003037811 */ /* 0x000fc800078eb8ff */
[----:B------:R-:W-:-:S07]  /*40f0*/  LOP3.LUT R0, R3, R0, R7, 0xfe, !PT ;  /* 0x0000000003007212 */ /* 0x000fce00078efe07 */
.L_x_4008:
[----:B------:R-:W-:Y:S05]  /*4100*/  BSYNC.RECONVERGENT B0 ;  /* 0x0000000000007941 */ /* 0x000fea0003800200 */
.L_x_4007:
[----:B------:R-:W-:Y:S01]  /*4110*/  F2FP.BF16.F32.PACK_AB R0, RZ, R0 ;  /* 0x00000000ff00723e */ /* 0x000fe200000010ff */
[----:B------:R-:W-:Y:S06]  /*4120*/  BRA `(.L_x_3983) ;  /* 0x0000000000a87947 */ /* 0x000fec0003800000 */
.L_x_4000:
        /* <DEDUP_REMOVED lines=14> */
.L_x_4014:
[----:B------:R-:W-:Y:S05]  /*4210*/  BSYNC.RECONVERGENT B0 ;  /* 0x0000000000007941 */ /* 0x000fea0003800200 */
.L_x_4013:
[----:B------:R-:W-:Y:S01]  /*4220*/  F2FP.BF16.F32.PACK_AB R0, RZ, R0 ;  /* 0x00000000ff00723e */ /* 0x000fe200000010ff */
[----:B------:R-:W-:Y:S06]  /*4230*/  BRA `(.L_x_3983) ;  /* 0x0000000000647947 */ /* 0x000fec0003800000 */
.L_x_3988:
        /* <DEDUP_REMOVED lines=16> */
.L_x_4015:
[----:B------:R-:W-:Y:S01]  /*4340*/  PRMT R0, RZ, 0x7610, R0 ;  /* 0x00007610ff007816 */ /* 0x000fe20000000000 */
[----:B------:R-:W-:Y:S06]  /*4350*/  BRA `(.L_x_3983) ;  /* 0x00000000001c7947 */ /* 0x000fec0003800000 */
.L_x_4012:
[----:B------:R-:W2:Y:S02]  /*4360*/  LDG.E.64 R4, desc[UR36][R4.64] ;  /* 0x0000002404047981 */ /* 0x000ea4000c1e1b00 */
[----:B--2---:R-:W0:Y:S02]  /*4370*/  I2F.U64 R0, R4 ;  /* 0x0000000400007312 */ /* 0x004e240000301000 */
[----:B0-----:R-:W-:Y:S01]  /*4380*/  F2FP.BF16.F32.PACK_AB R0, RZ, R0 ;  /* 0x00000000ff00723e */ /* 0x001fe200000010ff */
[----:B------:R-:W-:Y:S06]  /*4390*/  BRA `(.L_x_3983) ;  /* 0x00000000000c7947 */ /* 0x000fec0003800000 */
.L_x_4011:
[----:B------:R-:W2:Y:S02]  /*43a0*/  LDG.E R4, desc[UR36][R4.64] ;  /* 0x0000002404047981 */ /* 0x000ea4000c1e1900 */
[----:B--2---:R-:W-:-:S04]  /*43b0*/  I2FP.F32.U32 R0, R4 ;  /* 0x0000000400007245 */ /* 0x004fc80000201000 */
[----:B------:R-:W-:-:S07]  /*43c0*/  F2FP.BF16.F32.PACK_AB R0, RZ, R0 ;  /* 0x00000000ff00723e */ /* 0x000fce00000010ff */
.L_x_3983:
[----:B------:R-:W-:Y:S05]  /*43d0*/  BSYNC.RECONVERGENT B6 ;  /* 0x0000000000067941 */ /* 0x000fea0003800200 */
.L_x_3982:
        /* <DEDUP_REMOVED lines=16> */
[----:B------:R-:W-:Y:S01]  /*44e0*/  @!P3 IMAD.U32 R7, R8, 0x10000, RZ ;  /* 0x000100000807b824 */ /* 0x000fe200078e00ff */
        /* <DEDUP_REMOVED lines=33> */
.L_x_4021:
[----:B------:R-:W-:Y:S02]  /*4700*/  IMAD.U32 R5, R3, 0x10000, RZ ;  /* 0x0001000003057824 */ /* 0x000fe400078e00ff */
[----:B------:R-:W-:-:S04]  /*4710*/  IMAD.MOV.U32 R25, RZ, RZ, R23 ;  /* 0x000000ffff197224 */ /* 0x000fc800078e0017 */
[----:B------:R-:W0:Y:S02]  /*4720*/  F2I.S64.TRUNC R4, R5 ;  /* 0x0000000500047311 */ /* 0x000e24000020d900 */
[----:B0-----:R0:W-:Y:S01]  /*4730*/  STG.E.U8 desc[UR36][R8.64], R4 ;  /* 0x0000000408007986 */ /* 0x0011e2000c101124 */
[----:B------:R-:W-:Y:S05]  /*4740*/  BRA `(.L_x_4017) ;  /* 0x0000000c00c07947 */ /* 0x000fea0003800000 */
.L_x_4020:
        /* <DEDUP_REMOVED lines=11> */
.L_x_4024:
[----:B------:R-:W-:Y:S02]  /*4800*/  IMAD.U32 R3, R3, 0x10000, RZ ;  /* 0x0001000003037824 */ /* 0x000fe400078e00ff */
[----:B------:R-:W-:-:S04]  /*4810*/  IMAD.MOV.U32 R25, RZ, RZ, R23 ;  /* 0x000000ffff197224 */ /* 0x000fc800078e0017 */
[----:B------:R-:W0:Y:S02]  /*4820*/  F2I.FTZ.TRUNC.NTZ R3, R3 ;  /* 0x0000000300037305 */ /* 0x000e24000021f100 */
[----:B0-----:R0:W-:Y:S01]  /*4830*/  STG.E desc[UR36][R8.64], R3 ;  /* 0x0000000308007986 */ /* 0x0011e2000c101924 */
[----:B------:R-:W-:Y:S05]  /*4840*/  BRA `(.L_x_4017) ;  /* 0x0000000c00807947 */ /* 0x000fea0003800000 */
.L_x_4023:
[----:B------:R-:W-:Y:S02]  /*4850*/  IMAD.U32 R3, R3, 0x10000, RZ ;  /* 0x0001000003037824 */ /* 0x000fe400078e00ff */
[----:B------:R-:W-:-:S04]  /*4860*/  IMAD.MOV.U32 R25, RZ, RZ, R23 ;  /* 0x000000ffff197224 */ /* 0x000fc800078e0017 */
[----:B------:R-:W0:Y:S02]  /*4870*/  F2I.FTZ.TRUNC.NTZ R3, R3 ;  /* 0x0000000300037305 */ /* 0x000e24000021f100 */
[----:B0-----:R0:W-:Y:S01]  /*4880*/  STG.E.U16 desc[UR36][R8.64], R3 ;  /* 0x0000000308007986 */ /* 0x0011e2000c101524 */
[----:B------:R-:W-:Y:S05]  /*4890*/  BRA `(.L_x_4017) ;  /* 0x0000000c006c7947 */ /* 0x000fea0003800000 */
.L_x_4019:
        /* <DEDUP_REMOVED lines=10> */
.L_x_4026:
[----:B------:R-:W-:Y:S02]  /*4940*/  IMAD.U32 R0, R3, 0x10000, RZ ;  /* 0x0001000003007824 */ /* 0x000fe400078e00ff */
[----:B------:R-:W-:-:S03]  /*4950*/  IMAD.MOV.U32 R25, RZ, RZ, R23 ;  /* 0x000000ffff197224 */ /* 0x000fc600078e0017 */
[----:B------:R-:W-:-:S05]  /*4960*/  F2FP.F16.F32.PACK_AB R0, RZ, R0 ;  /* 0x00000000ff00723e */ /* 0x000fca00000000ff */
[----:B------:R0:W-:Y:S01]  /*4970*/  STG.E.U16 desc[UR36][R8.64], R0 ;  /* 0x0000000008007986 */ /* 0x0001e2000c101524 */
[----:B------:R-:W-:Y:S05]  /*4980*/  BRA `(.L_x_4017) ;  /* 0x0000000c00307947 */ /* 0x000fea0003800000 */
.L_x_4025:
        /* <DEDUP_REMOVED lines=11> */
.L_x_4028:
[----:B------:R-:W-:Y:S02]  /*4a40*/  IMAD.U32 R3, R3, 0x10000, RZ ;  /* 0x0001000003037824 */ /* 0x000fe400078e00ff */
[----:B------:R-:W-:-:S03]  /*4a50*/  IMAD.MOV.U32 R25, RZ, RZ, R23 ;  /* 0x000000ffff197224 */ /* 0x000fc600078e0017 */
[----:B------:R-:W-:-:S04]  /*4a60*/  F2FP.F16.F32.PACK_AB R3, RZ, R3 ;  /* 0x00000003ff03723e */ /* 0x000fc800000000ff */
[----:B------:R-:W-:-:S05]  /*4a70*/  PRMT R3, R3, 0x5410, RZ ;  /* 0x0000541003037816 */ /* 0x000fca00000000ff */
[----:B------:R0:W-:Y:S01]  /*4a80*/  STG.E desc[UR36][R8.64], R3 ;  /* 0x0000000308007986 */ /* 0x0001e2000c101924 */
[----:B------:R-:W-:Y:S05]  /*4a90*/  BRA `(.L_x_4017) ;  /* 0x0000000800ec7947 */ /* 0x000fea0003800000 */
.L_x_4027:
[----:B------:R-:W-:Y:S02]  /*4aa0*/  IMAD.U32 R4, R3, 0x10000, RZ ;  /* 0x0001000003047824 */ /* 0x000fe400078e00ff */
[----:B------:R-:W-:Y:S02]  /*4ab0*/  IMAD.MOV.U32 R25, RZ, RZ, R23 ;  /* 0x000000ffff197224 */ /* 0x000fe400078e0017 */
[----:B------:R-:W-:-:S06]  /*4ac0*/  FMUL.FTZ R4, R4, 1 ;  /* 0x3f80000004047820 */ /* 0x000fcc0000410000 */
[----:B------:R-:W0:Y:S02]  /*4ad0*/  F2F.F64.F32 R4, R4 ;  /* 0x0000000400047310 */ /* 0x000e240000201800 */
[----:B0-----:R0:W-:Y:S01]  /*4ae0*/  STG.E.64 desc[UR36][R8.64], R4 ;  /* 0x0000000408007986 */ /* 0x0011e2000c101b24 */
[----:B------:R-:W-:Y:S05]  /*4af0*/  BRA `(.L_x_4017) ;  /* 0x0000000800d47947 */ /* 0x000fea0003800000 */
.L_x_4018:
        /* <DEDUP_REMOVED lines=14> */
.L_x_4031:
[----:B------:R-:W-:Y:S01]  /*4be0*/  IMAD.U32 R3, R3, 0x10000, RZ ;  /* 0x0001000003037824 */ /* 0x000fe200078e00ff */
[----:B------:R-:W-:Y:S01]  /*4bf0*/  CS2R R6, SRZ ;  /* 0x0000000000067805 */ /* 0x000fe2000001ff00 */
[----:B------:R-:W-:Y:S02]  /*4c00*/  IMAD.MOV.U32 R25, RZ, RZ, R23 ;  /* 0x000000ffff197224 */ /* 0x000fe400078e0017 */
[----:B------:R-:W-:-:S04]  /*4c10*/  FMUL.FTZ R3, R3, 1 ;  /* 0x3f80000003037820 */ /* 0x000fc80000410000 */
[----:B------:R-:W0:Y:S02]  /*4c20*/  F2F.F64.F32 R4, R3 ;  /* 0x0000000300047310 */ /* 0x000e240000201800 */
[----:B0-----:R0:W-:Y:S01]  /*4c30*/  STG.E.128 desc[UR36][R8.64], R4 ;  /* 0x0000000408007986 */ /* 0x0011e2000c101d24 */
[----:B------:R-:W-:Y:S05]  /*4c40*/  BRA `(.L_x_4017) ;  /* 0x0000000800807947 */ /* 0x000fea0003800000 */
.L_x_4030:
        /* <DEDUP_REMOVED lines=19> */
.L_x_4035:
[----:B------:R-:W-:Y:S05]  /*4d80*/  BSYNC.RECONVERGENT B0 ;  /* 0x0000000000007941 */ /* 0x000fea0003800200 */
.L_x_4034:
[----:B------:R-:W-:Y:S01]  /*4d90*/  LOP3.LUT R5, R0, 0x80, R5, 0xf8, !PT ;  /* 0x0000008000057812 */ /* 0x000fe200078ef805 */
[----:B------:R-:W-:-:S04]  /*4da0*/  IMAD.MOV.U32 R25, RZ, RZ, R23 ;  /* 0x000000ffff197224 */ /* 0x000fc800078e0017 */
[----:B------:R0:W-:Y:S01]  /*4db0*/  STG.E.U8 desc[UR36][R8.64], R5 ;  /* 0x0000000508007986 */ /* 0x0001e2000c101124 */
[----:B------:R-:W-:Y:S05]  /*4dc0*/  BRA `(.L_x_4017) ;  /* 0x0000000800207947 */ /* 0x000fea0003800000 */
.L_x_4033:
        /* <DEDUP_REMOVED lines=15> */
.L_x_4037:
[----:B------:R-:W-:Y:S05]  /*4ec0*/  BSYNC.RECONVERGENT B0 ;  /* 0x0000000000007941 */ /* 0x000fea0003800200 */
.L_x_4036:
[----:B------:R-:W-:Y:S01]  /*4ed0*/  LOP3.LUT R5, R0, 0x80, R5, 0xf8, !PT ;  /* 0x0000008000057812 */ /* 0x000fe200078ef805 */
[----:B------:R-:W-:-:S04]  /*4ee0*/  IMAD.MOV.U32 R25, RZ, RZ, R23 ;  /* 0x000000ffff197224 */ /* 0x000fc800078e0017 */
[----:B------:R2:W-:Y:S01]  /*4ef0*/  STG.E.U8 desc[UR36][R8.64], R5 ;  /* 0x0000000508007986 */ /* 0x0005e2000c101124 */
[----:B------:R-:W-:Y:S05]  /*4f00*/  BRA `(.L_x_4017) ;  /* 0x0000000400d07947 */ /* 0x000fea0003800000 */
.L_x_4032:
[----:B------:R1:W-:Y:S01]  /*4f10*/  STG.E.U16 desc[UR36][R8.64], R3 ;  /* 0x0000000308007986 */ /* 0x0003e2000c101524 */
[----:B------:R-:W-:Y:S01]  /*4f20*/  IMAD.MOV.U32 R25, RZ, RZ, R23 ;  /* 0x000000ffff197224 */ /* 0x000fe200078e0017 */
[----:B------:R-:W-:Y:S06]  /*4f30*/  BRA `(.L_x_4017) ;  /* 0x0000000400c47947 */ /* 0x000fec0003800000 */
.L_x_4029:
        /* <DEDUP_REMOVED lines=13> */
.L_x_4040:
        /* <DEDUP_REMOVED lines=13> */
.L_x_4043:
[----:B------:R-:W-:-:S04]  /*50e0*/  SHF.R.U32.HI R0, RZ, 0x14, R3 ;  /* 0x00000014ff007819 */ /* 0x000fc80000011603 */
[----:B------:R-:W-:-:S04]  /*50f0*/  LOP3.LUT R0, R0, 0x1, RZ, 0xc0, !PT ;  /* 0x0000000100007812 */ /* 0x000fc800078ec0ff */
[----:B------:R-:W-:-:S04]  /*5100*/  IADD3 R0, PT, PT, R3, 0x487ffff, R0 ;  /* 0x0487ffff03007810 */ /* 0x000fc80007ffe000 */
[----:B------:R-:W-:-:S04]  /*5110*/  SHF.R.U32.HI R0, RZ, 0x14, R0 ;  /* 0x00000014ff007819 */ /* 0x000fc80000011600 */
[----:B------:R-:W-:-:S07]  /*5120*/  LOP3.LUT R0, R0, 0xff, RZ, 0xc0, !PT ;  /* 0x000000ff00007812 */ /* 0x000fce00078ec0ff */
.L_x_4044:
[----:B------:R-:W-:-:S04]  /*5130*/  SHF.R.U32.HI R3, RZ, 0x18, R3 ;  /* 0x00000018ff037819 */ /* 0x000fc80000011603 */
[----:B------:R-:W-:-:S04]  /*5140*/  LOP3.LUT R0, R0, 0x80, R3, 0xf8, !PT ;  /* 0x0000008000007812 */ /* 0x000fc800078ef803 */
[----:B------:R-:W-:-:S07]  /*5150*/  PRMT R4, R0, 0x7610, R4 ;  /* 0x0000761000047816 */ /* 0x000fce0000000004 */
.L_x_4042:
[----:B------:R-:W-:Y:S05]  /*5160*/  BSYNC.RECONVERGENT B0 ;  /* 0x0000000000007941 */ /* 0x000fea0003800200 */
.L_x_4041:
[----:B------:R0:W-:Y:S01]  /*5170*/  STG.E.U8 desc[UR36][R8.64], R4 ;  /* 0x0000000408007986 */ /* 0x0001e2000c101124 */
[----:B------:R-:W-:Y:S01]  /*5180*/  IMAD.MOV.U32 R25, RZ, RZ, R23 ;  /* 0x000000ffff197224 */ /* 0x000fe200078e0017 */
[----:B------:R-:W-:Y:S06]  /*5190*/  BRA `(.L_x_4017) ;  /* 0x00000004002c7947 */ /* 0x000fec0003800000 */
.L_x_4039:
        /* <DEDUP_REMOVED lines=13> */
.L_x_4047:
[----:B------:R-:W-:-:S04]  /*5270*/  SHF.R.U32.HI R0, RZ, 0x15, R3 ;  /* 0x00000015ff007819 */ /* 0x000fc80000011603 */
[----:B------:R-:W-:-:S04]  /*5280*/  LOP3.LUT R0, R0, 0x1, RZ, 0xc0, !PT ;  /* 0x0000000100007812 */ /* 0x000fc800078ec0ff */
[----:B------:R-:W-:-:S04]  /*5290*/  IADD3 R0, PT, PT, R3, 0x88fffff, R0 ;  /* 0x088fffff03007810 */ /* 0x000fc80007ffe000 */
[----:B------:R-:W-:-:S04]  /*52a0*/  SHF.R.U32.HI R0, RZ, 0x15, R0 ;  /* 0x00000015ff007819 */ /* 0x000fc80000011600 */
[----:B------:R-:W-:-:S07]  /*52b0*/  LOP3.LUT R0, R0, 0xff, RZ, 0xc0, !PT ;  /* 0x000000ff00007812 */ /* 0x000fce00078ec0ff */
.L_x_4048:
[----:B------:R-:W-:-:S04]  /*52c0*/  SHF.R.U32.HI R3, RZ, 0x18, R3 ;  /* 0x00000018ff037819 */ /* 0x000fc80000011603 */
[----:B------:R-:W-:-:S04]  /*52d0*/  LOP3.LUT R0, R0, 0x80, R3, 0xf8, !PT ;  /* 0x0000008000007812 */ /* 0x000fc800078ef803 */
[----:B------:R-:W-:-:S07]  /*52e0*/  PRMT R4, R0, 0x7610, R4 ;  /* 0x0000761000047816 */ /* 0x000fce0000000004 */
.L_x_4046:
[----:B------:R-:W-:Y:S05]  /*52f0*/  BSYNC.RECONVERGENT B0 ;  /* 0x0000000000007941 */ /* 0x000fea0003800200 */
.L_x_4045:
[----:B------:R0:W-:Y:S01]  /*5300*/  STG.E.U8 desc[UR36][R8.64], R4 ;  /* 0x0000000408007986 */ /* 0x0001e2000c101124 */
[----:B------:R-:W-:Y:S01]  /*5310*/  IMAD.MOV.U32 R25, RZ, RZ, R23 ;  /* 0x000000ffff197224 */ /* 0x000fe200078e0017 */
[----:B------:R-:W-:Y:S06]  /*5320*/  BRA `(.L_x_4017) ;  /* 0x0000000000c87947 */ /* 0x000fec0003800000 */
.L_x_4038:
[----:B------:R-:W-:-:S13]  /*5330*/  ISETP.NE.AND P0, PT, R0, 0x1c, PT ;  /* 0x0000001c0000780c */ /* 0x000fda0003f05270 */
[----:B------:R-:W-:Y:S05]  /*5340*/  @!P0 BRA `(.L_x_4049) ;  /* 0x0000000000b08947 */ /* 0x000fea0003800000 */
[----:B------:R-:W-:-:S13]  /*5350*/  ISETP.NE.AND P0, PT, R0, 0x1d, PT ;  /* 0x0000001d0000780c */ /* 0x000fda0003f05270 */
[----:B------:R-:W-:Y:S05]  /*5360*/  @!P0 BRA `(.L_x_4050) ;  /* 0x0000000000948947 */ /* 0x000fea0003800000 */
[----:B------:R-:W-:-:S13]  /*5370*/  ISETP.NE.AND P0, PT, R0, 0x2c, PT ;  /* 0x0000002c0000780c */ /* 0x000fda0003f05270 */
[----:B------:R-:W-:Y:S05]  /*5380*/  @!P0 BRA `(.L_x_4051) ;  /* 0x0000000000488947 */ /* 0x000fea0003800000 */
.L_x_4022:
        /* <DEDUP_REMOVED lines=16> */
.L_x_4052:
[----:B------:R-:W-:Y:S01]  /*5490*/  IMAD.MOV.U32 R25, RZ, RZ, R23 ;  /* 0x000000ffff197224 */ /* 0x000fe200078e0017 */
[----:B------:R-:W-:Y:S06]  /*54a0*/  BRA `(.L_x_4017) ;  /* 0x0000000000687947 */ /* 0x000fec0003800000 */
.L_x_4051:
        /* <DEDUP_REMOVED lines=17> */
.L_x_4050:
[----:B------:R-:W-:Y:S02]  /*55c0*/  IMAD.U32 R4, R3, 0x10000, RZ ;  /* 0x0001000003047824 */ /* 0x000fe400078e00ff */
[----:B------:R-:W-:-:S04]  /*55d0*/  IMAD.MOV.U32 R25, RZ, RZ, R23 ;  /* 0x000000ffff197224 */ /* 0x000fc800078e0017 */
[----:B------:R-:W0:Y:S02]  /*55e0*/  F2I.U64.TRUNC R4, R4 ;  /* 0x0000000400047311 */ /* 0x000e24000020d800 */
[----:B0-----:R0:W-:Y:S01]  /*55f0*/  STG.E.64 desc[UR36][R8.64], R4 ;  /* 0x0000000408007986 */ /* 0x0011e2000c101b24 */
[----:B------:R-:W-:Y:S05]  /*5600*/  BRA `(.L_x_4017) ;  /* 0x0000000000107947 */ /* 0x000fea0003800000 */
.L_x_4049:
[----:B------:R-:W-:Y:S02]  /*5610*/  IMAD.U32 R3, R3, 0x10000, RZ ;  /* 0x0001000003037824 */ /* 0x000fe400078e00ff */
[----:B------:R-:W-:-:S04]  /*5620*/  IMAD.MOV.U32 R25, RZ, RZ, R23 ;  /* 0x000000ffff197224 */ /* 0x000fc800078e0017 */
[----:B------:R-:W0:Y:S02]  /*5630*/  F2I.FTZ.U32.TRUNC.NTZ R3, R3 ;  /* 0x0000000300037305 */ /* 0x000e24000021f000 */
[----:B0-----:R0:W-:Y:S02]  /*5640*/  STG.E desc[UR36][R8.64], R3 ;  /* 0x0000000308007986 */ /* 0x0011e4000c101924 */
.L_x_4017:
[----:B------:R-:W-:Y:S05]  /*5650*/  BSYNC.RECONVERGENT B6 ;  /* 0x0000000000067941 */ /* 0x000fea0003800200 */
.L_x_4016:
        /* <DEDUP_REMOVED lines=25> */
.L_x_4058:
[----:B----4-:R-:W-:-:S06]  /*57f0*/  IMAD.U32 R5, R22, 0x10000, RZ ;  /* 0x0001000016057824 */ /* 0x010fcc00078e00ff */
[----:B------:R-:W0:Y:S02]  /*5800*/  F2I.S64.TRUNC R4, R5 ;  /* 0x0000000500047311 */ /* 0x000e24000020d900 */
[----:B0-----:R0:W-:Y:S01]  /*5810*/  STG.E.U8 desc[UR36][R8.64], R4 ;  /* 0x0000000408007986 */ /* 0x0011e2000c101124 */
[----:B------:R-:W-:Y:S05]  /*5820*/  BRA `(.L_x_4060) ;  /* 0x0000000c006c7947 */ /* 0x000fea0003800000 */
.L_x_4057:
        /* <DEDUP_REMOVED lines=10> */
.L_x_4062:
[----:B----4-:R-:W-:-:S04]  /*58d0*/  IMAD.U32 R22, R22, 0x10000, RZ ;  /* 0x0001000016167824 */ /* 0x010fc800078e00ff */
[----:B------:R-:W0:Y:S02]  /*58e0*/  F2I.FTZ.TRUNC.NTZ R3, R22 ;  /* 0x0000001600037305 */ /* 0x000e24000021f100 */
[----:B0-----:R0:W-:Y:S01]  /*58f0*/  STG.E desc[UR36][R8.64], R3 ;  /* 0x0000000308007986 */ /* 0x0011e2000c101924 */
[----:B------:R-:W-:Y:S05]  /*5900*/  BRA `(.L_x_4060) ;  /* 0x0000000c00347947 */ /* 0x000fea0003800000 */
.L_x_4061:
[----:B----4-:R-:W-:-:S04]  /*5910*/  IMAD.U32 R22, R22, 0x10000, RZ ;  /* 0x0001000016167824 */ /* 0x010fc800078e00ff */
[----:B------:R-:W0:Y:S02]  /*5920*/  F2I.FTZ.TRUNC.NTZ R3, R22 ;  /* 0x0000001600037305 */ /* 0x000e24000021f100 */
[----:B0-----:R0:W-:Y:S01]  /*5930*/  STG.E.U16 desc[UR36][R8.64], R3 ;  /* 0x0000000308007986 */ /* 0x0011e2000c101524 */
[----:B------:R-:W-:Y:S05]  /*5940*/  BRA `(.L_x_4060) ;  /* 0x0000000c00247947 */ /* 0x000fea0003800000 */
.L_x_4056:
        /* <DEDUP_REMOVED lines=9> */
.L_x_4064:
[----:B----4-:R-:W-:-:S05]  /*59e0*/  IMAD.U32 R0, R22, 0x10000, RZ ;  /* 0x0001000016007824 */ /* 0x010fca00078e00ff */
[----:B------:R-:W-:-:S05]  /*59f0*/  F2FP.F16.F32.PACK_AB R0, RZ, R0 ;  /* 0x00000000ff00723e */ /* 0x000fca00000000ff */
[----:B------:R0:W-:Y:S01]  /*5a00*/  STG.E.U16 desc[UR36][R8.64], R0 ;  /* 0x0000000008007986 */ /* 0x0001e2000c101524 */
[----:B------:R-:W-:Y:S05]  /*5a10*/  BRA `(.L_x_4060) ;  /* 0x0000000800f07947 */ /* 0x000fea0003800000 */
.L_x_4063:
        /* <DEDUP_REMOVED lines=10> */
.L_x_4066:
[----:B----4-:R-:W-:-:S05]  /*5ac0*/  IMAD.U32 R22, R22, 0x10000, RZ ;  /* 0x0001000016167824 */ /* 0x010fca00078e00ff */
[----:B------:R-:W-:-:S04]  /*5ad0*/  F2FP.F16.F32.PACK_AB R3, RZ, R22 ;  /* 0x00000016ff03723e */ /* 0x000fc800000000ff */
[----:B------:R-:W-:-:S05]  /*5ae0*/  PRMT R3, R3, 0x5410, RZ ;  /* 0x0000541003037816 */ /* 0x000fca00000000ff */
[----:B------:R0:W-:Y:S01]  /*5af0*/  STG.E desc[UR36][R8.64], R3 ;  /* 0x0000000308007986 */ /* 0x0001e2000c101924 */
[----:B------:R-:W-:Y:S05]  /*5b00*/  BRA `(.L_x_4060) ;  /* 0x0000000800b47947 */ /* 0x000fea0003800000 */
.L_x_4065:
[----:B----4-:R-:W-:-:S04]  /*5b10*/  IMAD.U32 R4, R22, 0x10000, RZ ;  /* 0x0001000016047824 */ /* 0x010fc800078e00ff */
[----:B------:R-:W-:-:S06]  /*5b20*/  FMUL.FTZ R4, R4, 1 ;  /* 0x3f80000004047820 */ /* 0x000fcc0000410000 */
[----:B------:R-:W0:Y:S02]  /*5b30*/  F2F.F64.F32 R4, R4 ;  /* 0x0000000400047310 */ /* 0x000e240000201800 */
[----:B0-----:R0:W-:Y:S01]  /*5b40*/  STG.E.64 desc[UR36][R8.64], R4 ;  /* 0x0000000408007986 */ /* 0x0011e2000c101b24 */
[----:B------:R-:W-:Y:S05]  /*5b50*/  BRA `(.L_x_4060) ;  /* 0x0000000800a07947 */ /* 0x000fea0003800000 */
.L_x_4055:
        /* <DEDUP_REMOVED lines=14> */
.L_x_4070:
        /* <DEDUP_REMOVED lines=17> */
.L_x_4073:
[----:B------:R-:W-:-:S04]  /*5d50*/  SHF.R.U32.HI R3, RZ, 0x18, R5 ;  /* 0x00000018ff037819 */ /* 0x000fc80000011605 */
[----:B------:R-:W-:-:S04]  /*5d60*/  LOP3.LUT R0, R0, 0x80, R3, 0xf8, !PT ;  /* 0x0000008000007812 */ /* 0x000fc800078ef803 */
[----:B------:R-:W-:-:S07]  /*5d70*/  PRMT R4, R0, 0x7610, R4 ;  /* 0x0000761000047816 */ /* 0x000fce0000000004 */
.L_x_4072:
[----:B------:R-:W-:Y:S05]  /*5d80*/  BSYNC.RECONVERGENT B0 ;  /* 0x0000000000007941 */ /* 0x000fea0003800200 */
.L_x_4071:
[----:B------:R0:W-:Y:S01]  /*5d90*/  STG.E.U8 desc[UR36][R8.64], R4 ;  /* 0x0000000408007986 */ /* 0x0001e2000c101124 */
[----:B------:R-:W-:Y:S05]  /*5da0*/  BRA `(.L_x_4060) ;  /* 0x00000008000c7947 */ /* 0x000fea0003800000 */
.L_x_4069:
        /* <DEDUP_REMOVED lines=17> */
.L_x_4076:
[----:B------:R-:W-:-:S04]  /*5ec0*/  SHF.R.U32.HI R3, RZ, 0x18, R5 ;  /* 0x00000018ff037819 */ /* 0x000fc80000011605 */
[----:B------:R-:W-:-:S04]  /*5ed0*/  LOP3.LUT R0, R0, 0x80, R3, 0xf8, !PT ;  /* 0x0000008000007812 */ /* 0x000fc800078ef803 */
[----:B------:R-:W-:-:S07]  /*5ee0*/  PRMT R4, R0, 0x7610, R4 ;  /* 0x0000761000047816 */ /* 0x000fce0000000004 */
.L_x_4075:
[----:B------:R-:W-:Y:S05]  /*5ef0*/  BSYNC.RECONVERGENT B0 ;  /* 0x0000000000007941 */ /* 0x000fea0003800200 */
.L_x_4074:
[----:B------:R0:W-:Y:S01]  /*5f00*/  STG.E.U8 desc[UR36][R8.64], R4 ;  /* 0x0000000408007986 */ /* 0x0001e2000c101124 */
[----:B------:R-:W-:Y:S05]  /*5f10*/  BRA `(.L_x_4060) ;  /* 0x0000000400b07947 */ /* 0x000fea0003800000 */
.L_x_4068:
        /* <DEDUP_REMOVED lines=22> */
.L_x_4078:
[----:B----4-:R-:W-:-:S06]  /*6080*/  IMAD.U32 R4, R22, 0x10000, RZ ;  /* 0x0001000016047824 */ /* 0x010fcc00078e00ff */
[----:B------:R-:W0:Y:S02]  /*6090*/  F2I.U64.TRUNC R4, R4 ;  /* 0x0000000400047311 */ /* 0x000e24000020d800 */
[----:B0-----:R0:W-:Y:S01]  /*60a0*/  STG.E.64 desc[UR36][R8.64], R4 ;  /* 0x0000000408007986 */ /* 0x0011e2000c101b24 */
[----:B------:R-:W-:Y:S05]  /*60b0*/  BRA `(.L_x_4060) ;  /* 0x0000000400487947 */ /* 0x000fea0003800000 */
.L_x_4077:
[----:B----4-:R-:W-:-:S04]  /*60c0*/  IMAD.U32 R22, R22, 0x10000, RZ ;  /* 0x0001000016167824 */ /* 0x010fc800078e00ff */
[----:B------:R-:W0:Y:S02]  /*60d0*/  F2I.FTZ.U32.TRUNC.NTZ R3, R22 ;  /* 0x0000001600037305 */ /* 0x000e24000021f000 */
[----:B0-----:R0:W-:Y:S01]  /*60e0*/  STG.E desc[UR36][R8.64], R3 ;  /* 0x0000000308007986 */ /* 0x0011e2000c101924 */
[----:B------:R-:W-:Y:S05]  /*60f0*/  BRA `(.L_x_4060) ;  /* 0x0000000400387947 */ /* 0x000fea0003800000 */
.L_x_4067:
        /* <DEDUP_REMOVED lines=11> */
.L_x_4080:
[----:B----4-:R-:W-:Y:S01]  /*61b0*/  IMAD.U32 R22, R22, 0x10000, RZ ;  /* 0x0001000016167824 */ /* 0x010fe200078e00ff */
[----:B------:R-:W-:-:S03]  /*61c0*/  CS2R R6, SRZ ;  /* 0x0000000000067805 */ /* 0x000fc6000001ff00 */
[----:B------:R-:W-:-:S06]  /*61d0*/  FMUL.FTZ R4, R22, 1 ;  /* 0x3f80000016047820 */ /* 0x000fcc0000410000 */
[----:B------:R-:W0:Y:S02]  /*61e0*/  F2F.F64.F32 R4, R4 ;  /* 0x0000000400047310 */ /* 0x000e240000201800 */
[----:B0-----:R4:W-:Y:S01]  /*61f0*/  STG.E.128 desc[UR36][R8.64], R4 ;  /* 0x0000000408007986 */ /* 0x0019e2000c101d24 */
[----:B------:R-:W-:Y:S05]  /*6200*/  BRA `(.L_x_4060) ;  /* 0x0000000000f47947 */ /* 0x000fea0003800000 */
.L_x_4079:
[----:B------:R-:W-:-:S13]  /*6210*/  ISETP.NE.AND P0, PT, R0, 0xf, PT ;  /* 0x0000000f0000780c */ /* 0x000fda0003f05270 */
[----:B------:R-:W-:Y:S05]  /*6220*/  @!P0 BRA `(.L_x_4081) ;  /* 0x0000000000e88947 */ /* 0x000fea0003800000 */
[----:B------:R-:W-:-:S13]  /*6230*/  ISETP.NE.AND P0, PT, R0, 0x17, PT ;  /* 0x000000170000780c */ /* 0x000fda0003f05270 */
[----:B------:R-:W-:Y:S05]  /*6240*/  @!P0 BRA `(.L_x_4082) ;  /* 0x0000000000908947 */ /* 0x000fea0003800000 */
[----:B------:R-:W-:-:S13]  /*6250*/  ISETP.NE.AND P0, PT, R0, 0x18, PT ;  /* 0x000000180000780c */ /* 0x000fda0003f05270 */
[----:B------:R-:W-:Y:S05]  /*6260*/  @!P0 BRA `(.L_x_4083) ;  /* 0x0000000000448947 */ /* 0x000fea0003800000 */
.L_x_4059:
        /* <DEDUP_REMOVED lines=16> */
.L_x_4084:
[----:B------:R-:W-:Y:S05]  /*6370*/  BRA `(.L_x_4060) ;  /* 0x0000000000987947 */ /* 0x000fea0003800000 */
.L_x_4083:
        /* <DEDUP_REMOVED lines=13> */
.L_x_4086:
[----:B------:R-:W-:Y:S05]  /*6450*/  BSYNC.RECONVERGENT B0 ;  /* 0x0000000000007941 */ /* 0x000fea0003800200 */
.L_x_4085:
[----:B------:R-:W-:-:S05]  /*6460*/  LOP3.LUT R3, R0, 0x80, R3, 0xf8, !PT ;  /* 0x0000008000037812 */ /* 0x000fca00078ef803 */
[----:B------:R2:W-:Y:S01]  /*6470*/  STG.E.U8 desc[UR36][R8.64], R3 ;  /* 0x0000000308007986 */ /* 0x0005e2000c101124 */
[----:B------:R-:W-:Y:S05]  /*6480*/  BRA `(.L_x_4060) ;  /* 0x0000000000547947 */ /* 0x000fea0003800000 */
.L_x_4082:
        /* <DEDUP_REMOVED lines=12> */
.L_x_4088:
[----:B------:R-:W-:Y:S01]  /*6550*/  IMAD.MOV.U32 R0, RZ, RZ, 0x7f ;  /* 0x0000007fff007424 */ /* 0x000fe200078e00ff */
[----:B------:R-:W-:-:S04]  /*6560*/  ISETP.GT.U32.AND P0, PT, R4, 0x7f800000, PT ;  /* 0x7f8000000400780c */ /* 0x000fc80003f04070 */
[----:B------:R-:W-:-:S09]  /*6570*/  SEL R0, R0, 0x7c, P0 ;  /* 0x0000007c00007807 */ /* 0x000fd20000000000 */
.L_x_4089:
[----:B------:R-:W-:Y:S05]  /*6580*/  BSYNC.RECONVERGENT B0 ;  /* 0x0000000000007941 */ /* 0x000fea0003800200 */
.L_x_4087:
[----:B------:R-:W-:-:S04]  /*6590*/  SHF.R.U32.HI R3, RZ, 0x18, R3 ;  /* 0x00000018ff037819 */ /* 0x000fc80000011603 */
[----:B------:R-:W-:-:S05]  /*65a0*/  LOP3.LUT R3, R0, 0x80, R3, 0xf8, !PT ;  /* 0x0000008000037812 */ /* 0x000fca00078ef803 */
[----:B------:R1:W-:Y:S01]  /*65b0*/  STG.E.U8 desc[UR36][R8.64], R3 ;  /* 0x0000000308007986 */ /* 0x0003e2000c101124 */
[----:B------:R-:W-:Y:S05]  /*65c0*/  BRA `(.L_x_4060) ;  /* 0x0000000000047947 */ /* 0x000fea0003800000 */
.L_x_4081:
[----:B----4-:R0:W-:Y:S02]  /*65d0*/  STG.E.U16 desc[UR36][R8.64], R22 ;  /* 0x0000001608007986 */ /* 0x0101e4000c101524 */
.L_x_4060:
        /* <DEDUP_REMOVED lines=25> */
.L_x_4093:
[----:B------:R-:W-:-:S06]  /*6770*/  IMAD.U32 R5, R17, 0x10000, RZ ;  /* 0x0001000011057824 */ /* 0x000fcc00078e00ff */
[----:B------:R-:W0:Y:S02]  /*6780*/  F2I.S64.TRUNC R4, R5 ;  /* 0x0000000500047311 */ /* 0x000e24000020d900 */
[----:B0-----:R0:W-:Y:S01]  /*6790*/  STG.E.U8 desc[UR36][R8.64], R4 ;  /* 0x0000000408007986 */ /* 0x0011e2000c101124 */
[----:B------:R-:W-:Y:S05]  /*67a0*/  BRA `(.L_x_4095) ;  /* 0x0000000c006c7947 */ /* 0x000fea0003800000 */
.L_x_4092:
        /* <DEDUP_REMOVED lines=10> */
.L_x_4097:
[----:B------:R-:W-:-:S06]  /*6850*/  IMAD.U32 R17, R17, 0x10000, RZ ;  /* 0x0001000011117824 */ /* 0x000fcc00078e00ff */
[----:B------:R-:W0:Y:S02]  /*6860*/  F2I.FTZ.TRUNC.NTZ R17, R17 ;  /* 0x0000001100117305 */ /* 0x000e24000021f100 */
[----:B0-----:R3:W-:Y:S01]  /*6870*/  STG.E desc[UR36][R8.64], R17 ;  /* 0x0000001108007986 */ /* 0x0017e2000c101924 */
[----:B------:R-:W-:Y:S05]  /*6880*/  BRA `(.L_x_4095) ;  /* 0x0000000c00347947 */ /* 0x000fea0003800000 */
.L_x_4096:
[----:B------:R-:W-:-:S06]  /*6890*/  IMAD.U32 R17, R17, 0x10000, RZ ;  /* 0x0001000011117824 */ /* 0x000fcc00078e00ff */
[----:B------:R-:W0:Y:S02]  /*68a0*/  F2I.FTZ.TRUNC.NTZ R17, R17 ;  /* 0x0000001100117305 */ /* 0x000e24000021f100 */
[----:B0-----:R2:W-:Y:S01]  /*68b0*/  STG.E.U16 desc[UR36][R8.64], R17 ;  /* 0x0000001108007986 */ /* 0x0015e2000c101524 */
[----:B------:R-:W-:Y:S05]  /*68c0*/  BRA `(.L_x_4095) ;  /* 0x0000000c00247947 */ /* 0x000fea0003800000 */
.L_x_4091:
        /* <DEDUP_REMOVED lines=9> */
.L_x_4099:
[----:B------:R-:W-:-:S05]  /*6960*/  IMAD.U32 R0, R17, 0x10000, RZ ;  /* 0x0001000011007824 */ /* 0x000fca00078e00ff */
[----:B------:R-:W-:-:S05]  /*6970*/  F2FP.F16.F32.PACK_AB R0, RZ, R0 ;  /* 0x00000000ff00723e */ /* 0x000fca00000000ff */
[----:B------:R0:W-:Y:S01]  /*6980*/  STG.E.U16 desc[UR36][R8.64], R0 ;  /* 0x0000000008007986 */ /* 0x0001e2000c101524 */
[----:B------:R-:W-:Y:S05]  /*6990*/  BRA `(.L_x_4095) ;  /* 0x0000000800f07947 */ /* 0x000fea0003800000 */
.L_x_4098:
        /* <DEDUP_REMOVED lines=10> */
.L_x_4101:
[----:B------:R-:W-:-:S05]  /*6a40*/  IMAD.U32 R17, R17, 0x10000, RZ ;  /* 0x0001000011117824 */ /* 0x000fca00078e00ff */
[----:B------:R-:W-:-:S04]  /*6a50*/  F2FP.F16.F32.PACK_AB R3, RZ, R17 ;  /* 0x00000011ff03723e */ /* 0x000fc800000000ff */
[----:B------:R-:W-:-:S05]  /*6a60*/  PRMT R3, R3, 0x5410, RZ ;  /* 0x0000541003037816 */ /* 0x000fca00000000ff */
[----:B------:R0:W-:Y:S01]  /*6a70*/  STG.E desc[UR36][R8.64], R3 ;  /* 0x0000000308007986 */ /* 0x0001e2000c101924 */
[----:B------:R-:W-:Y:S05]  /*6a80*/  BRA `(.L_x_4095) ;  /* 0x0000000800b47947 */ /* 0x000fea0003800000 */
.L_x_4100:
[----:B------:R-:W-:-:S04]  /*6a90*/  IMAD.U32 R4, R17, 0x10000, RZ ;  /* 0x0001000011047824 */ /* 0x000fc800078e00ff */
[----:B------:R-:W-:-:S06]  /*6aa0*/  FMUL.FTZ R4, R4, 1 ;  /* 0x3f80000004047820 */ /* 0x000fcc0000410000 */
[----:B------:R-:W0:Y:S02]  /*6ab0*/  F2F.F64.F32 R4, R4 ;  /* 0x0000000400047310 */ /* 0x000e240000201800 */
[----:B0-----:R0:W-:Y:S01]  /*6ac0*/  STG.E.64 desc[UR36][R8.64], R4 ;  /* 0x0000000408007986 */ /* 0x0011e2000c101b24 */
[----:B------:R-:W-:Y:S05]  /*6ad0*/  BRA `(.L_x_4095) ;  /* 0x0000000800a07947 */ /* 0x000fea0003800000 */
.L_x_4090:
        /* <DEDUP_REMOVED lines=14> */
.L_x_4105:
        /* <DEDUP_REMOVED lines=17> */
.L_x_4108:
[----:B------:R-:W-:-:S04]  /*6cd0*/  SHF.R.U32.HI R3, RZ, 0x18, R17 ;  /* 0x00000018ff037819 */ /* 0x000fc80000011611 */
[----:B------:R-:W-:-:S04]  /*6ce0*/  LOP3.LUT R0, R0, 0x80, R3, 0xf8, !PT ;  /* 0x0000008000007812 */ /* 0x000fc800078ef803 */
[----:B------:R-:W-:-:S07]  /*6cf0*/  PRMT R4, R0, 0x7610, R4 ;  /* 0x0000761000047816 */ /* 0x000fce0000000004 */
.L_x_4107:
[----:B------:R-:W-:Y:S05]  /*6d00*/  BSYNC.RECONVERGENT B0 ;  /* 0x0000000000007941 */ /* 0x000fea0003800200 */
.L_x_4106:
[----:B------:R0:W-:Y:S01]  /*6d10*/  STG.E.U8 desc[UR36][R8.64], R4 ;  /* 0x0000000408007986 */ /* 0x0001e2000c101124 */
[----:B------:R-:W-:Y:S05]  /*6d20*/  BRA `(.L_x_4095) ;  /* 0x00000008000c7947 */ /* 0x000fea0003800000 */
.L_x_4104:
        /* <DEDUP_REMOVED lines=17> */
.L_x_4111:
[----:B------:R-:W-:-:S04]  /*6e40*/  SHF.R.U32.HI R3, RZ, 0x18, R17 ;  /* 0x00000018ff037819 */ /* 0x000fc80000011611 */
[----:B------:R-:W-:-:S04]  /*6e50*/  LOP3.LUT R0, R0, 0x80, R3, 0xf8, !PT ;  /* 0x0000008000007812 */ /* 0x000fc800078ef803 */
[----:B------:R-:W-:-:S07]  /*6e60*/  PRMT R4, R0, 0x7610, R4 ;  /* 0x0000761000047816 */ /* 0x000fce0000000004 */
.L_x_4110:
[----:B------:R-:W-:Y:S05]  /*6e70*/  BSYNC.RECONVERGENT B0 ;  /* 0x0000000000007941 */ /* 0x000fea0003800200 */
.L_x_4109:
[----:B------:R0:W-:Y:S01]  /*6e80*/  STG.E.U8 desc[UR36][R8.64], R4 ;  /* 0x0000000408007986 */ /* 0x0001e2000c101124 */
[----:B------:R-:W-:Y:S05]  /*6e90*/  BRA `(.L_x_4095) ;  /* 0x0000000400b07947 */ /* 0x000fea0003800000 */
.L_x_4103:
        /* <DEDUP_REMOVED lines=22> */
.L_x_4113:
[----:B------:R-:W-:-:S06]  /*7000*/  IMAD.U32 R4, R17, 0x10000, RZ ;  /* 0x0001000011047824 */ /* 0x000fcc00078e00ff */
[----:B------:R-:W0:Y:S02]  /*7010*/  F2I.U64.TRUNC R4, R4 ;  /* 0x0000000400047311 */ /* 0x000e24000020d800 */
[----:B0-----:R0:W-:Y:S01]  /*7020*/  STG.E.64 desc[UR36][R8.64], R4 ;  /* 0x0000000408007986 */ /* 0x0011e2000c101b24 */
[----:B------:R-:W-:Y:S05]  /*7030*/  BRA `(.L_x_4095) ;  /* 0x0000000400487947 */ /* 0x000fea0003800000 */
.L_x_4112:
[----:B------:R-:W-:-:S06]  /*7040*/  IMAD.U32 R17, R17, 0x10000, RZ ;  /* 0x0001000011117824 */ /* 0x000fcc00078e00ff */
[----:B------:R-:W0:Y:S02]  /*7050*/  F2I.FTZ.U32.TRUNC.NTZ R17, R17 ;  /* 0x0000001100117305 */ /* 0x000e24000021f000 */
[----:B0-----:R0:W-:Y:S01]  /*7060*/  STG.E desc[UR36][R8.64], R17 ;  /* 0x0000001108007986 */ /* 0x0011e2000c101924 */
[----:B------:R-:W-:Y:S05]  /*7070*/  BRA `(.L_x_4095) ;  /* 0x0000000400387947 */ /* 0x000fea0003800000 */
.L_x_4102:
        /* <DEDUP_REMOVED lines=11> */
.L_x_4115:
[----:B------:R-:W-:Y:S01]  /*7130*/  IMAD.U32 R17, R17, 0x10000, RZ ;  /* 0x0001000011117824 */ /* 0x000fe200078e00ff */
[----:B------:R-:W-:-:S03]  /*7140*/  CS2R R6, SRZ ;  /* 0x0000000000067805 */ /* 0x000fc6000001ff00 */
[----:B------:R-:W-:-:S06]  /*7150*/  FMUL.FTZ R4, R17, 1 ;  /* 0x3f80000011047820 */ /* 0x000fcc0000410000 */
[----:B------:R-:W0:Y:S02]  /*7160*/  F2F.F64.F32 R4, R4 ;  /* 0x0000000400047310 */ /* 0x000e240000201800 */
[----:B0-----:R0:W-:Y:S01]  /*7170*/  STG.E.128 desc[UR36][R8.64], R4 ;  /* 0x0000000408007986 */ /* 0x0011e2000c101d24 */
[----:B------:R-:W-:Y:S05]  /*7180*/  BRA `(.L_x_4095) ;  /* 0x0000000000f47947 */ /* 0x000fea0003800000 */
.L_x_4114:
[----:B------:R-:W-:-:S13]  /*7190*/  ISETP.NE.AND P0, PT, R0, 0xf, PT ;  /* 0x0000000f0000780c */ /* 0x000fda0003f05270 */
[----:B------:R-:W-:Y:S05]  /*71a0*/  @!P0 BRA `(.L_x_4116) ;  /* 0x0000000000e88947 */ /* 0x000fea0003800000 */
[----:B------:R-:W-:-:S13]  /*71b0*/  ISETP.NE.AND P0, PT, R0, 0x17, PT ;  /* 0x000000170000780c */ /* 0x000fda0003f05270 */
[----:B------:R-:W-:Y:S05]  /*71c0*/  @!P0 BRA `(.L_x_4117) ;  /* 0x0000000000908947 */ /* 0x000fea0003800000 */
[----:B------:R-:W-:-:S13]  /*71d0*/  ISETP.NE.AND P0, PT, R0, 0x18, PT ;  /* 0x000000180000780c */ /* 0x000fda0003f05270 */
[----:B------:R-:W-:Y:S05]  /*71e0*/  @!P0 BRA `(.L_x_4118) ;  /* 0x0000000000448947 */ /* 0x000fea0003800000 */
.L_x_4094:
        /* <DEDUP_REMOVED lines=16> */
.L_x_4119:
[----:B------:R-:W-:Y:S05]  /*72f0*/  BRA `(.L_x_4095) ;  /* 0x0000000000987947 */ /* 0x000fea0003800000 */
.L_x_4118:
        /* <DEDUP_REMOVED lines=13> */
.L_x_4121:
[----:B------:R-:W-:Y:S05]  /*73d0*/  BSYNC.RECONVERGENT B0 ;  /* 0x0000000000007941 */ /* 0x000fea0003800200 */
.L_x_4120:
[----:B------:R-:W-:-:S05]  /*73e0*/  LOP3.LUT R3, R0, 0x80, R3, 0xf8, !PT ;  /* 0x0000008000037812 */ /* 0x000fca00078ef803 */
[----:B------:R0:W-:Y:S01]  /*73f0*/  STG.E.U8 desc[UR36][R8.64], R3 ;  /* 0x0000000308007986 */ /* 0x0001e2000c101124 */
[----:B------:R-:W-:Y:S05]  /*7400*/  BRA `(.L_x_4095) ;  /* 0x0000000000547947 */ /* 0x000fea0003800000 */
.L_x_4117:
        /* <DEDUP_REMOVED lines=12> */
.L_x_4123:
[----:B------:R-:W-:Y:S01]  /*74d0*/  IMAD.MOV.U32 R0, RZ, RZ, 0x7f ;  /* 0x0000007fff007424 */ /* 0x000fe200078e00ff */
[----:B------:R-:W-:-:S04]  /*74e0*/  ISETP.GT.U32.AND P0, PT, R4, 0x7f800000, PT ;  /* 0x7f8000000400780c */ /* 0x000fc80003f04070 */
[----:B------:R-:W-:-:S09]  /*74f0*/  SEL R0, R0, 0x7c, P0 ;  /* 0x0000007c00007807 */ /* 0x000fd20000000000 */
.L_x_4124:
[----:B------:R-:W-:Y:S05]  /*7500*/  BSYNC.RECONVERGENT B0 ;  /* 0x0000000000007941 */ /* 0x000fea0003800200 */
.L_x_4122:
[----:B------:R-:W-:-:S04]  /*7510*/  SHF.R.U32.HI R3, RZ, 0x18, R3 ;  /* 0x00000018ff037819 */ /* 0x000fc80000011603 */
[----:B------:R-:W-:-:S05]  /*7520*/  LOP3.LUT R3, R0, 0x80, R3, 0xf8, !PT ;  /* 0x0000008000037812 */ /* 0x000fca00078ef803 */
[----:B------:R0:W-:Y:S01]  /*7530*/  STG.E.U8 desc[UR36][R8.64], R3 ;  /* 0x0000000308007986 */ /* 0x0001e2000c101124 */
[----:B------:R-:W-:Y:S05]  /*7540*/  BRA `(.L_x_4095) ;  /* 0x0000000000047947 */ /* 0x000fea0003800000 */
.L_x_4116:
[----:B------:R0:W-:Y:S02]  /*7550*/  STG.E.U16 desc[UR36][R8.64], R17 ;  /* 0x0000001108007986 */ /* 0x0001e4000c101524 */
.L_x_4095:
[----:B------:R-:W-:-:S07]  /*7560*/  VIADD R25, R25, 0x80 ;  /* 0x0000008019197836 */ /* 0x000fce0000000000 */
.L_x_4054:
[----:B------:R-:W-:Y:S05]  /*7570*/  BSYNC.RECONVERGENT B6 ;  /* 0x0000000000067941 */ /* 0x000fea0003800200 */
.L_x_4053:
        /* <DEDUP_REMOVED lines=23> */
.L_x_4128:
[----:B------:R-:W-:-:S06]  /*76f0*/  IMAD.U32 R5, R19, 0x10000, RZ ;  /* 0x0001000013057824 */ /* 0x000fcc00078e00ff */
[----:B------:R-:W0:Y:S02]  /*7700*/  F2I.S64.TRUNC R4, R5 ;  /* 0x0000000500047311 */ /* 0x000e24000020d900 */
[----:B0-----:R-:W-:Y:S01]  /*7710*/  STG.E.U8 desc[UR36][R2.64], R4 ;  /* 0x0000000402007986 */ /* 0x001fe2000c101124 */
[----:B------:R-:W-:Y:S05]  /*7720*/  EXIT ;  /* 0x000000000000794d */ /* 0x000fea0003800000 */
.L_x_4127:
        /* <DEDUP_REMOVED lines=10> */
.L_x_4131:
[----:B------:R-:W-:-:S06]  /*77d0*/  IMAD.U32 R19, R19, 0x10000, RZ ;  /* 0x0001000013137824 */ /* 0x000fcc00078e00ff */
[----:B------:R-:W0:Y:S02]  /*77e0*/  F2I.FTZ.TRUNC.NTZ R19, R19 ;  /* 0x0000001300137305 */ /* 0x000e24000021f100 */
[----:B0-----:R-:W-:Y:S01]  /*77f0*/  STG.E desc[UR36][R2.64], R19 ;  /* 0x0000001302007986 */ /* 0x001fe2000c101924 */
[----:B------:R-:W-:Y:S05]  /*7800*/  EXIT ;  /* 0x000000000000794d */ /* 0x000fea0003800000 */
.L_x_4130:
[----:B------:R-:W-:-:S06]  /*7810*/  IMAD.U32 R19, R19, 0x10000, RZ ;  /* 0x0001000013137824 */ /* 0x000fcc00078e00ff */
[----:B------:R-:W0:Y:S02]  /*7820*/  F2I.FTZ.TRUNC.NTZ R19, R19 ;  /* 0x0000001300137305 */ /* 0x000e24000021f100 */
[----:B0-----:R-:W-:Y:S01]  /*7830*/  STG.E.U16 desc[UR36][R2.64], R19 ;  /* 0x0000001302007986 */ /* 0x001fe2000c101524 */
[----:B------:R-:W-:Y:S05]  /*7840*/  EXIT ;  /* 0x000000000000794d */ /* 0x000fea0003800000 */
.L_x_4126:
        /* <DEDUP_REMOVED lines=9> */
.L_x_4133:
[----:B------:R-:W-:-:S05]  /*78e0*/  IMAD.U32 R0, R19, 0x10000, RZ ;  /* 0x0001000013007824 */ /* 0x000fca00078e00ff */
[----:B------:R-:W-:-:S05]  /*78f0*/  F2FP.F16.F32.PACK_AB R0, RZ, R0 ;  /* 0x00000000ff00723e */ /* 0x000fca00000000ff */
[----:B------:R-:W-:Y:S01]  /*7900*/  STG.E.U16 desc[UR36][R2.64], R0 ;  /* 0x0000000002007986 */ /* 0x000fe2000c101524 */
[----:B------:R-:W-:Y:S05]  /*7910*/  EXIT ;  /* 0x000000000000794d */ /* 0x000fea0003800000 */
.L_x_4132:
        /* <DEDUP_REMOVED lines=10> */
.L_x_4135:
[----:B------:R-:W-:-:S05]  /*79c0*/  IMAD.U32 R19, R19, 0x10000, RZ ;  /* 0x0001000013137824 */ /* 0x000fca00078e00ff */
[----:B------:R-:W-:-:S04]  /*79d0*/  F2FP.F16.F32.PACK_AB R5, RZ, R19 ;  /* 0x00000013ff05723e */ /* 0x000fc800000000ff */
[----:B------:R-:W-:-:S05]  /*79e0*/  PRMT R5, R5, 0x5410, RZ ;  /* 0x0000541005057816 */ /* 0x000fca00000000ff */
[----:B------:R-:W-:Y:S01]  /*79f0*/  STG.E desc[UR36][R2.64], R5 ;  /* 0x0000000502007986 */ /* 0x000fe2000c101924 */
[----:B------:R-:W-:Y:S05]  /*7a00*/  EXIT ;  /* 0x000000000000794d */ /* 0x000fea0003800000 */
.L_x_4134:
[----:B------:R-:W-:-:S04]  /*7a10*/  IMAD.U32 R4, R19, 0x10000, RZ ;  /* 0x0001000013047824 */ /* 0x000fc800078e00ff */
[----:B------:R-:W-:-:S06]  /*7a20*/  FMUL.FTZ R4, R4, 1 ;  /* 0x3f80000004047820 */ /* 0x000fcc0000410000 */
[----:B------:R-:W0:Y:S02]  /*7a30*/  F2F.F64.F32 R4, R4 ;  /* 0x0000000400047310 */ /* 0x000e240000201800 */
[----:B0-----:R-:W-:Y:S01]  /*7a40*/  STG.E.64 desc[UR36][R2.64], R4 ;  /* 0x0000000402007986 */ /* 0x001fe2000c101b24 */
[----:B------:R-:W-:Y:S05]  /*7a50*/  EXIT ;  /* 0x000000000000794d */ /* 0x000fea0003800000 */
.L_x_4125:
        /* <DEDUP_REMOVED lines=14> */
.L_x_4139:
        /* <DEDUP_REMOVED lines=18> */
.L_x_4142:
[----:B------:R-:W-:-:S04]  /*7c60*/  SHF.R.U32.HI R5, RZ, 0x18, R5 ;  /* 0x00000018ff057819 */ /* 0x000fc80000011605 */
[----:B------:R-:W-:-:S07]  /*7c70*/  LOP3.LUT R0, R0, 0x80, R5, 0xf8, !PT ;  /* 0x0000008000007812 */ /* 0x000fce00078ef805 */
.L_x_4141:
[----:B------:R-:W-:Y:S05]  /*7c80*/  BSYNC.RECONVERGENT B0 ;  /* 0x0000000000007941 */ /* 0x000fea0003800200 */
.L_x_4140:
[----:B------:R-:W-:Y:S01]  /*7c90*/  STG.E.U8 desc[UR36][R2.64], R0 ;  /* 0x0000000002007986 */ /* 0x000fe2000c101124 */
[----:B------:R-:W-:Y:S05]  /*7ca0*/  EXIT ;  /* 0x000000000000794d */ /* 0x000fea0003800000 */
.L_x_4138:
        /* <DEDUP_REMOVED lines=18> */
.L_x_4145:
[----:B------:R-:W-:-:S04]  /*7dd0*/  SHF.R.U32.HI R5, RZ, 0x18, R5 ;  /* 0x00000018ff057819 */ /* 0x000fc80000011605 */
[----:B------:R-:W-:-:S07]  /*7de0*/  LOP3.LUT R0, R0, 0x80, R5, 0xf8, !PT ;  /* 0x0000008000007812 */ /* 0x000fce00078ef805 */
.L_x_4144:
[----:B------:R-:W-:Y:S05]  /*7df0*/  BSYNC.RECONVERGENT B0 ;  /* 0x0000000000007941 */ /* 0x000fea0003800200 */
.L_x_4143:
[----:B------:R-:W-:Y:S01]  /*7e00*/  STG.E.U8 desc[UR36][R2.64], R0 ;  /* 0x0000000002007986 */ /* 0x000fe2000c101124 */
[----:B------:R-:W-:Y:S05]  /*7e10*/  EXIT ;  /* 0x000000000000794d */ /* 0x000fea0003800000 */
.L_x_4137:
        /* <DEDUP_REMOVED lines=22> */
.L_x_4147:
[----:B------:R-:W-:-:S06]  /*7f80*/  IMAD.U32 R4, R19, 0x10000, RZ ;  /* 0x0001000013047824 */ /* 0x000fcc00078e00ff */
[----:B------:R-:W0:Y:S02]  /*7f90*/  F2I.U64.TRUNC R4, R4 ;  /* 0x0000000400047311 */ /* 0x000e24000020d800 */
[----:B0-----:R-:W-:Y:S01]  /*7fa0*/  STG.E.64 desc[UR36][R2.64], R4 ;  /* 0x0000000402007986 */ /* 0x001fe2000c101b24 */
[----:B------:R-:W-:Y:S05]  /*7fb0*/  EXIT ;  /* 0x000000000000794d */ /* 0x000fea0003800000 */
.L_x_4146:
[----:B------:R-:W-:-:S06]  /*7fc0*/  IMAD.U32 R19, R19, 0x10000, RZ ;  /* 0x0001000013137824 */ /* 0x000fcc00078e00ff */
[----:B------:R-:W0:Y:S02]  /*7fd0*/  F2I.FTZ.U32.TRUNC.NTZ R19, R19 ;  /* 0x0000001300137305 */ /* 0x000e24000021f000 */
[----:B0-----:R-:W-:Y:S01]  /*7fe0*/  STG.E desc[UR36][R2.64], R19 ;  /* 0x0000001302007986 */ /* 0x001fe2000c101924 */
[----:B------:R-:W-:Y:S05]  /*7ff0*/  EXIT ;  /* 0x000000000000794d */ /* 0x000fea0003800000 */
.L_x_4136:
        /* <DEDUP_REMOVED lines=11> */
.L_x_4149:
[----:B------:R-:W-:Y:S01]  /*80b0*/  IMAD.U32 R19, R19, 0x10000, RZ ;  /* 0x0001000013137824 */ /* 0x000fe200078e00ff */
[----:B------:R-:W-:-:S03]  /*80c0*/  CS2R R6, SRZ ;  /* 0x0000000000067805 */ /* 0x000fc6000001ff00 */
[----:B------:R-:W-:-:S06]  /*80d0*/  FMUL.FTZ R4, R19, 1 ;  /* 0x3f80000013047820 */ /* 0x000fcc0000410000 */
[----:B------:R-:W0:Y:S02]  /*80e0*/  F2F.F64.F32 R4, R4 ;  /* 0x0000000400047310 */ /* 0x000e240000201800 */
[----:B0-----:R-:W-:Y:S01]  /*80f0*/  STG.E.128 desc[UR36][R2.64], R4 ;  /* 0x0000000402007986 */ /* 0x001fe2000c101d24 */
[----:B------:R-:W-:Y:S05]  /*8100*/  EXIT ;  /* 0x000000000000794d */ /* 0x000fea0003800000 */
.L_x_4148:
[----:B------:R-:W-:-:S13]  /*8110*/  ISETP.NE.AND P0, PT, R0, 0xf, PT ;  /* 0x0000000f0000780c */ /* 0x000fda0003f05270 */
[----:B------:R-:W-:Y:S05]  /*8120*/  @!P0 BRA `(.L_x_4150) ;  /* 0x0000000000e88947 */ /* 0x000fea0003800000 */
[----:B------:R-:W-:-:S13]  /*8130*/  ISETP.NE.AND P0, PT, R0, 0x17, PT ;  /* 0x000000170000780c */ /* 0x000fda0003f05270 */
[----:B------:R-:W-:Y:S05]  /*8140*/  @!P0 BRA `(.L_x_4151) ;  /* 0x0000000000908947 */ /* 0x000fea0003800000 */
[----:B------:R-:W-:-:S13]  /*8150*/  ISETP.NE.AND P0, PT, R0, 0x18, PT ;  /* 0x000000180000780c */ /* 0x000fda0003f05270 */
[----:B------:R-:W-:Y:S05]  /*8160*/  @!P0 BRA `(.L_x_4152) ;  /* 0x0000000000448947 */ /* 0x000fea0003800000 */
.L_x_4129:
        /* <DEDUP_REMOVED lines=16> */
.L_x_4153:
[----:B------:R-:W-:Y:S05]  /*8270*/  EXIT ;  /* 0x000000000000794d */ /* 0x000fea0003800000 */
.L_x_4152:
        /* <DEDUP_REMOVED lines=13> */
.L_x_4155:
[----:B------:R-:W-:Y:S05]  /*8350*/  BSYNC.RECONVERGENT B0 ;  /* 0x0000000000007941 */ /* 0x000fea0003800200 */
.L_x_4154:
[----:B------:R-:W-:-:S05]  /*8360*/  LOP3.LUT R5, R0, 0x80, R5, 0xf8, !PT ;  /* 0x0000008000057812 */ /* 0x000fca00078ef805 */
[----:B------:R-:W-:Y:S01]  /*8370*/  STG.E.U8 desc[UR36][R2.64], R5 ;  /* 0x0000000502007986 */ /* 0x000fe2000c101124 */
[----:B------:R-:W-:Y:S05]  /*8380*/  EXIT ;  /* 0x000000000000794d */ /* 0x000fea0003800000 */
.L_x_4151:
        /* <DEDUP_REMOVED lines=12> */
.L_x_4157:
[----:B------:R-:W-:Y:S01]  /*8450*/  IMAD.MOV.U32 R0, RZ, RZ, 0x7f ;  /* 0x0000007fff007424 */ /* 0x000fe200078e00ff */
[----:B------:R-:W-:-:S04]  /*8460*/  ISETP.GT.U32.AND P0, PT, R4, 0x7f800000, PT ;  /* 0x7f8000000400780c */ /* 0x000fc80003f04070 */
[----:B------:R-:W-:-:S09]  /*8470*/  SEL R0, R0, 0x7c, P0 ;  /* 0x0000007c00007807 */ /* 0x000fd20000000000 */
.L_x_4158:
[----:B------:R-:W-:Y:S05]  /*8480*/  BSYNC.RECONVERGENT B0 ;  /* 0x0000000000007941 */ /* 0x000fea0003800200 */
.L_x_4156:
[----:B------:R-:W-:-:S04]  /*8490*/  SHF.R.U32.HI R5, RZ, 0x18, R5 ;  /* 0x00000018ff057819 */ /* 0x000fc80000011605 */
[----:B------:R-:W-:-:S05]  /*84a0*/  LOP3.LUT R5, R0, 0x80, R5, 0xf8, !PT ;  /* 0x0000008000057812 */ /* 0x000fca00078ef805 */
[----:B------:R-:W-:Y:S01]  /*84b0*/  STG.E.U8 desc[UR36][R2.64], R5 ;  /* 0x0000000502007986 */ /* 0x000fe2000c101124 */
[----:B------:R-:W-:Y:S05]  /*84c0*/  EXIT ;  /* 0x000000000000794d */ /* 0x000fea0003800000 */
.L_x_4150:
[----:B------:R-:W-:Y:S01]  /*84d0*/  STG.E.U16 desc[UR36][R2.64], R19 ;  /* 0x0000001302007986 */ /* 0x000fe2000c101524 */
[----:B------:R-:W-:Y:S05]  /*84e0*/  EXIT ;  /* 0x000000000000794d */ /* 0x000fea0003800000 */
.L_x_4159:
        /* <DEDUP_REMOVED lines=9> */
.L_x_8115:


//--------------------- .text._ZN2at6native18elementwise_kernelILi128ELi4EZNS0_22gpu_kernel_impl_nocastINS0_13AUnaryFunctorIN3c108BFloat16ES5_S5_ZZZNS0_20copysign_kernel_cudaERNS_18TensorIteratorBaseEENKUlvE_clEvENKUlvE1_clEvEUlS5_S5_E_EEEEvS7_RKT_EUliE_EEviT1_ --------------------------
	.section	.text._ZN2at6native18elementwise_kernelILi128ELi4EZNS0_22gpu_kernel_impl_nocastINS0_13AUnaryFunctorIN3c108BFloat16ES5_S5_ZZZNS0_20copysign_kernel_cudaERNS_18TensorIteratorBaseEENKUlvE_clEvENKUlvE1_clEvEUlS5_S5_E_EEEEvS7_RKT_EUliE_EEviT1_,"ax",@progbits
	.align	128
        .global         _ZN2at6native18elementwise_kernelILi128ELi4EZNS0_22gpu_kernel_impl_nocastINS0_13AUnaryFunctorIN3c108BFloat16ES5_S5_ZZZNS0_20copysign_kernel_cudaERNS_18TensorIteratorBaseEENKUlvE_clEvENKUlvE1_clEvEUlS5_S5_E_EEEEvS7_RKT_EUliE_EEviT1_
        .type           _ZN2at6native18elementwise_kernelILi128ELi4EZNS0_22gpu_kernel_impl_nocastINS0_13AUnaryFunctorIN3c108BFloat16ES5_S5_ZZZNS0_20copysign_kernel_cudaERNS_18TensorIteratorBaseEENKUlvE_clEvENKUlvE1_clEvEUlS5_S5_E_EEEEvS7_RKT_EUliE_EEviT1_,@function
        .size           _ZN2at6native18elementwise_kernelILi128ELi4EZNS0_22gpu_kernel_impl_nocastINS0_13AUnaryFunctorIN3c108BFloat16ES5_S5_ZZZNS0_20copysign_kernel_cudaERNS_18TensorIteratorBaseEENKUlvE_clEvENKUlvE1_clEvEUlS5_S5_E_EEEEvS7_RKT_EUliE_EEviT1_,(.L_x_8116 - _ZN2at6native18elementwise_kernelILi128ELi4EZNS0_22gpu_kernel_impl_nocastINS0_13AUnaryFunctorIN3c108BFloat16ES5_S5_ZZZNS0_20copysign_kernel_cudaERNS_18TensorIteratorBaseEENKUlvE_clEvENKUlvE1_clEvEUlS5_S5_E_EEEEvS7_RKT_EUliE_EEviT1_)
        .other          _ZN2at6native18elementwise_kernelILi128ELi4EZNS0_22gpu_kernel_impl_nocastINS0_13AUnaryFunctorIN3c108BFloat16ES5_S5_ZZZNS0_20copysign_kernel_cudaERNS_18TensorIteratorBaseEENKUlvE_clEvENKUlvE1_clEvEUlS5_S5_E_EEEEvS7_RKT_EUliE_EEviT1_,@"STO_CUDA_ENTRY STV_DEFAULT"
_ZN2at6native18elementwise_kernelILi128ELi4EZNS0_22gpu_kernel_impl_nocastINS0_13AUnaryFunctorIN3c108BFloat16ES5_S5_ZZZNS0_20copysign_kernel_cudaERNS_18TensorIteratorBaseEENKUlvE_clEvENKUlvE1_clEvEUlS5_S5_E_EEEEvS7_RKT_EUliE_EEviT1_:
.text._ZN2at6native18elementwise_kernelILi128ELi4EZNS0_22gpu_kernel_impl_nocastINS0_13AUnaryFunctorIN3c108BFloat16ES5_S5_ZZZNS0_20copysign_kernel_cudaERNS_18TensorIteratorBaseEENKUlvE_clEvENKUlvE1_clEvEUlS5_S5_E_EEEEvS7_RKT_EUliE_EEviT1_:
        /* <DEDUP_REMOVED lines=36> */
.L_x_4163:
[----:B------:R-:W-:-:S13]  /*0240*/  ISETP.GE.AND P0, PT, R3, UR4, PT ;  /* 0x0000000403007c0c */ /* 0x000fda000bf06270 */
[----:B------:R-:W-:Y:S05]  /*0250*/  @P0 BREAK.RELIABLE B1 ;  /* 0x0000000000010942 */ /* 0x000fea0003800100 */
[----:B------:R-:W-:Y:S05]  /*0260*/  @P0 BRA `(.L_x_4164) ;  /* 0x0000000000280947 */ /* 0x000fea0003800000 */
[----:B------:R-:W-:Y:S05]  /*0270*/  BSYNC.RELIABLE B1 ;  /* 0x0000000000017941 */ /* 0x000fea0003800100 */
.L_x_4162:
        /* <DEDUP_REMOVED lines=9> */
.L_x_4164:
[----:B------:R-:W-:Y:S05]  /*0310*/  BSYNC.RECONVERGENT B0 ;  /* 0x0000000000007941 */ /* 0x000fea0003800200 */
.L_x_4161:
        /* <DEDUP_REMOVED lines=12> */
.L_x_4160:
        /* <DEDUP_REMOVED lines=306> */
.L_x_4168:
        /* <DEDUP_REMOVED lines=313> */
.L_x_4170:
        /* <DEDUP_REMOVED lines=12> */
.L_x_4167:
[----:B------:R-:W-:-:S13]  /*2b50*/  ISETP.GE.AND P0, PT, R3, UR4, PT ;  /* 0x0000000403007c0c */ /* 0x000fda000bf06270 */
[----:B------:R-:W-:Y:S05]  /*2b60*/  @P0 BREAK.RELIABLE B1 ;  /* 0x0000000000010942 */ /* 0x000fea0003800100 */
[----:B------:R-:W-:Y:S05]  /*2b70*/  @P0 BRA `(.L_x_4169) ;  /* 0x0000001000dc0947 */ /* 0x000fea0003800000 */
[----:B------:R-:W-:Y:S05]  /*2b80*/  BSYNC.RELIABLE B1 ;  /* 0x0000000000017941 */ /* 0x000fea0003800100 */
.L_x_4166:
        /* <DEDUP_REMOVED lines=298> */
.L_x_4171:
        /* <DEDUP_REMOVED lines=12> */
.L_x_4169:
[----:B------:R-:W-:Y:S05]  /*3ef0*/  BSYNC.RECONVERGENT B0 ;  /* 0x0000000000007941 */ /* 0x000fea0003800200 */
.L_x_4165:
        /* <DEDUP_REMOVED lines=301> */
.L_x_4172:
        /* <DEDUP_REMOVED lines=12> */
.L_x_4173:
        /* <DEDUP_REMOVED lines=15> */
.L_x_8116:


//--------------------- .text._ZN2at6native27unrolled_elementwise_kernelINS0_13AUnaryFunctorIN3c108BFloat16ES4_S4_ZZZNS0_20copysign_kernel_cudaERNS_18TensorIteratorBaseEENKUlvE_clEvENKUlvE1_clEvEUlS4_S4_E_EESt5arrayIPcLm2EELi4E23TrivialOffsetCalculatorILi1EjESF_NS0_6memory15LoadWithoutCastENSG_16StoreWithoutCastEEEviT_T0_T2_T3_T4_T5_ --------------------------
	.section	.text._ZN2at6native27unrolled_elementwise_kernelINS0_13AUnaryFunctorIN3c108BFloat16ES4_S4_ZZZNS0_20copysign_kernel_cudaERNS_18TensorIteratorBaseEENKUlvE_clEvENKUlvE1_clEvEUlS4_S4_E_EESt5arrayIPcLm2EELi4E23TrivialOffsetCalculatorILi1EjESF_NS0_6memory15LoadWithoutCastENSG_16StoreWithoutCastEEEviT_T0_T2_T3_T4_T5_,"ax",@progbits
	.align	128
        .global         _ZN2at6native27unrolled_elementwise_kernelINS0_13AUnaryFunctorIN3c108BFloat16ES4_S4_ZZZNS0_20copysign_kernel_cudaERNS_18TensorIteratorBaseEENKUlvE_clEvENKUlvE1_clEvEUlS4_S4_E_EESt5arrayIPcLm2EELi4E23TrivialOffsetCalculatorILi1EjESF_NS0_6memory15LoadWithoutCastENSG_16StoreWithoutCastEEEviT_T0_T2_T3_T4_T5_
        .type           _ZN2at6native27unrolled_elementwise_kernelINS0_13AUnaryFunctorIN3c108BFloat16ES4_S4_ZZZNS0_20copysign_kernel_cudaERNS_18TensorIteratorBaseEENKUlvE_clEvENKUlvE1_clEvEUlS4_S4_E_EESt5arrayIPcLm2EELi4E23TrivialOffsetCalculatorILi1EjESF_NS0_6memory15LoadWithoutCastENSG_16StoreWithoutCastEEEviT_T0_T2_T3_T4_T5_,@function
        .size           _ZN2at6native27unrolled_elementwise_kernelINS0_13AUnaryFunctorIN3c108BFloat16ES4_S4_ZZZNS0_20copysign_kernel_cudaERNS_18TensorIteratorBaseEENKUlvE_clEvENKUlvE1_clEvEUlS4_S4_E_EESt5arrayIPcLm2EELi4E23TrivialOffsetCalculatorILi1EjESF_NS0_6memory15LoadWithoutCastENSG_16StoreWithoutCastEEEviT_T0_T2_T3_T4_T5_,(.L_x_8117 - _ZN2at6native27unrolled_elementwise_kernelINS0_13AUnaryFunctorIN3c108BFloat16ES4_S4_ZZZNS0_20copysign_kernel_cudaERNS_18TensorIteratorBaseEENKUlvE_clEvENKUlvE1_clEvEUlS4_S4_E_EESt5arrayIPcLm2EELi4E23TrivialOffsetCalculatorILi1EjESF_NS0_6memory15LoadWithoutCastENSG_16StoreWithoutCastEEEviT_T0_T2_T3_T4_T5_)
        .other          _ZN2at6native27unrolled_elementwise_kernelINS0_13AUnaryFunctorIN3c108BFloat16ES4_S4_ZZZNS0_20copysign_kernel_cudaERNS_18TensorIteratorBaseEENKUlvE_clEvENKUlvE1_clEvEUlS4_S4_E_EESt5arrayIPcLm2EELi4E23TrivialOffsetCalculatorILi1EjESF_NS0_6memory15LoadWithoutCastENSG_16StoreWithoutCastEEEviT_T0_T2_T3_T4_T5_,@"STO_CUDA_ENTRY STV_DEFAULT"
_ZN2at6native27unrolled_elementwise_kernelINS0_13AUnaryFunctorIN3c108BFloat16ES4_S4_ZZZNS0_20copysign_kernel_cudaERNS_18TensorIteratorBaseEENKUlvE_clEvENKUlvE1_clEvEUlS4_S4_E_EESt5arrayIPcLm2EELi4E23TrivialOffsetCalculatorILi1EjESF_NS0_6memory15LoadWithoutCastENSG_16StoreWithoutCastEEEviT_T0_T2_T3_T4_T5_:
.text._ZN2at6native27unrolled_elementwise_kernelINS0_13AUnaryFunctorIN3c108BFloat16ES4_S4_ZZZNS0_20copysign_kernel_cudaERNS_18TensorIteratorBaseEENKUlvE_clEvENKUlvE1_clEvEUlS4_S4_E_EESt5arrayIPcLm2EELi4E23TrivialOffsetCalculatorILi1EjESF_NS0_6memory15LoadWithoutCastENSG_16StoreWithoutCastEEEviT_T0_T2_T3_T4_T5_:
        /* <DEDUP_REMOVED lines=10> */
[----:B------:R-:W-:-:S03]  /*00a0*/  @!P0 LEA R7, R0, R3, 0x9 ;  /* 0x0000000300078211 */ /* 0x000fc600078e48ff */
[----:B------:R-:W-:-:S13]  /*00b0*/  ISETP.GE.AND P1, PT, R21, R2, PT ;  /* 0x000000021500720c */ /* 0x000fda0003f26270 */
[----:B------:R-:W-:Y:S01]  /*00c0*/  @!P1 IMAD R17, R0, 0x200, R21 ;  /* 0x0000020000119824 */ /* 0x000fe200078e0215 */
[----:B------:R-:W2:Y:S01]  /*00d0*/  @!P1 LDC.64 R10, c[0x0][0x390] ;  /* 0x0000e400ff0a9b82 */ /* 0x000ea20000000a00 */
[----:B------:R-:W-:-:S05]  /*00e0*/  @!P1 VIADD R21, R21, 0x80 ;  /* 0x0000008015159836 */ /* 0x000fca0000000000 */
        /* <DEDUP_REMOVED lines=15> */
[----:B0-----:R-:W-:Y:S01]  /*01e0*/  @!P0 IMAD R15, R0, 0x200, R21 ;  /* 0x00000200000f8824 */ /* 0x001fe200078e0215 */
[----:B------:R-:W-:-:S06]  /*01f0*/  PRMT R10, RZ, 0x7610, R10 ;  /* 0x00007610ff0a7816 */ /* 0x000fcc000000000a */
[----:B------:R-:W0:Y:S01]  /*0200*/  LDC.U16 R12, c[0x0][0x386] ;  /* 0x0000e180ff0c7b82 */ /* 0x000e220000000400 */
[----:B--2---:R-:W-:-:S05]  /*0210*/  @!P0 IMAD.WIDE.U32 R14, R15, 0x2, R8 ;  /* 0x000000020f0e8825 */ /* 0x004fca00078e0008 */
[----:B------:R2:W5:Y:S01]  /*0220*/  @!P0 LDG.E.U16 R10, desc[UR4][R14.64] ;  /* 0x000000040e0a8981 */ /* 0x000562000c1e1500 */
[----:B------:R-:W-:-:S13]  /*0230*/  ISETP.GE.AND P0, PT, R3, R2, PT ;  /* 0x000000020300720c */ /* 0x000fda0003f06270 */
[----:B------:R-:W2:Y:S01]  /*0240*/  @!P0 LDC.64 R8, c[0x0][0x388] ;  /* 0x0000e200ff088b82 */ /* 0x000ea20000000a00 */
[----:B0-----:R-:W-:Y:S01]  /*0250*/  @!P0 IMAD.U32 R16, R12, 0x10000, RZ ;  /* 0x000100000c108824 */ /* 0x001fe200078e00ff */
[----:B-1----:R-:W-:Y:S01]  /*0260*/  @!P0 LEA R19, R0, R3, 0x9 ;  /* 0x0000000300138211 */ /* 0x002fe200078e48ff */
[C---:B------:R-:W-:Y:S01]  /*0270*/  VIADD R17, R3.reuse, 0x80 ;  /* 0x0000008003117836 */ /* 0x040fe20000000000 */
[----:B------:R-:W-:-:S04]  /*0280*/  IADD3 R21, PT, PT, R3, 0x100, RZ ;  /* 0x0000010003157810 */ /* 0x000fc80007ffe0ff */
[-C--:B------:R-:W-:Y:S02]  /*0290*/  ISETP.GE.AND P2, PT, R21, R2.reuse, PT ;  /* 0x000000021500720c */ /* 0x080fe40003f46270 */
[----:B------:R-:W-:Y:S01]  /*02a0*/  ISETP.GE.AND P1, PT, R17, R2, PT ;  /* 0x000000021100720c */ /* 0x000fe20003f26270 */
[----:B--2---:R-:W-:-:S12]  /*02b0*/  @!P0 IMAD.WIDE.U32 R8, R19, 0x2, R8 ;  /* 0x0000000213088825 */ /* 0x004fd800078e0008 */
[----:B------:R-:W-:Y:S01]  /*02c0*/  @!P1 SHF.L.U32 R14, R12, 0x10, RZ ;  /* 0x000000100c0e9819 */ /* 0x000fe200000006ff */
[----:B------:R-:W-:Y:S01]  /*02d0*/  BSSY.RECONVERGENT B0, `(.L_x_4174) ;  /* 0x000001b000007945 */ /* 0x000fe20003800200 */
[----:B---3--:R-:W-:-:S05]  /*02e0*/  @!P0 IMAD.U32 R7, R7, 0x10000, RZ ;  /* 0x0001000007078824 */ /* 0x008fca00078e00ff */
[----:B------:R-:W-:-:S04]  /*02f0*/  @!P0 LOP3.LUT R16, R16, 0x80000000, R7, 0xb8, !PT ;  /* 0x8000000010108812 */ /* 0x000fc800078eb807 */
[----:B------:R-:W-:Y:S01]  /*0300*/  @!P0 F2FP.BF16.F32.PACK_AB R4, RZ, R16 ;  /* 0x00000010ff04823e */ /* 0x000fe200000010ff */
[----:B------:R-:W-:Y:S02]  /*0310*/  VIADD R7, R3, 0x180 ;  /* 0x0000018003077836 */ /* 0x000fe40000000000 */
[----:B------:R-:W-:Y:S02]  /*0320*/  @!P0 IMAD.MOV.U32 R3, RZ, RZ, R17 ;  /* 0x000000ffff038224 */ /* 0x000fe400078e0011 */
[----:B------:R0:W-:Y:S03]  /*0330*/  @!P0 STG.E.U16 desc[UR4][R8.64], R4 ;  /* 0x0000000408008986 */ /* 0x0001e6000c101504 */
[----:B------:R-:W-:Y:S01]  /*0340*/  ISETP.GE.AND P3, PT, R3, R2, PT ;  /* 0x000000020300720c */ /* 0x000fe20003f66270 */
[----:B------:R-:W-:Y:S02]  /*0350*/  @!P2 IMAD.U32 R16, R12, 0x10000, RZ ;  /* 0x000100000c10a824 */ /* 0x000fe400078e00ff */
[----:B----4-:R-:W-:-:S05]  /*0360*/  @!P1 IMAD.U32 R13, R13, 0x10000, RZ ;  /* 0x000100000d0d9824 */ /* 0x010fca00078e00ff */
[----:B------:R-:W-:Y:S01]  /*0370*/  @!P1 LOP3.LUT R13, R14, 0x80000000, R13, 0xb8, !PT ;  /* 0x800000000e0d9812 */ /* 0x000fe200078eb80d */
[----:B------:R-:W-:-:S03]  /*0380*/  @!P2 IMAD.U32 R11, R11, 0x10000, RZ ;  /* 0x000100000b0ba824 */ /* 0x000fc600078e00ff */
[----:B------:R-:W-:Y:S02]  /*0390*/  @!P1 F2FP.BF16.F32.PACK_AB R5, RZ, R13 ;  /* 0x0000000dff05923e */ /* 0x000fe400000010ff */
[----:B------:R-:W-:-:S04]  /*03a0*/  @!P2 LOP3.LUT R11, R16, 0x80000000, R11, 0xb8, !PT ;  /* 0x80000000100ba812 */ /* 0x000fc800078eb80b */
[----:B------:R-:W-:Y:S01]  /*03b0*/  @!P2 F2FP.BF16.F32.PACK_AB R6, RZ, R11 ;  /* 0x0000000bff06a23e */ /* 0x000fe200000010ff */
[----:B0-----:R-:W-:Y:S06]  /*03c0*/  @P3 BRA `(.L_x_4175) ;  /* 0x00000000002c3947 */ /* 0x001fec0003800000 */
[----:B------:R-:W0:Y:S01]  /*03d0*/  LDC.64 R8, c[0x0][0x388] ;  /* 0x0000e200ff087b82 */ /* 0x000e220000000a00 */
[----:B------:R-:W-:Y:S01]  /*03e0*/  IMAD R11, R0, 0x200, R3 ;  /* 0x00000200000b7824 */ /* 0x000fe200078e0203 */
[----:B------:R-:W-:Y:S02]  /*03f0*/  IADD3 R3, PT, PT, R3, 0x80, RZ ;  /* 0x0000008003037810 */ /* 0x000fe40007ffe0ff */
[----:B------:R-:W-:Y:S02]  /*0400*/  PRMT R14, R5, 0x7610, R14 ;  /* 0x00007610050e7816 */ /* 0x000fe4000000000e */
[----:B------:R-:W-:-:S13]  /*0410*/  ISETP.GE.AND P0, PT, R3, R2, PT ;  /* 0x000000020300720c */ /* 0x000fda0003f06270 */
[----:B------:R-:W-:Y:S02]  /*0420*/  @!P0 IMAD R13, R0, 0x200, R3 ;  /* 0x00000200000d8824 */ /* 0x000fe400078e0203 */
[----:B------:R-:W-:Y:S02]  /*0430*/  @!P0 VIADD R3, R3, 0x80 ;  /* 0x0000008003038836 */ /* 0x000fe40000000000 */
[----:B0-----:R-:W-:-:S04]  /*0440*/  IMAD.WIDE.U32 R4, R11, 0x2, R8 ;  /* 0x000000020b047825 */ /* 0x001fc800078e0008 */
[----:B------:R-:W-:Y:S01]  /*0450*/  @!P0 IMAD.WIDE.U32 R8, R13, 0x2, R8 ;  /* 0x000000020d088825 */ /* 0x000fe200078e0008 */
[----:B------:R0:W-:Y:S04]  /*0460*/  STG.E.U16 desc[UR4][R4.64], R14 ;  /* 0x0000000e04007986 */ /* 0x0001e8000c101504 */
[----:B------:R0:W-:Y:S02]  /*0470*/  @!P0 STG.E.U16 desc[UR4][R8.64], R6 ;  /* 0x0000000608008986 */ /* 0x0001e4000c101504 */
.L_x_4175:
[----:B------:R-:W-:Y:S05]  /*0480*/  BSYNC.RECONVERGENT B0 ;  /* 0x0000000000007941 */ /* 0x000fea0003800200 */
.L_x_4174:
        /* <DEDUP_REMOVED lines=13> */
.L_x_4176:
        /* <DEDUP_REMOVED lines=10> */
.L_x_8117:


//--------------------- .text._ZN2at6native29vectorized_elementwise_kernelILi2ENS0_13AUnaryFunctorIN3c108BFloat16ES4_S4_ZZZNS0_20copysign_kernel_cudaERNS_18TensorIteratorBaseEENKUlvE_clEvENKUlvE1_clEvEUlS4_S4_E_EESt5arrayIPcLm2EEEEviT0_T1_ --------------------------
	.section	.text._ZN2at6native29vectorized_elementwise_kernelILi2ENS0_13AUnaryFunctorIN3c108BFloat16ES4_S4_ZZZNS0_20copysign_kernel_cudaERNS_18TensorIteratorBaseEENKUlvE_clEvENKUlvE1_clEvEUlS4_S4_E_EESt5arrayIPcLm2EEEEviT0_T1_,"ax",@progbits
	.align	128
        .global         _ZN2at6native29vectorized_elementwise_kernelILi2ENS0_13AUnaryFunctorIN3c108BFloat16ES4_S4_ZZZNS0_20copysign_kernel_cudaERNS_18TensorIteratorBaseEENKUlvE_clEvENKUlvE1_clEvEUlS4_S4_E_EESt5arrayIPcLm2EEEEviT0_T1_
        .type           _ZN2at6native29vectorized_elementwise_kernelILi2ENS0_13AUnaryFunctorIN3c108BFloat16ES4_S4_ZZZNS0_20copysign_kernel_cudaERNS_18TensorIteratorBaseEENKUlvE_clEvENKUlvE1_clEvEUlS4_S4_E_EESt5arrayIPcLm2EEEEviT0_T1_,@function
        .size           _ZN2at6native29vectorized_elementwise_kernelILi2ENS0_13AUnaryFunctorIN3c108BFloat16ES4_S4_ZZZNS0_20copysign_kernel_cudaERNS_18TensorIteratorBaseEENKUlvE_clEvENKUlvE1_clEvEUlS4_S4_E_EESt5arrayIPcLm2EEEEviT0_T1_,(.L_x_8118 - _ZN2at6native29vectorized_elementwise_kernelILi2ENS0_13AUnaryFunctorIN3c108BFloat16ES4_S4_ZZZNS0_20copysign_kernel_cudaERNS_18TensorIteratorBaseEENKUlvE_clEvENKUlvE1_clEvEUlS4_S4_E_EESt5arrayIPcLm2EEEEviT0_T1_)
        .other          _ZN2at6native29vectorized_elementwise_kernelILi2ENS0_13AUnaryFunctorIN3c108BFloat16ES4_S4_ZZZNS0_20copysign_kernel_cudaERNS_18TensorIteratorBaseEENKUlvE_clEvENKUlvE1_clEvEUlS4_S4_E_EESt5arrayIPcLm2EEEEviT0_T1_,@"STO_CUDA_ENTRY STV_DEFAULT"
_ZN2at6native29vectorized_elementwise_kernelILi2ENS0_13AUnaryFunctorIN3c108BFloat16ES4_S4_ZZZNS0_20copysign_kernel_cudaERNS_18TensorIteratorBaseEENKUlvE_clEvENKUlvE1_clEvEUlS4_S4_E_EESt5arrayIPcLm2EEEEviT0_T1_:
.text._ZN2at6native29vectorized_elementwise_kernelILi2ENS0_13AUnaryFunctorIN3c108BFloat16ES4_S4_ZZZNS0_20copysign_kernel_cudaERNS_18TensorIteratorBaseEENKUlvE_clEvENKUlvE1_clEvEUlS4_S4_E_EESt5arrayIPcLm2EEEEviT0_T1_:
        /* <DEDUP_REMOVED lines=106> */
[C---:B------:R-:W-:Y:S01]  /*06a0*/  @!P4 IMAD.U32 R10, R7.reuse, 0x10000, RZ ;  /* 0x00010000070ac824 */ /* 0x040fe200078e00ff */
        /* <DEDUP_REMOVED lines=27> */
.L_x_4180:
[----:B------:R-:W-:-:S13]  /*0860*/  ISETP.GE.U32.AND P0, PT, R4, R5, PT ;  /* 0x000000050400720c */ /* 0x000fda0003f06070 */
[----:B------:R-:W-:Y:S05]  /*0870*/  @P0 BRA `(.L_x_4182) ;  /* 0x0000000000300947 */ /* 0x000fea0003800000 */
[----:B0-----:R-:W0:Y:S01]  /*0880*/  LDC.64 R6, c[0x0][0x388] ;  /* 0x0000e200ff067b82 */ /* 0x001e220000000a00 */
[----:B------:R-:W-:Y:S02]  /*0890*/  IMAD.IADD R11, R3, 0x1, R4 ;  /* 0x00000001030b7824 */ /* 0x000fe400078e0204 */
[----:B------:R-:W-:Y:S02]  /*08a0*/  VIADD R4, R4, 0x80 ;  /* 0x0000008004047836 */ /* 0x000fe40000000000 */
[----:B0-----:R-:W-:-:S05]  /*08b0*/  IMAD.WIDE.U32 R6, R11, 0x2, R6 ;  /* 0x000000020b067825 */ /* 0x001fca00078e0006 */
[----:B------:R1:W-:Y:S02]  /*08c0*/  STG.E.U16 desc[UR4][R6.64], R8 ;  /* 0x0000000806007986 */ /* 0x0003e4000c101504 */
.L_x_4181:
[----:B------:R-:W-:-:S13]  /*08d0*/  ISETP.GE.U32.AND P0, PT, R4, R5, PT ;  /* 0x000000050400720c */ /* 0x000fda0003f06070 */
[----:B------:R-:W-:Y:S05]  /*08e0*/  @P0 BRA `(.L_x_4183) ;  /* 0x0000000000340947 */ /* 0x000fea0003800000 */
[----:B01----:R-:W0:Y:S01]  /*08f0*/  LDC.64 R6, c[0x0][0x388] ;  /* 0x0000e200ff067b82 */ /* 0x003e220000000a00 */
[----:B------:R-:W-:Y:S02]  /*0900*/  IMAD.IADD R11, R3, 0x1, R4 ;  /* 0x00000001030b7824 */ /* 0x000fe400078e0204 */
[----:B------:R-:W-:Y:S02]  /*0910*/  VIADD R4, R4, 0x80 ;  /* 0x0000008004047836 */ /* 0x000fe40000000000 */
[----:B0-----:R-:W-:-:S05]  /*0920*/  IMAD.WIDE.U32 R6, R11, 0x2, R6 ;  /* 0x000000020b067825 */ /* 0x001fca00078e0006 */
[----:B------:R1:W-:Y:S02]  /*0930*/  STG.E.U16 desc[UR4][R6.64], R9 ;  /* 0x0000000906007986 */ /* 0x0003e4000c101504 */
.L_x_4182:
        /* <DEDUP_REMOVED lines=8> */
.L_x_4183:
[----:B------:R-:W-:Y:S05]  /*09c0*/  BSYNC.RELIABLE B1 ;  /* 0x0000000000017941 */ /* 0x000fea0003800100 */
.L_x_4179:
[----:B------:R-:W-:-:S13]  /*09d0*/  ISETP.GE.U32.AND P0, PT, R4, R5, PT ;  /* 0x000000050400720c */ /* 0x000fda0003f06070 */
[----:B012---:R-:W0:Y:S01]  /*09e0*/  @!P0 LDC.64 R6, c[0x0][0x388] ;  /* 0x0000e200ff068b82 */ /* 0x007e220000000a00 */
[----:B------:R-:W-:Y:S02]  /*09f0*/  @!P0 IMAD.IADD R9, R3, 0x1, R4 ;  /* 0x0000000103098824 */ /* 0x000fe400078e0204 */
[----:B------:R-:W-:Y:S02]  /*0a00*/  @!P0 VIADD R4, R4, 0x80 ;  /* 0x0000008004048836 */ /* 0x000fe40000000000 */
[----:B0-----:R-:W-:-:S05]  /*0a10*/  @!P0 IMAD.WIDE.U32 R6, R9, 0x2, R6 ;  /* 0x0000000209068825 */ /* 0x001fca00078e0006 */
[----:B------:R2:W-:Y:S02]  /*0a20*/  @!P0 STG.E.U16 desc[UR4][R6.64], R21 ;  /* 0x0000001506008986 */ /* 0x0005e4000c101504 */
.L_x_4184:
[----:B------:R-:W-:Y:S05]  /*0a30*/  BSYNC.RECONVERGENT B0 ;  /* 0x0000000000007941 */ /* 0x000fea0003800200 */
.L_x_4178:
        /* <DEDUP_REMOVED lines=8> */
.L_x_4177:
        /* <DEDUP_REMOVED lines=17> */
[----:B------:R-:W-:Y:S01]  /*0bd0*/  PRMT R7, R11, 0x7632, R7 ;  /* 0x000076320b077816 */ /* 0x000fe20000000007 */
[----:B------:R-:W-:Y:S01]  /*0be0*/  IMAD.U32 R0, R0, 0x10000, RZ ;  /* 0x0001000000007824 */ /* 0x000fe200078e00ff */
[----:B------:R-:W-:Y:S01]  /*0bf0*/  LOP3.LUT R8, R13, 0x80000000, R8, 0xb8, !PT ;  /* 0x800000000d087812 */ /* 0x000fe200078eb808 */
[----:B------:R-:W-:Y:S01]  /*0c00*/  IMAD.U32 R11, R11, 0x10000, RZ ;  /* 0x000100000b0b7824 */ /* 0x000fe200078e00ff */
[C---:B------:R-:W-:Y:S01]  /*0c10*/  PRMT R4, R12.reuse, 0x7632, R4 ;  /* 0x000076320c047816 */ /* 0x040fe20000000004 */
[----:B------:R-:W-:Y:S01]  /*0c20*/  IMAD.U32 R9, R7, 0x10000, RZ ;  /* 0x0001000007097824 */ /* 0x000fe200078e00ff */
[C---:B------:R-:W-:Y:S01]  /*0c30*/  LOP3.LUT R7, R13.reuse, 0x80000000, R0, 0xb8, !PT ;  /* 0x800000000d077812 */ /* 0x040fe200078eb800 */
[----:B------:R-:W-:Y:S01]  /*0c40*/  IMAD.U32 R12, R12, 0x10000, RZ ;  /* 0x000100000c0c7824 */ /* 0x000fe200078e00ff */
[C---:B------:R-:W-:Y:S01]  /*0c50*/  LOP3.LUT R10, R13.reuse, 0x80000000, R10, 0xb8, !PT ;  /* 0x800000000d0a7812 */ /* 0x040fe200078eb80a */
[----:B------:R-:W-:Y:S01]  /*0c60*/  IMAD.U32 R4, R4, 0x10000, RZ ;  /* 0x0001000004047824 */ /* 0x000fe200078e00ff */
[----:B------:R-:W-:-:S02]  /*0c70*/  LOP3.LUT R0, R13, 0x80000000, R9, 0xb8, !PT ;  /* 0x800000000d007812 */ /* 0x000fc400078eb809 */
[C---:B------:R-:W-:Y:S02]  /*0c80*/  LOP3.LUT R11, R13.reuse, 0x80000000, R11, 0xb8, !PT ;  /* 0x800000000d0b7812 */ /* 0x040fe400078eb80b */
[C---:B------:R-:W-:Y:S02]  /*0c90*/  LOP3.LUT R12, R13.reuse, 0x80000000, R12, 0xb8, !PT ;  /* 0x800000000d0c7812 */ /* 0x040fe400078eb80c */
[C---:B------:R-:W-:Y:S02]  /*0ca0*/  LOP3.LUT R5, R13.reuse, 0x80000000, R6, 0xb8, !PT ;  /* 0x800000000d057812 */ /* 0x040fe400078eb806 */
        /* <DEDUP_REMOVED lines=10> */
.L_x_4185:
        /* <DEDUP_REMOVED lines=11> */
.L_x_8118:


//--------------------- .text._ZN2at6native29vectorized_elementwise_kernelILi4ENS0_13AUnaryFunctorIN3c108BFloat16ES4_S4_ZZZNS0_20copysign_kernel_cudaERNS_18TensorIteratorBaseEENKUlvE_clEvENKUlvE1_clEvEUlS4_S4_E_EESt5arrayIPcLm2EEEEviT0_T1_ --------------------------
	.section	.text._ZN2at6native29vectorized_elementwise_kernelILi4ENS0_13AUnaryFunctorIN3c108BFloat16ES4_S4_ZZZNS0_20copysign_kernel_cudaERNS_18TensorIteratorBaseEENKUlvE_clEvENKUlvE1_clEvEUlS4_S4_E_EESt5arrayIPcLm2EEEEviT0_T1_,"ax",@progbits
	.align	128
        .global         _ZN2at6native29vectorized_elementwise_kernelILi4ENS0_13AUnaryFunctorIN3c108BFloat16ES4_S4_ZZZNS0_20copysign_kernel_cudaERNS_18TensorIteratorBaseEENKUlvE_clEvENKUlvE1_clEvEUlS4_S4_E_EESt5arrayIPcLm2EEEEviT0_T1_
        .type           _ZN2at6native29vectorized_elementwise_kernelILi4ENS0_13AUnaryFunctorIN3c108BFloat16ES4_S4_ZZZNS0_20copysign_kernel_cudaERNS_18TensorIteratorBaseEENKUlvE_clEvENKUlvE1_clEvEUlS4_S4_E_EESt5arrayIPcLm2EEEEviT0_T1_,@function
        .size           _ZN2at6native29vectorized_elementwise_kernelILi4ENS0_13AUnaryFunctorIN3c108BFloat16ES4_S4_ZZZNS0_20copysign_kernel_cudaERNS_18TensorIteratorBaseEENKUlvE_clEvENKUlvE1_clEvEUlS4_S4_E_EESt5arrayIPcLm2EEEEviT0_T1_,(.L_x_8119 - _ZN2at6native29vectorized_elementwise_kernelILi4ENS0_13AUnaryFunctorIN3c108BFloat16ES4_S4_ZZZNS0_20copysign_kernel_cudaERNS_18TensorIteratorBaseEENKUlvE_clEvENKUlvE1_clEvEUlS4_S4_E_EESt5arrayIPcLm2EEEEviT0_T1_)
        .other          _ZN2at6native29vectorized_elementwise_kernelILi4ENS0_13AUnaryFunctorIN3c108BFloat16ES4_S4_ZZZNS0_20copysign_kernel_cudaERNS_18TensorIteratorBaseEENKUlvE_clEvENKUlvE1_clEvEUlS4_S4_E_EESt5arrayIPcLm2EEEEviT0_T1_,@"STO_CUDA_ENTRY STV_DEFAULT"
_ZN2at6native29vectorized_elementwise_kernelILi4ENS0_13AUnaryFunctorIN3c108BFloat16ES4_S4_ZZZNS0_20copysign_kernel_cudaERNS_18TensorIteratorBaseEENKUlvE_clEvENKUlvE1_clEvEUlS4_S4_E_EESt5arrayIPcLm2EEEEviT0_T1_:
.text._ZN2at6native29vectorized_elementwise_kernelILi4ENS0_13AUnaryFunctorIN3c108BFloat16ES4_S4_ZZZNS0_20copysign_kernel_cudaERNS_18TensorIteratorBaseEENKUlvE_clEvENKUlvE1_clEvEUlS4_S4_E_EESt5arrayIPcLm2EEEEviT0_T1_:
        /* <DEDUP_REMOVED lines=134> */
.L_x_4189:
[----:B------:R-:W-:-:S13]  /*0860*/  ISETP.GE.U32.AND P0, PT, R4, R5, PT ;  /* 0x000000050400720c */ /* 0x000fda0003f06070 */
[----:B------:R-:W-:Y:S05]  /*0870*/  @P0 BRA `(.L_x_4191) ;  /* 0x0000000000300947 */ /* 0x000fea0003800000 */
[----:B0-----:R-:W0:Y:S01]  /*0880*/  LDC.64 R6, c[0x0][0x388] ;  /* 0x0000e200ff067b82 */ /* 0x001e220000000a00 */
[----:B------:R-:W-:Y:S02]  /*0890*/  IMAD.IADD R11, R3, 0x1, R4 ;  /* 0x00000001030b7824 */ /* 0x000fe400078e0204 */
[----:B------:R-:W-:Y:S02]  /*08a0*/  VIADD R4, R4, 0x80 ;  /* 0x0000008004047836 */ /* 0x000fe40000000000 */
[----:B0-----:R-:W-:-:S05]  /*08b0*/  IMAD.WIDE.U32 R6, R11, 0x2, R6 ;  /* 0x000000020b067825 */ /* 0x001fca00078e0006 */
[----:B------:R1:W-:Y:S02]  /*08c0*/  STG.E.U16 desc[UR4][R6.64], R8 ;  /* 0x0000000806007986 */ /* 0x0003e4000c101504 */
.L_x_4190:
[----:B------:R-:W-:-:S13]  /*08d0*/  ISETP.GE.U32.AND P0, PT, R4, R5, PT ;  /* 0x000000050400720c */ /* 0x000fda0003f06070 */
[----:B------:R-:W-:Y:S05]  /*08e0*/  @P0 BRA `(.L_x_4192) ;  /* 0x0000000000340947 */ /* 0x000fea0003800000 */
[----:B01----:R-:W0:Y:S01]  /*08f0*/  LDC.64 R6, c[0x0][0x388] ;  /* 0x0000e200ff067b82 */ /* 0x003e220000000a00 */
[----:B------:R-:W-:Y:S02]  /*0900*/  IMAD.IADD R11, R3, 0x1, R4 ;  /* 0x00000001030b7824 */ /* 0x000fe400078e0204 */
[----:B------:R-:W-:Y:S02]  /*0910*/  VIADD R4, R4, 0x80 ;  /* 0x0000008004047836 */ /* 0x000fe40000000000 */
[----:B0-----:R-:W-:-:S05]  /*0920*/  IMAD.WIDE.U32 R6, R11, 0x2, R6 ;  /* 0x000000020b067825 */ /* 0x001fca00078e0006 */
[----:B------:R1:W-:Y:S02]  /*0930*/  STG.E.U16 desc[UR4][R6.64], R9 ;  /* 0x0000000906007986 */ /* 0x0003e4000c101504 */
.L_x_4191:
        /* <DEDUP_REMOVED lines=8> */
.L_x_4192:
[----:B------:R-:W-:Y:S05]  /*09c0*/  BSYNC.RELIABLE B1 ;  /* 0x0000000000017941 */ /* 0x000fea0003800100 */
.L_x_4188:
[----:B------:R-:W-:-:S13]  /*09d0*/  ISETP.GE.U32.AND P0, PT, R4, R5, PT ;  /* 0x000000050400720c */ /* 0x000fda0003f06070 */
[----:B012---:R-:W0:Y:S01]  /*09e0*/  @!P0 LDC.64 R6, c[0x0][0x388] ;  /* 0x0000e200ff068b82 */ /* 0x007e220000000a00 */
[----:B------:R-:W-:Y:S02]  /*09f0*/  @!P0 IMAD.IADD R9, R3, 0x1, R4 ;  /* 0x0000000103098824 */ /* 0x000fe400078e0204 */
[----:B------:R-:W-:Y:S02]  /*0a00*/  @!P0 VIADD R4, R4, 0x80 ;  /* 0x0000008004048836 */ /* 0x000fe40000000000 */
[----:B0-----:R-:W-:-:S05]  /*0a10*/  @!P0 IMAD.WIDE.U32 R6, R9, 0x2, R6 ;  /* 0x0000000209068825 */ /* 0x001fca00078e0006 */
[----:B------:R2:W-:Y:S02]  /*0a20*/  @!P0 STG.E.U16 desc[UR4][R6.64], R21 ;  /* 0x0000001506008986 */ /* 0x0005e4000c101504 */
.L_x_4193:
[----:B------:R-:W-:Y:S05]  /*0a30*/  BSYNC.RECONVERGENT B0 ;  /* 0x0000000000007941 */ /* 0x000fea0003800200 */
.L_x_4187:
        /* <DEDUP_REMOVED lines=8> */
.L_x_4186:
        /* <DEDUP_REMOVED lines=21> */
[C---:B------:R-:W-:Y:S01]  /*0c10*/  LOP3.LUT R10, R13.reuse, 0x80000000, R10, 0xb8, !PT ;  /* 0x800000000d0a7812 */ /* 0x040fe200078eb80a */
[----:B------:R-:W-:Y:S01]  /*0c20*/  IMAD.U32 R4, R4, 0x10000, RZ ;  /* 0x0001000004047824 */ /* 0x000fe200078e00ff */
[----:B------:R-:W-:-:S02]  /*0c30*/  LOP3.LUT R8, R13, 0x80000000, R5, 0xb8, !PT ;  /* 0x800000000d087812 */ /* 0x000fc400078eb805 */
[C---:B------:R-:W-:Y:S02]  /*0c40*/  LOP3.LUT R11, R13.reuse, 0x80000000, R11, 0xb8, !PT ;  /* 0x800000000d0b7812 */ /* 0x040fe400078eb80b */
[C---:B------:R-:W-:Y:S02]  /*0c50*/  LOP3.LUT R12, R13.reuse, 0x80000000, R12, 0xb8, !PT ;  /* 0x800000000d0c7812 */ /* 0x040fe400078eb80c */
[C---:B------:R-:W-:Y:S02]  /*0c60*/  LOP3.LUT R5, R13.reuse, 0x80000000, R0, 0xb8, !PT ;  /* 0x800000000d057812 */ /* 0x040fe400078eb800 */
[C---:B------:R-:W-:Y:S02]  /*0c70*/  LOP3.LUT R6, R13.reuse, 0x80000000, R6, 0xb8, !PT ;  /* 0x800000000d067812 */ /* 0x040fe400078eb806 */
[C---:B------:R-:W-:Y:S02]  /*0c80*/  LOP3.LUT R7, R13.reuse, 0x80000000, R7, 0xb8, !PT ;  /* 0x800000000d077812 */ /* 0x040fe400078eb807 */
        /* <DEDUP_REMOVED lines=8> */
.L_x_4194:
        /* <DEDUP_REMOVED lines=15> */
.L_x_8119:


//--------------------- .text._ZN2at6native29vectorized_elementwise_kernelILi8ENS0_13AUnaryFunctorIN3c108BFloat16ES4_S4_ZZZNS0_20copysign_kernel_cudaERNS_18TensorIteratorBaseEENKUlvE_clEvENKUlvE1_clEvEUlS4_S4_E_EESt5arrayIPcLm2EEEEviT0_T1_ --------------------------
	.section	.text._ZN2at6native29vectorized_elementwise_kernelILi8ENS0_13AUnaryFunctorIN3c108BFloat16ES4_S4_ZZZNS0_20copysign_kernel_cudaERNS_18TensorIteratorBaseEENKUlvE_clEvENKUlvE1_clEvEUlS4_S4_E_EESt5arrayIPcLm2EEEEviT0_T1_,"ax",@progbits
	.align	128
        .global         _ZN2at6native29vectorized_elementwise_kernelILi8ENS0_13AUnaryFunctorIN3c108BFloat16ES4_S4_ZZZNS0_20copysign_kernel_cudaERNS_18TensorIteratorBaseEENKUlvE_clEvENKUlvE1_clEvEUlS4_S4_E_EESt5arrayIPcLm2EEEEviT0_T1_
        .type           _ZN2at6native29vectorized_elementwise_kernelILi8ENS0_13AUnaryFunctorIN3c108BFloat16ES4_S4_ZZZNS0_20copysign_kernel_cudaERNS_18TensorIteratorBaseEENKUlvE_clEvENKUlvE1_clEvEUlS4_S4_E_EESt5arrayIPcLm2EEEEviT0_T1_,@function
        .size           _ZN2at6native29vectorized_elementwise_kernelILi8ENS0_13AUnaryFunctorIN3c108BFloat16ES4_S4_ZZZNS0_20copysign_kernel_cudaERNS_18TensorIteratorBaseEENKUlvE_clEvENKUlvE1_clEvEUlS4_S4_E_EESt5arrayIPcLm2EEEEviT0_T1_,(.L_x_8120 - _ZN2at6native29vectorized_elementwise_kernelILi8ENS0_13AUnaryFunctorIN3c108BFloat16ES4_S4_ZZZNS0_20copysign_kernel_cudaERNS_18TensorIteratorBaseEENKUlvE_clEvENKUlvE1_clEvEUlS4_S4_E_EESt5arrayIPcLm2EEEEviT0_T1_)
        .other          _ZN2at6native29vectorized_elementwise_kernelILi8ENS0_13AUnaryFunctorIN3c108BFloat16ES4_S4_ZZZNS0_20copysign_kernel_cudaERNS_18TensorIteratorBaseEENKUlvE_clEvENKUlvE1_clEvEUlS4_S4_E_EESt5arrayIPcLm2EEEEviT0_T1_,@"STO_CUDA_ENTRY STV_DEFAULT"
_ZN2at6native29vectorized_elementwise_kernelILi8ENS0_13AUnaryFunctorIN3c108BFloat16ES4_S4_ZZZNS0_20copysign_kernel_cudaERNS_18TensorIteratorBaseEENKUlvE_clEvENKUlvE1_clEvEUlS4_S4_E_EESt5arrayIPcLm2EEEEviT0_T1_:
.text._ZN2at6native29vectorized_elementwise_kernelILi8ENS0_13AUnaryFunctorIN3c108BFloat16ES4_S4_ZZZNS0_20copysign_kernel_cudaERNS_18TensorIteratorBaseEENKUlvE_clEvENKUlvE1_clEvEUlS4_S4_E_EESt5arrayIPcLm2EEEEviT0_T1_:
        /* <DEDUP_REMOVED lines=134> */
.L_x_4198:
[----:B------:R-:W-:-:S13]  /*0860*/  ISETP.GE.U32.AND P0, PT, R4, R5, PT ;  /* 0x000000050400720c */ /* 0x000fda0003f06070 */
[----:B------:R-:W-:Y:S05]  /*0870*/  @P0 BRA `(.L_x_4200) ;  /* 0x0000000000300947 */ /* 0x000fea0003800000 */
[----:B0-----:R-:W0:Y:S01]  /*0880*/  LDC.64 R6, c[0x0][0x388] ;  /* 0x0000e200ff067b82 */ /* 0x001e220000000a00 */
[----:B------:R-:W-:Y:S02]  /*0890*/  IMAD.IADD R11, R3, 0x1, R4 ;  /* 0x00000001030b7824 */ /* 0x000fe400078e0204 */
[----:B------:R-:W-:Y:S02]  /*08a0*/  VIADD R4, R4, 0x80 ;  /* 0x0000008004047836 */ /* 0x000fe40000000000 */
[----:B0-----:R-:W-:-:S05]  /*08b0*/  IMAD.WIDE.U32 R6, R11, 0x2, R6 ;  /* 0x000000020b067825 */ /* 0x001fca00078e0006 */
[----:B------:R1:W-:Y:S02]  /*08c0*/  STG.E.U16 desc[UR4][R6.64], R8 ;  /* 0x0000000806007986 */ /* 0x0003e4000c101504 */
.L_x_4199:
[----:B------:R-:W-:-:S13]  /*08d0*/  ISETP.GE.U32.AND P0, PT, R4, R5, PT ;  /* 0x000000050400720c */ /* 0x000fda0003f06070 */
[----:B------:R-:W-:Y:S05]  /*08e0*/  @P0 BRA `(.L_x_4201) ;  /* 0x0000000000340947 */ /* 0x000fea0003800000 */
[----:B01----:R-:W0:Y:S01]  /*08f0*/  LDC.64 R6, c[0x0][0x388] ;  /* 0x0000e200ff067b82 */ /* 0x003e220000000a00 */
[----:B------:R-:W-:Y:S02]  /*0900*/  IMAD.IADD R11, R3, 0x1, R4 ;  /* 0x00000001030b7824 */ /* 0x000fe400078e0204 */
[----:B------:R-:W-:Y:S02]  /*0910*/  VIADD R4, R4, 0x80 ;  /* 0x0000008004047836 */ /* 0x000fe40000000000 */
[----:B0-----:R-:W-:-:S05]  /*0920*/  IMAD.WIDE.U32 R6, R11, 0x2, R6 ;  /* 0x000000020b067825 */ /* 0x001fca00078e0006 */
[----:B------:R1:W-:Y:S02]  /*0930*/  STG.E.U16 desc[UR4][R6.64], R9 ;  /* 0x0000000906007986 */ /* 0x0003e4000c101504 */
.L_x_4200:
        /* <DEDUP_REMOVED lines=8> */
.L_x_4201:
[----:B------:R-:W-:Y:S05]  /*09c0*/  BSYNC.RELIABLE B1 ;  /* 0x0000000000017941 */ /* 0x000fea0003800100 */
.L_x_4197:
[----:B------:R-:W-:-:S13]  /*09d0*/  ISETP.GE.U32.AND P0, PT, R4, R5, PT ;  /* 0x000000050400720c */ /* 0x000fda0003f06070 */
[----:B012---:R-:W0:Y:S01]  /*09e0*/  @!P0 LDC.64 R6, c[0x0][0x388] ;  /* 0x0000e200ff068b82 */ /* 0x007e220000000a00 */
[----:B------:R-:W-:Y:S02]  /*09f0*/  @!P0 IMAD.IADD R9, R3, 0x1, R4 ;  /* 0x0000000103098824 */ /* 0x000fe400078e0204 */
[----:B------:R-:W-:Y:S02]  /*0a00*/  @!P0 VIADD R4, R4, 0x80 ;  /* 0x0000008004048836 */ /* 0x000fe40000000000 */
[----:B0-----:R-:W-:-:S05]  /*0a10*/  @!P0 IMAD.WIDE.U32 R6, R9, 0x2, R6 ;  /* 0x0000000209068825 */ /* 0x001fca00078e0006 */
[----:B------:R2:W-:Y:S02]  /*0a20*/  @!P0 STG.E.U16 desc[UR4][R6.64], R21 ;  /* 0x0000001506008986 */ /* 0x0005e4000c101504 */
.L_x_4202:
[----:B------:R-:W-:Y:S05]  /*0a30*/  BSYNC.RECONVERGENT B0 ;  /* 0x0000000000007941 */ /* 0x000fea0003800200 */
.L_x_4196:
        /* <DEDUP_REMOVED lines=8> */
.L_x_4195:
        /* <DEDUP_REMOVED lines=28> */
[----:B------:R-:W-:Y:S02]  /*0c80*/  LOP3.LUT R7, R7, 0x80000000, R0, 0xb8, !PT ;  /* 0x8000000007077812 */ /* 0x000fe400078eb800 */
[----:B------:R-:W-:-:S02]  /*0c90*/  F2FP.BF16.F32.PACK_AB R6, R13, R18 ;  /* 0x000000120d06723e */ /* 0x000fc400000010ff */
[----:B------:R-:W-:Y:S02]  /*0ca0*/  F2FP.BF16.F32.PACK_AB R5, R11, R16 ;  /* 0x000000100b05723e */ /* 0x000fe400000010ff */
[----:B------:R-:W-:Y:S02]  /*0cb0*/  F2FP.BF16.F32.PACK_AB R4, R9, R4 ;  /* 0x000000040904723e */ /* 0x000fe400000010ff */
[----:B------:R-:W-:-:S05]  /*0cc0*/  F2FP.BF16.F32.PACK_AB R7, R7, R20 ;  /* 0x000000140707723e */ /* 0x000fca00000010ff */
[----:B------:R-:W-:Y:S01]  /*0cd0*/  STG.E.128 desc[UR4][R2.64], R4 ;  /* 0x0000000402007986 */ /* 0x000fe2000c101d04 */
[----:B------:R-:W-:Y:S05]  /*0ce0*/  EXIT ;  /* 0x000000000000794d */ /* 0x000fea0003800000 */
.L_x_4203:
        /* <DEDUP_REMOVED lines=9> */
.L_x_8120:


//--------------------- .text._ZN2at6native18elementwise_kernelILi128ELi4EZNS0_15gpu_kernel_implINS0_13BinaryFunctorIfffZZZNS0_20copysign_kernel_cudaERNS_18TensorIteratorBaseEENKUlvE_clEvENKUlvE0_clEvEUlffE_EEEEvS5_RKT_EUliE_EEviT1_ --------------------------
	.section	.text._ZN2at6native18elementwise_kernelILi128ELi4EZNS0_15gpu_kernel_implINS0_13BinaryFunctorIfffZZZNS0_20copysign_kernel_cudaERNS_18TensorIteratorBaseEENKUlvE_clEvENKUlvE0_clEvEUlffE_EEEEvS5_RKT_EUliE_EEviT1_,"ax",@progbits
	.align	128
        .global         _ZN2at6native18elementwise_kernelILi128ELi4EZNS0_15gpu_kernel_implINS0_13BinaryFunctorIfffZZZNS0_20copysign_kernel_cudaERNS_18TensorIteratorBaseEENKUlvE_clEvENKUlvE0_clEvEUlffE_EEEEvS5_RKT_EUliE_EEviT1_
        .type           _ZN2at6native18elementwise_kernelILi128ELi4EZNS0_15gpu_kernel_implINS0_13BinaryFunctorIfffZZZNS0_20copysign_kernel_cudaERNS_18TensorIteratorBaseEENKUlvE_clEvENKUlvE0_clEvEUlffE_EEEEvS5_RKT_EUliE_EEviT1_,@function
        .size           _ZN2at6native18elementwise_kernelILi128ELi4EZNS0_15gpu_kernel_implINS0_13BinaryFunctorIfffZZZNS0_20copysign_kernel_cudaERNS_18TensorIteratorBaseEENKUlvE_clEvENKUlvE0_clEvEUlffE_EEEEvS5_RKT_EUliE_EEviT1_,(.L_x_8121 - _ZN2at6native18elementwise_kernelILi128ELi4EZNS0_15gpu_kernel_implINS0_13BinaryFunctorIfffZZZNS0_20copysign_kernel_cudaERNS_18TensorIteratorBaseEENKUlvE_clEvENKUlvE0_clEvEUlffE_EEEEvS5_RKT_EUliE_EEviT1_)
        .other          _ZN2at6native18elementwise_kernelILi128ELi4EZNS0_15gpu_kernel_implINS0_13BinaryFunctorIfffZZZNS0_20copysign_kernel_cudaERNS_18TensorIteratorBaseEENKUlvE_clEvENKUlvE0_clEvEUlffE_EEEEvS5_RKT_EUliE_EEviT1_,@"STO_CUDA_ENTRY STV_DEFAULT"
_ZN2at6native18elementwise_kernelILi128ELi4EZNS0_15gpu_kernel_implINS0_13BinaryFunctorIfffZZZNS0_20copysign_kernel_cudaERNS_18TensorIteratorBaseEENKUlvE_clEvENKUlvE0_clEvEUlffE_EEEEvS5_RKT_EUliE_EEviT1_:
.text._ZN2at6native18elementwise_kernelILi128ELi4EZNS0_15gpu_kernel_implINS0_13BinaryFunctorIfffZZZNS0_20copysign_kernel_cudaERNS_18TensorIteratorBaseEENKUlvE_clEvENKUlvE0_clEvEUlffE_EEEEvS5_RKT_EUliE_EEviT1_:
        /* <DEDUP_REMOVED lines=24> */
[----:B------:R-:W-:Y:S01]  /*0180*/  HFMA2 R16, -RZ, RZ, 0, 0 ;  /* 0x00000000ff107431 */ /* 0x000fe200000001ff */
[----:B------:R-:W1:Y:S01]  /*0190*/  LDCU UR6, c[0x0][0x38c] ;  /* 0x00007180ff0677ac */ /* 0x000e620008000800 */
[----:B------:R-:W2:Y:S01]  /*01a0*/  LDCU.64 UR8, c[0x0][0x4b8] ;  /* 0x00009700ff0877ac */ /* 0x000ea20008000a00 */
[----:B------:R-:W-:Y:S02]  /*01b0*/  UISETP.NE.AND UP0, UPT, UR41, URZ, UPT ;  /* 0x000000ff2900728c */ /* 0x000fe4000bf05270 */
        /* <DEDUP_REMOVED lines=343> */
.L_x_4206:
[----:B------:R-:W0:Y:S01]  /*1730*/  LDCU.64 UR6, c[0x0][0x5f0] ;  /* 0x0000be00ff0677ac */ /* 0x000e220008000a00 */
[----:B------:R-:W-:Y:S01]  /*1740*/  BSSY.RECONVERGENT B6, `(.L_x_4207) ;  /* 0x00000dd000067945 */ /* 0x000fe20003800200 */
        /* <DEDUP_REMOVED lines=14> */
[----:B--2---:R0:W1:Y:S01]  /*1830*/  I2F.S16 R19, R2 ;  /* 0x0000000200137306 */ /* 0x0040620000101400 */
[----:B------:R-:W-:Y:S05]  /*1840*/  BRA `(.L_x_4213) ;  /* 0x0000000c00307947 */ /* 0x000fea0003800000 */
.L_x_4211:
[----:B------:R-:W2:Y:S02]  /*1850*/  LDG.E.U8 R2, desc[UR36][R2.64] ;  /* 0x0000002402027981 */ /* 0x000ea4000c1e1100 */
[----:B--2---:R-:W-:Y:S01]  /*1860*/  I2FP.F32.U32 R19, R2 ;  /* 0x0000000200137245 */ /* 0x004fe20000201000 */
[----:B------:R-:W-:Y:S06]  /*1870*/  BRA `(.L_x_4213) ;  /* 0x0000000c00247947 */ /* 0x000fec0003800000 */
.L_x_4210:
[----:B------:R-:W-:-:S09]  /*1880*/  UISETP.NE.AND UP0, UPT, UR4, 0x2, UPT ;  /* 0x000000020400788c */ /* 0x000fd2000bf05270 */
[----:B------:R-:W-:Y:S05]  /*1890*/  BRA.U !UP0, `(.L_x_4214) ;  /* 0x0000000108287547 */ /* 0x000fea000b800000 */
[----:B------:R-:W-:-:S09]  /*18a0*/  UISETP.NE.AND UP0, UPT, UR4, 0x3, UPT ;  /* 0x000000030400788c */ /* 0x000fd2000bf05270 */
[----:B------:R-:W-:Y:S05]  /*18b0*/  BRA.U !UP0, `(.L_x_4215) ;  /* 0x0000000108147547 */ /* 0x000fea000b800000 */
[----:B------:R-:W-:-:S09]  /*18c0*/  UISETP.NE.AND UP0, UPT, UR4, 0x4, UPT ;  /* 0x000000040400788c */ /* 0x000fd2000bf05270 */
[----:B------:R-:W-:Y:S05]  /*18d0*/  BRA.U UP0, `(.L_x_4212) ;  /* 0x0000000900907547 */ /* 0x000fea000b800000 */
[----:B------:R-:W2:Y:S02]  /*18e0*/  LDG.E.64 R2, desc[UR36][R2.64] ;  /* 0x0000002402027981 */ /* 0x000ea4000c1e1b00 */
[----:B--2---:R4:W0:Y:S01]  /*18f0*/  I2F.S64 R19, R2 ;  /* 0x0000000200137312 */ /* 0x0048220000301400 */
[----:B------:R-:W-:Y:S05]  /*1900*/  BRA `(.L_x_4213) ;  /* 0x0000000c00007947 */ /* 0x000fea0003800000 */
.L_x_4215:
[----:B------:R-:W2:Y:S02]  /*1910*/  LDG.E R2, desc[UR36][R2.64] ;  /* 0x0000002402027981 */ /* 0x000ea4000c1e1900 */
[----:B--2---:R-:W-:Y:S01]  /*1920*/  I2FP.F32.S32 R19, R2 ;  /* 0x0000000200137245 */ /* 0x004fe20000201400 */
[----:B------:R-:W-:Y:S06]  /*1930*/  BRA `(.L_x_4213) ;  /* 0x0000000800f47947 */ /* 0x000fec0003800000 */
.L_x_4214:
[----:B------:R-:W2:Y:S02]  /*1940*/  LDG.E.U16 R2, desc[UR36][R2.64] ;  /* 0x0000002402027981 */ /* 0x000ea4000c1e1500 */
[----:B--2---:R0:W1:Y:S01]  /*1950*/  I2F.S16 R19, R2 ;  /* 0x0000000200137306 */ /* 0x0040620000101400 */
[----:B------:R-:W-:Y:S05]  /*1960*/  BRA `(.L_x_4213) ;  /* 0x0000000800e87947 */ /* 0x000fea0003800000 */
.L_x_4209:
[----:B------:R-:W-:-:S09]  /*1970*/  UISETP.GT.AND UP0, UPT, UR4, 0x6, UPT ;  /* 0x000000060400788c */ /* 0x000fd2000bf04270 */
[----:B------:R-:W-:Y:S05]  /*1980*/  BRA.U UP0, `(.L_x_4216) ;  /* 0x0000000100247547 */ /* 0x000fea000b800000 */
[----:B------:R-:W-:-:S09]  /*1990*/  UISETP.NE.AND UP0, UPT, UR4, 0x5, UPT ;  /* 0x000000050400788c */ /* 0x000fd2000bf05270 */
[----:B------:R-:W-:Y:S05]  /*19a0*/  BRA.U !UP0, `(.L_x_4217) ;  /* 0x0000000108107547 */ /* 0x000fea000b800000 */
[----:B------:R-:W-:-:S09]  /*19b0*/  UISETP.NE.AND UP0, UPT, UR4, 0x6, UPT ;  /* 0x000000060400788c */ /* 0x000fd2000bf05270 */
[----:B------:R-:W-:Y:S05]  /*19c0*/  BRA.U UP0, `(.L_x_4212) ;  /* 0x0000000900547547 */ /* 0x000fea000b800000 */
[----:B------:R2:W5:Y:S01]  /*19d0*/  LDG.E R19, desc[UR36][R2.64] ;  /* 0x0000002402137981 */ /* 0x000562000c1e1900 */
[----:B------:R-:W-:Y:S05]  /*19e0*/  BRA `(.L_x_4213) ;  /* 0x0000000800c87947 */ /* 0x000fea0003800000 */
.L_x_4217:
[----:B------:R-:W2:Y:S02]  /*19f0*/  LDG.E.U16 R2, desc[UR36][R2.64] ;  /* 0x0000002402027981 */ /* 0x000ea4000c1e1500 */
[----:B--2---:R-:W-:Y:S01]  /*1a00*/  HADD2.F32 R19, -RZ, R2.H0_H0 ;  /* 0x20000002ff137230 */ /* 0x004fe20000004100 */
[----:B------:R-:W-:Y:S06]  /*1a10*/  BRA `(.L_x_4213) ;  /* 0x0000000800bc7947 */ /* 0x000fec0003800000 */
.L_x_4216:
[----:B------:R-:W-:-:S09]  /*1a20*/  UISETP.NE.AND UP0, UPT, UR4, 0x7, UPT ;  /* 0x000000070400788c */ /* 0x000fd2000bf05270 */
[----:B------:R-:W-:Y:S05]  /*1a30*/  BRA.U !UP0, `(.L_x_4218) ;  /* 0x0000000108247547 */ /* 0x000fea000b800000 */
[----:B------:R-:W-:-:S09]  /*1a40*/  UISETP.NE.AND UP0, UPT, UR4, 0x8, UPT ;  /* 0x000000080400788c */ /* 0x000fd2000bf05270 */
[----:B------:R-:W-:Y:S05]  /*1a50*/  BRA.U !UP0, `(.L_x_4219) ;  /* 0x0000000108107547 */ /* 0x000fea000b800000 */
[----:B------:R-:W-:-:S09]  /*1a60*/  UISETP.NE.AND UP0, UPT, UR4, 0x9, UPT ;  /* 0x000000090400788c */ /* 0x000fd2000bf05270 */
[----:B------:R-:W-:Y:S05]  /*1a70*/  BRA.U UP0, `(.L_x_4212) ;  /* 0x0000000900287547 */ /* 0x000fea000b800000 */
[----:B------:R3:W5:Y:S01]  /*1a80*/  LDG.E R19, desc[UR36][R2.64] ;  /* 0x0000002402137981 */ /* 0x000762000c1e1900 */
[----:B------:R-:W-:Y:S05]  /*1a90*/  BRA `(.L_x_4213) ;  /* 0x00000008009c7947 */ /* 0x000fea0003800000 */
.L_x_4219:
[----:B------:R-:W2:Y:S02]  /*1aa0*/  LDG.E.U16 R2, desc[UR36][R2.64] ;  /* 0x0000002402027981 */ /* 0x000ea4000c1e1500 */
[----:B--2---:R-:W-:Y:S01]  /*1ab0*/  HADD2.F32 R19, -RZ, R2.H0_H0 ;  /* 0x20000002ff137230 */ /* 0x004fe20000004100 */
[----:B------:R-:W-:Y:S06]  /*1ac0*/  BRA `(.L_x_4213) ;  /* 0x0000000800907947 */ /* 0x000fec0003800000 */
.L_x_4218:
[----:B------:R-:W2:Y:S01]  /*1ad0*/  LDG.E.64 R2, desc[UR36][R2.64] ;  /* 0x0000002402027981 */ /* 0x000ea2000c1e1b00 */
[----:B------:R-:W-:Y:S01]  /*1ae0*/  UMOV UR4, 0xf0000000 ;  /* 0xf000000000047882 */ /* 0x000fe20000000000 */
[----:B------:R-:W-:Y:S01]  /*1af0*/  UMOV UR5, 0x380fffff ;  /* 0x380fffff00057882 */ /* 0x000fe20000000000 */
[----:B--2---:R-:W0:Y:S01]  /*1b00*/  F2F.F32.F64 R19, R2 ;  /* 0x0000000200137310 */ /* 0x004e220000301000 */
[----:B------:R-:W-:-:S14]  /*1b10*/  DSETP.GEU.AND P0, PT, |R2|, UR4, PT ;  /* 0x0000000402007e2a */ /* 0x000fdc000bf0e200 */
[----:B0-----:R-:W-:Y:S01]  /*1b20*/  @!P0 FMUL R19, R19, 1.175494350822287508e-38 ;  /* 0x0080000013138820 */ /* 0x001fe20000400000 */
[----:B------:R-:W-:Y:S06]  /*1b30*/  BRA `(.L_x_4213) ;  /* 0x0000000800747947 */ /* 0x000fec0003800000 */
.L_x_4208:
        /* <DEDUP_REMOVED lines=10> */
[----:B------:R-:W-:Y:S01]  /*1be0*/  FSEL R19, RZ, 1, !P0 ;  /* 0x3f800000ff137808 */ /* 0x000fe20004000000 */
[----:B------:R-:W-:Y:S08]  /*1bf0*/  BRA `(.L_x_4213) ;  /* 0x0000000800447947 */ /* 0x000ff00003800000 */
.L_x_4222:
[----:B------:R-:W2:Y:S01]  /*1c00*/  LDG.E.64 R2, desc[UR36][R2.64] ;  /* 0x0000002402027981 */ /* 0x000ea2000c1e1b00 */
[----:B------:R-:W-:Y:S01]  /*1c10*/  UMOV UR4, 0xf0000000 ;  /* 0xf000000000047882 */ /* 0x000fe20000000000 */
[----:B------:R-:W-:Y:S01]  /*1c20*/  UMOV UR5, 0x380fffff ;  /* 0x380fffff00057882 */ /* 0x000fe20000000000 */
[----:B--2---:R-:W0:Y:S01]  /*1c30*/  F2F.F32.F64 R19, R2 ;  /* 0x0000000200137310 */ /* 0x004e220000301000 */
[----:B------:R-:W-:-:S14]  /*1c40*/  DSETP.GEU.AND P0, PT, |R2|, UR4, PT ;  /* 0x0000000402007e2a */ /* 0x000fdc000bf0e200 */
[----:B0-----:R-:W-:Y:S01]  /*1c50*/  @!P0 FMUL R19, R19, 1.175494350822287508e-38 ;  /* 0x0080000013138820 */ /* 0x001fe20000400000 */
[----:B------:R-:W-:Y:S06]  /*1c60*/  BRA `(.L_x_4213) ;  /* 0x0000000800287947 */ /* 0x000fec0003800000 */
.L_x_4221:
        /* <DEDUP_REMOVED lines=14> */
[----:B------:R-:W-:Y:S02]  /*1d50*/  VIADD R5, R4, 0xfffffffc ;  /* 0xfffffffc04057836 */ /* 0x000fe40000000000 */
[----:B------:R-:W-:-:S03]  /*1d60*/  VIADD R4, R0, 0x1000000 ;  /* 0x0100000000047836 */ /* 0x000fc60000000000 */
[----:B------:R-:W-:Y:S02]  /*1d70*/  SHF.L.U32 R6, R0, R5, RZ ;  /* 0x0000000500067219 */ /* 0x000fe400000006ff */
[----:B------:R-:W-:Y:S02]  /*1d80*/  SHF.L.U32 R5, R5, 0x17, RZ ;  /* 0x0000001705057819 */ /* 0x000fe400000006ff */
[----:B------:R-:W-:Y:S02]  /*1d90*/  SHF.R.S32.HI R4, RZ, 0x8, R4 ;  /* 0x00000008ff047819 */ /* 0x000fe40000011404 */
[----:B------:R-:W-:-:S05]  /*1da0*/  LEA.HI R5, R6, -R5, RZ, 0x1c ;  /* 0x8000000506057211 */ /* 0x000fca00078fe0ff */
[----:B------:R-:W-:-:S05]  /*1db0*/  VIADD R5, R5, 0x3c000000 ;  /* 0x3c00000005057836 */ /* 0x000fca0000000000 */
[----:B------:R-:W-:-:S04]  /*1dc0*/  LOP3.LUT R4, R5, 0x7f800000, R4, 0xf8, !PT ;  /* 0x7f80000005047812 */ /* 0x000fc800078ef804 */
[----:B------:R-:W-:-:S04]  /*1dd0*/  SEL R4, R4, RZ, P0 ;  /* 0x000000ff04047207 */ /* 0x000fc80000000000 */
[----:B------:R-:W-:Y:S01]  /*1de0*/  LOP3.LUT R19, R4, 0x80000000, R19, 0xf8, !PT ;  /* 0x8000000004137812 */ /* 0x000fe200078ef813 */
[----:B------:R-:W-:Y:S06]  /*1df0*/  BRA `(.L_x_4213) ;  /* 0x0000000400c47947 */ /* 0x000fec0003800000 */
.L_x_4224:
[----:B------:R-:W2:Y:S02]  /*1e00*/  LDG.E.U8 R2, desc[UR36][R2.64] ;  /* 0x0000002402027981 */ /* 0x000ea4000c1e1100 */
[C---:B--2---:R-:W-:Y:S01]  /*1e10*/  SHF.L.U32 R4, R2.reuse, 0x19, RZ ;  /* 0x0000001902047819 */ /* 0x044fe200000006ff */
[----:B------:R-:W-:-:S03]  /*1e20*/  IMAD.SHL.U32 R5, R2, 0x100, RZ ;  /* 0x0000010002057824 */ /* 0x000fc600078e00ff */
[----:B------:R-:W-:Y:S02]  /*1e30*/  ISETP.GT.U32.AND P0, PT, R4, 0x7ffffff, PT ;  /* 0x07ffffff0400780c */ /* 0x000fe40003f04070 */
[----:B------:R-:W-:-:S11]  /*1e40*/  PRMT R19, R5, 0x9910, RZ ;  /* 0x0000991005137816 */ /* 0x000fd600000000ff */
[----:B------:R-:W-:Y:S02]  /*1e50*/  @!P0 LOP3.LUT R0, R5, 0x7f00, RZ, 0xc0, !PT ;  /* 0x00007f0005008812 */ /* 0x000fe400078ec0ff */
[----:B------:R-:W-:Y:S02]  /*1e60*/  @P0 LEA.HI R4, R4, 0x70000000, RZ, 0x1c ;  /* 0x7000000004040811 */ /* 0x000fe400078fe0ff */
[----:B------:R-:W-:-:S05]  /*1e70*/  @!P0 LOP3.LUT R0, R0, 0x3f000000, RZ, 0xfc, !PT ;  /* 0x3f00000000008812 */ /* 0x000fca00078efcff */
[----:B------:R-:W-:Y:S01]  /*1e80*/  @!P0 FADD.FTZ R0, R0, -0.5 ;  /* 0xbf00000000008421 */ /* 0x000fe20000010000 */
[----:B------:R-:W-:-:S05]  /*1e90*/  @P0 FMUL.FTZ R0, R4, 1.9259299443872358531e-34 ;  /* 0x0780000004000820 */ /* 0x000fca0000410000 */
[----:B------:R-:W-:Y:S01]  /*1ea0*/  LOP3.LUT R19, R0, 0x80000000, R19, 0xf8, !PT ;  /* 0x8000000000137812 */ /* 0x000fe200078ef813 */
[----:B------:R-:W-:Y:S06]  /*1eb0*/  BRA `(.L_x_4213) ;  /* 0x0000000400947947 */ /* 0x000fec0003800000 */
.L_x_4223:
[----:B------:R-:W2:Y:S02]  /*1ec0*/  LDG.E.U16 R2, desc[UR36][R2.64] ;  /* 0x0000002402027981 */ /* 0x000ea4000c1e1500 */
[----:B--2---:R-:W-:Y:S01]  /*1ed0*/  IMAD.U32 R19, R2, 0x10000, RZ ;  /* 0x0001000002137824 */ /* 0x004fe200078e00ff */
[----:B------:R-:W-:Y:S06]  /*1ee0*/  BRA `(.L_x_4213) ;  /* 0x0000000400887947 */ /* 0x000fec0003800000 */
.L_x_4220:
        /* <DEDUP_REMOVED lines=9> */
[----:B--2---:R-:W-:Y:S01]  /*1f80*/  I2FP.F32.U32 R19, R2 ;  /* 0x0000000200137245 */ /* 0x004fe20000201000 */
[----:B------:R-:W-:Y:S06]  /*1f90*/  BRA `(.L_x_4213) ;  /* 0x00000004005c7947 */ /* 0x000fec0003800000 */
.L_x_4227:
[----:B------:R-:W2:Y:S01]  /*1fa0*/  LDG.E.U8 R3, desc[UR36][R2.64] ;  /* 0x0000002402037981 */ /* 0x000ea2000c1e1100 */
        /* <DEDUP_REMOVED lines=19> */
.L_x_4229:
[----:B------:R-:W-:Y:S05]  /*20e0*/  BSYNC.RECONVERGENT B0 ;  /* 0x0000000000007941 */ /* 0x000fea0003800200 */
.L_x_4228:
[----:B------:R-:W-:Y:S01]  /*20f0*/  IMAD.SHL.U32 R0, R0, 0x100000, RZ ;  /* 0x0010000000007824 */ /* 0x000fe200078e00ff */
[----:B------:R-:W-:-:S04]  /*2100*/  LEA R2, R2, 0x3b800000, 0x17 ;  /* 0x3b80000002027811 */ /* 0x000fc800078eb8ff */
[----:B------:R-:W-:Y:S01]  /*2110*/  LOP3.LUT R19, R2, R0, R19, 0xfe, !PT ;  /* 0x0000000002137212 */ /* 0x000fe200078efe13 */
[----:B------:R-:W-:Y:S06]  /*2120*/  BRA `(.L_x_4213) ;  /* 0x0000000000f87947 */ /* 0x000fec0003800000 */
.L_x_4226:
[----:B------:R-:W2:Y:S01]  /*2130*/  LDG.E.U8 R3, desc[UR36][R2.64] ;  /* 0x0000002402037981 */ /* 0x000ea2000c1e1100 */
        /* <DEDUP_REMOVED lines=19> */
.L_x_4231:
[----:B------:R-:W-:Y:S05]  /*2270*/  BSYNC.RECONVERGENT B0 ;  /* 0x0000000000007941 */ /* 0x000fea0003800200 */
.L_x_4230:
[----:B------:R-:W-:Y:S02]  /*2280*/  SHF.L.U32 R0, R0, 0x15, RZ ;  /* 0x0000001500007819 */ /* 0x000fe400000006ff */
[----:B------:R-:W-:-:S04]  /*2290*/  LEA R2, R2, 0x37800000, 0x17 ;  /* 0x3780000002027811 */ /* 0x000fc800078eb8ff */
[----:B------:R-:W-:Y:S01]  /*22a0*/  LOP3.LUT R19, R2, R0, R19, 0xfe, !PT ;  /* 0x0000000002137212 */ /* 0x000fe200078efe13 */
[----:B------:R-:W-:Y:S06]  /*22b0*/  BRA `(.L_x_4213) ;  /* 0x0000000000947947 */ /* 0x000fec0003800000 */
.L_x_4225:
[----:B------:R-:W-:-:S09]  /*22c0*/  UISETP.NE.AND UP0, UPT, UR4, 0x1c, UPT ;  /* 0x0000001c0400788c */ /* 0x000fd2000bf05270 */
[----:B------:R-:W-:Y:S05]  /*22d0*/  BRA.U !UP0, `(.L_x_4232) ;  /* 0x0000000108847547 */ /* 0x000fea000b800000 */
[----:B------:R-:W-:-:S09]  /*22e0*/  UISETP.NE.AND UP0, UPT, UR4, 0x1d, UPT ;  /* 0x0000001d0400788c */ /* 0x000fd2000bf05270 */
[----:B------:R-:W-:Y:S05]  /*22f0*/  BRA.U !UP0, `(.L_x_4233) ;  /* 0x0000000108707547 */ /* 0x000fea000b800000 */
[----:B------:R-:W-:-:S09]  /*2300*/  UISETP.NE.AND UP0, UPT, UR4, 0x2c, UPT ;  /* 0x0000002c0400788c */ /* 0x000fd2000bf05270 */
[----:B------:R-:W-:Y:S05]  /*2310*/  BRA.U !UP0, `(.L_x_4234) ;  /* 0x0000000108487547 */ /* 0x000fea000b800000 */
.L_x_4212:
        /* <DEDUP_REMOVED lines=16> */
.L_x_4235:
[----:B------:R-:W-:Y:S01]  /*2420*/  IMAD.MOV.U32 R19, RZ, RZ, RZ ;  /* 0x000000ffff137224 */ /* 0x000fe200078e00ff */
[----:B------:R-:W-:Y:S06]  /*2430*/  BRA `(.L_x_4213) ;  /* 0x0000000000347947 */ /* 0x000fec0003800000 */
.L_x_4234:
[----:B------:R-:W2:Y:S01]  /*2440*/  LDG.E.U8 R2, desc[UR36][R2.64] ;  /* 0x0000002402027981 */ /* 0x000ea2000c1e1100 */
[----:B------:R-:W-:Y:S01]  /*2450*/  IMAD.MOV.U32 R19, RZ, RZ, 0x400000 ;  /* 0x00400000ff137424 */ /* 0x000fe200078e00ff */
[----:B--2---:R-:W-:-:S13]  /*2460*/  ISETP.NE.AND P0, PT, R2, RZ, PT ;  /* 0x000000ff0200720c */ /* 0x004fda0003f05270 */
[----:B------:R-:W-:Y:S05]  /*2470*/  @!P0 BRA `(.L_x_4213) ;  /* 0x0000000000248947 */ /* 0x000fea0003800000 */
[----:B------:R-:W-:-:S13]  /*2480*/  ISETP.NE.AND P0, PT, R2, 0xff, PT ;  /* 0x000000ff0200780c */ /* 0x000fda0003f05270 */
[----:B------:R-:W-:Y:S01]  /*2490*/  @!P0 MOV R19, 0x7f800001 ;  /* 0x7f80000100138802 */ /* 0x000fe20000000f00 */
[----:B------:R-:W-:Y:S01]  /*24a0*/  @P0 IMAD.SHL.U32 R19, R2, 0x800000, RZ ;  /* 0x0080000002130824 */ /* 0x000fe200078e00ff */
[----:B------:R-:W-:Y:S06]  /*24b0*/  BRA `(.L_x_4213) ;  /* 0x0000000000147947 */ /* 0x000fec0003800000 */
.L_x_4233:
[----:B------:R-:W2:Y:S02]  /*24c0*/  LDG.E.64 R2, desc[UR36][R2.64] ;  /* 0x0000002402027981 */ /* 0x000ea4000c1e1b00 */
[----:B--2---:R0:W1:Y:S01]  /*24d0*/  I2F.U64 R19, R2 ;  /* 0x0000000200137312 */ /* 0x0040620000301000 */
[----:B------:R-:W-:Y:S05]  /*24e0*/  BRA `(.L_x_4213) ;  /* 0x0000000000087947 */ /* 0x000fea0003800000 */
.L_x_4232:
[----:B------:R-:W2:Y:S02]  /*24f0*/  LDG.E R2, desc[UR36][R2.64] ;  /* 0x0000002402027981 */ /* 0x000ea4000c1e1900 */
[----:B--2---:R-:W-:-:S07]  /*2500*/  I2FP.F32.U32 R19, R2 ;  /* 0x0000000200137245 */ /* 0x004fce0000201000 */
.L_x_4213:
[----:B------:R-:W-:Y:S05]  /*2510*/  BSYNC.RECONVERGENT B6 ;  /* 0x0000000000067941 */ /* 0x000fea0003800200 */
.L_x_4207:
[----:B------:R-:W0:Y:S01]  /*2520*/  LDCU.64 UR6, c[0x0][0x5f8] ;  /* 0x0000bf00ff0677ac */ /* 0x000e220008000a00 */
[----:B------:R-:W-:Y:S01]  /*2530*/  BSSY.RECONVERGENT B6, `(.L_x_4236) ;  /* 0x00000dd000067945 */ /* 0x000fe20003800200 */
[----:B------:R-:W-:-:S04]  /*2540*/  UPRMT UR4, UR42, 0x9910, URZ ;  /* 0x000099102a047896 */ /* 0x000fc800080000ff */
[----:B------:R-:W-:Y:S01]  /*2550*/  UISETP.GT.AND UP0, UPT, UR4, 0x9, UPT ;  /* 0x000000090400788c */ /* 0x000fe2000bf04270 */
[----:B0-234-:R-:W-:-:S05]  /*2560*/  IADD3 R2, P0, PT, R18, UR6, RZ ;  /* 0x0000000612027c10 */ /* 0x01dfca000ff1e0ff */
        /* <DEDUP_REMOVED lines=11> */
[----:B--2---:R0:W2:Y:S01]  /*2620*/  I2F.S16 R4, R2 ;  /* 0x0000000200047306 */ /* 0x0040a20000101400 */
[----:B------:R-:W-:Y:S05]  /*2630*/  BRA `(.L_x_4242) ;  /* 0x0000000c00307947 */ /* 0x000fea0003800000 */
.L_x_4240:
[----:B------:R-:W2:Y:S02]  /*2640*/  LDG.E.U8 R2, desc[UR36][R2.64] ;  /* 0x0000002402027981 */ /* 0x000ea4000c1e1100 */
[----:B--2---:R-:W-:Y:S01]  /*2650*/  I2FP.F32.U32 R4, R2 ;  /* 0x0000000200047245 */ /* 0x004fe20000201000 */
[----:B------:R-:W-:Y:S06]  /*2660*/  BRA `(.L_x_4242) ;  /* 0x0000000c00247947 */ /* 0x000fec0003800000 */
.L_x_4239:
[----:B------:R-:W-:-:S09]  /*2670*/  UISETP.NE.AND UP0, UPT, UR4, 0x2, UPT ;  /* 0x000000020400788c */ /* 0x000fd2000bf05270 */
[----:B------:R-:W-:Y:S05]  /*2680*/  BRA.U !UP0, `(.L_x_4243) ;  /* 0x0000000108287547 */ /* 0x000fea000b800000 */
[----:B------:R-:W-:-:S09]  /*2690*/  UISETP.NE.AND UP0, UPT, UR4, 0x3, UPT ;  /* 0x000000030400788c */ /* 0x000fd2000bf05270 */
[----:B------:R-:W-:Y:S05]  /*26a0*/  BRA.U !UP0, `(.L_x_4244) ;  /* 0x0000000108147547 */ /* 0x000fea000b800000 */
[----:B------:R-:W-:-:S09]  /*26b0*/  UISETP.NE.AND UP0, UPT, UR4, 0x4, UPT ;  /* 0x000000040400788c */ /* 0x000fd2000bf05270 */
[----:B------:R-:W-:Y:S05]  /*26c0*/  BRA.U UP0, `(.L_x_4241) ;  /* 0x0000000900907547 */ /* 0x000fea000b800000 */
[----:B------:R-:W2:Y:S02]  /*26d0*/  LDG.E.64 R2, desc[UR36][R2.64] ;  /* 0x0000002402027981 */ /* 0x000ea4000c1e1b00 */
[----:B--2---:R0:W2:Y:S01]  /*26e0*/  I2F.S64 R4, R2 ;  /* 0x0000000200047312 */ /* 0x0040a20000301400 */
[----:B------:R-:W-:Y:S05]  /*26f0*/  BRA `(.L_x_4242) ;  /* 0x0000000c00007947 */ /* 0x000fea0003800000 */
.L_x_4244:
[----:B------:R-:W2:Y:S02]  /*2700*/  LDG.E R2, desc[UR36][R2.64] ;  /* 0x0000002402027981 */ /* 0x000ea4000c1e1900 */
[----:B--2---:R-:W-:Y:S01]  /*2710*/  I2FP.F32.S32 R4, R2 ;  /* 0x0000000200047245 */ /* 0x004fe20000201400 */
[----:B------:R-:W-:Y:S06]  /*2720*/  BRA `(.L_x_4242) ;  /* 0x0000000800f47947 */ /* 0x000fec0003800000 */
.L_x_4243:
[----:B------:R-:W2:Y:S02]  /*2730*/  LDG.E.U16 R2, desc[UR36][R2.64] ;  /* 0x0000002402027981 */ /* 0x000ea4000c1e1500 */
[----:B--2---:R0:W2:Y:S01]  /*2740*/  I2F.S16 R4, R2 ;  /* 0x0000000200047306 */ /* 0x0040a20000101400 */
[----:B------:R-:W-:Y:S05]  /*2750*/  BRA `(.L_x_4242) ;  /* 0x0000000800e87947 */ /* 0x000fea0003800000 */
.L_x_4238:
        /* <DEDUP_REMOVED lines=8> */
.L_x_4246:
[----:B------:R-:W2:Y:S02]  /*27e0*/  LDG.E.U16 R2, desc[UR36][R2.64] ;  /* 0x0000002402027981 */ /* 0x000ea4000c1e1500 */
[----:B--2---:R-:W-:Y:S01]  /*27f0*/  HADD2.F32 R4, -RZ, R2.H0_H0 ;  /* 0x20000002ff047230 */ /* 0x004fe20000004100 */
[----:B------:R-:W-:Y:S06]  /*2800*/  BRA `(.L_x_4242) ;  /* 0x0000000800bc7947 */ /* 0x000fec0003800000 */
.L_x_4245:
        /* <DEDUP_REMOVED lines=8> */
.L_x_4248:
[----:B------:R-:W2:Y:S02]  /*2890*/  LDG.E.U16 R2, desc[UR36][R2.64] ;  /* 0x0000002402027981 */ /* 0x000ea4000c1e1500 */
[----:B--2---:R-:W-:Y:S01]  /*28a0*/  HADD2.F32 R4, -RZ, R2.H0_H0 ;  /* 0x20000002ff047230 */ /* 0x004fe20000004100 */
[----:B------:R-:W-:Y:S06]  /*28b0*/  BRA `(.L_x_4242) ;  /* 0x0000000800907947 */ /* 0x000fec0003800000 */
.L_x_4247:
[----:B------:R-:W2:Y:S01]  /*28c0*/  LDG.E.64 R2, desc[UR36][R2.64] ;  /* 0x0000002402027981 */ /* 0x000ea2000c1e1b00 */
[----:B------:R-:W-:Y:S01]  /*28d0*/  UMOV UR4, 0xf0000000 ;  /* 0xf000000000047882 */ /* 0x000fe20000000000 */
[----:B------:R-:W-:Y:S01]  /*28e0*/  UMOV UR5, 0x380fffff ;  /* 0x380fffff00057882 */ /* 0x000fe20000000000 */
[----:B--2---:R-:W0:Y:S01]  /*28f0*/  F2F.F32.F64 R4, R2 ;  /* 0x0000000200047310 */ /* 0x004e220000301000 */
[----:B------:R-:W-:-:S14]  /*2900*/  DSETP.GEU.AND P0, PT, |R2|, UR4, PT ;  /* 0x0000000402007e2a */ /* 0x000fdc000bf0e200 */
[----:B0-----:R-:W-:Y:S01]  /*2910*/  @!P0 FMUL R4, R4, 1.175494350822287508e-38 ;  /* 0x0080000004048820 */ /* 0x001fe20000400000 */
[----:B------:R-:W-:Y:S06]  /*2920*/  BRA `(.L_x_4242) ;  /* 0x0000000800747947 */ /* 0x000fec0003800000 */
.L_x_4237:
        /* <DEDUP_REMOVED lines=12> */
.L_x_4251:
[----:B------:R-:W2:Y:S01]  /*29f0*/  LDG.E.64 R2, desc[UR36][R2.64] ;  /* 0x0000002402027981 */ /* 0x000ea2000c1e1b00 */
[----:B------:R-:W-:Y:S01]  /*2a00*/  UMOV UR4, 0xf0000000 ;  /* 0xf000000000047882 */ /* 0x000fe20000000000 */
[----:B------:R-:W-:Y:S01]  /*2a10*/  UMOV UR5, 0x380fffff ;  /* 0x380fffff00057882 */ /* 0x000fe20000000000 */
[----:B--2---:R-:W0:Y:S01]  /*2a20*/  F2F.F32.F64 R4, R2 ;  /* 0x0000000200047310 */ /* 0x004e220000301000 */
[----:B------:R-:W-:-:S14]  /*2a30*/  DSETP.GEU.AND P0, PT, |R2|, UR4, PT ;  /* 0x0000000402007e2a */ /* 0x000fdc000bf0e200 */
[----:B0-----:R-:W-:Y:S01]  /*2a40*/  @!P0 FMUL R4, R4, 1.175494350822287508e-38 ;  /* 0x0080000004048820 */ /* 0x001fe20000400000 */
[----:B------:R-:W-:Y:S06]  /*2a50*/  BRA `(.L_x_4242) ;  /* 0x0000000800287947 */ /* 0x000fec0003800000 */
.L_x_4250:
        /* <DEDUP_REMOVED lines=23> */
[----:B------:R-:W-:Y:S01]  /*2bd0*/  LOP3.LUT R4, R5, 0x80000000, R4, 0xf8, !PT ;  /* 0x8000000005047812 */ /* 0x000fe200078ef804 */
[----:B------:R-:W-:Y:S06]  /*2be0*/  BRA `(.L_x_4242) ;  /* 0x0000000400c47947 */ /* 0x000fec0003800000 */
.L_x_4253:
        /* <DEDUP_REMOVED lines=10> */
[----:B------:R-:W-:Y:S01]  /*2c90*/  LOP3.LUT R4, R0, 0x80000000, R5, 0xf8, !PT ;  /* 0x8000000000047812 */ /* 0x000fe200078ef805 */
[----:B------:R-:W-:Y:S06]  /*2ca0*/  BRA `(.L_x_4242) ;  /* 0x0000000400947947 */ /* 0x000fec0003800000 */
.L_x_4252:
[----:B------:R-:W2:Y:S02]  /*2cb0*/  LDG.E.U16 R2, desc[UR36][R2.64] ;  /* 0x0000002402027981 */ /* 0x000ea4000c1e1500 */
[----:B--2---:R-:W-:Y:S01]  /*2cc0*/  SHF.L.U32 R4, R2, 0x10, RZ ;  /* 0x0000001002047819 */ /* 0x004fe200000006ff */
[----:B------:R-:W-:Y:S06]  /*2cd0*/  BRA `(.L_x_4242) ;  /* 0x0000000400887947 */ /* 0x000fec0003800000 */
.L_x_4249:
        /* <DEDUP_REMOVED lines=11> */
.L_x_4256:
[----:B------:R-:W2:Y:S01]  /*2d90*/  LDG.E.U8 R3, desc[UR36][R2.64] ;  /* 0x0000002402037981 */ /* 0x000ea2000c1e1100 */
        /* <DEDUP_REMOVED lines=19> */
.L_x_4258:
[----:B------:R-:W-:Y:S05]  /*2ed0*/  BSYNC.RECONVERGENT B0 ;  /* 0x0000000000007941 */ /* 0x000fea0003800200 */
.L_x_4257:
[----:B------:R-:W-:Y:S01]  /*2ee0*/  IMAD.SHL.U32 R0, R0, 0x100000, RZ ;  /* 0x0010000000007824 */ /* 0x000fe200078e00ff */
[----:B------:R-:W-:-:S04]  /*2ef0*/  LEA R2, R2, 0x3b800000, 0x17 ;  /* 0x3b80000002027811 */ /* 0x000fc800078eb8ff */
[----:B------:R-:W-:Y:S01]  /*2f00*/  LOP3.LUT R4, R2, R0, R7, 0xfe, !PT ;  /* 0x0000000002047212 */ /* 0x000fe200078efe07 */
[----:B------:R-:W-:Y:S06]  /*2f10*/  BRA `(.L_x_4242) ;  /* 0x0000000000f87947 */ /* 0x000fec0003800000 */
.L_x_4255:
[----:B------:R-:W2:Y:S01]  /*2f20*/  LDG.E.U8 R3, desc[UR36][R2.64] ;  /* 0x0000002402037981 */ /* 0x000ea2000c1e1100 */
        /* <DEDUP_REMOVED lines=19> */
.L_x_4260:
[----:B------:R-:W-:Y:S05]  /*3060*/  BSYNC.RECONVERGENT B0 ;  /* 0x0000000000007941 */ /* 0x000fea0003800200 */
.L_x_4259:
[----:B------:R-:W-:Y:S01]  /*3070*/  IMAD.SHL.U32 R0, R0, 0x200000, RZ ;  /* 0x0020000000007824 */ /* 0x000fe200078e00ff */
[----:B------:R-:W-:-:S04]  /*3080*/  LEA R2, R2, 0x37800000, 0x17 ;  /* 0x3780000002027811 */ /* 0x000fc800078eb8ff */
[----:B------:R-:W-:Y:S01]  /*3090*/  LOP3.LUT R4, R2, R0, R7, 0xfe, !PT ;  /* 0x0000000002047212 */ /* 0x000fe200078efe07 */
[----:B------:R-:W-:Y:S06]  /*30a0*/  BRA `(.L_x_4242) ;  /* 0x0000000000947947 */ /* 0x000fec0003800000 */
.L_x_4254:
[----:B------:R-:W-:-:S09]  /*30b0*/  UISETP.NE.AND UP0, UPT, UR4, 0x1c, UPT ;  /* 0x0000001c0400788c */ /* 0x000fd2000bf05270 */
[----:B------:R-:W-:Y:S05]  /*30c0*/  BRA.U !UP0, `(.L_x_4261) ;  /* 0x0000000108847547 */ /* 0x000fea000b800000 */
[----:B------:R-:W-:-:S09]  /*30d0*/  UISETP.NE.AND UP0, UPT, UR4, 0x1d, UPT ;  /* 0x0000001d0400788c */ /* 0x000fd2000bf05270 */
[----:B------:R-:W-:Y:S05]  /*30e0*/  BRA.U !UP0, `(.L_x_4262) ;  /* 0x0000000108707547 */ /* 0x000fea000b800000 */
[----:B------:R-:W-:-:S09]  /*30f0*/  UISETP.NE.AND UP0, UPT, UR4, 0x2c, UPT ;  /* 0x0000002c0400788c */ /* 0x000fd2000bf05270 */
[----:B------:R-:W-:Y:S05]  /*3100*/  BRA.U !UP0, `(.L_x_4263) ;  /* 0x0000000108487547 */ /* 0x000fea000b800000 */
.L_x_4241:
[----:B------:R-:W-:Y:S01]  /*3110*/  MOV R2, 0x0 ;  /* 0x0000000000027802 */ /* 0x000fe20000000f00 */
[----:B------:R-:W0:Y:S01]  /*3120*/  LDCU.64 UR4, c[0x4][0x128] ;  /* 0x01002500ff0477ac */ /* 0x000e220008000a00 */
[----:B------:R-:W-:Y:S02]  /*3130*/  HFMA2 R12, -RZ, RZ, 0, 5.9604644775390625e-08 ;  /* 0x00000001ff0c7431 */ /* 0x000fe400000001ff */
[----:B------:R-:W-:Y:S01]  /*3140*/  IMAD.MOV.U32 R8, RZ, RZ, 0x4e ;  /* 0x0000004eff087424 */ /* 0x000fe200078e00ff */
[----:B------:R-:W2:Y:S01]  /*3150*/  LDCU.64 UR6, c[0x4][0x130] ;  /* 0x01002600ff0677ac */ /* 0x000ea20008000a00 */
[----:B------:R-:W3:Y:S01]  /*3160*/  LDC.64 R2, c[0x4][R2] ;  /* 0x0100000002027b82 */ /* 0x000ee20000000a00 */
[----:B------:R-:W-:Y:S01]  /*3170*/  IMAD.MOV.U32 R13, RZ, RZ, RZ ;  /* 0x000000ffff0d7224 */ /* 0x000fe200078e00ff */
[----:B------:R-:W4:Y:S01]  /*3180*/  LDCU.64 UR8, c[0x4][0x18] ;  /* 0x01000300ff0877ac */ /* 0x000f220008000a00 */
[----:B0-----:R-:W-:Y:S01]  /*3190*/  IMAD.U32 R4, RZ, RZ, UR4 ;  /* 0x00000004ff047e24 */ /* 0x001fe2000f8e00ff */
[----:B------:R-:W-:Y:S01]  /*31a0*/  MOV R5, UR5 ;  /* 0x0000000500057c02 */ /* 0x000fe20008000f00 */
[----:B--2---:R-:W-:-:S02]  /*31b0*/  IMAD.U32 R6, RZ, RZ, UR6 ;  /* 0x00000006ff067e24 */ /* 0x004fc4000f8e00ff */
[----:B------:R-:W-:Y:S01]  /*31c0*/  IMAD.U32 R7, RZ, RZ, UR7 ;  /* 0x00000007ff077e24 */ /* 0x000fe2000f8e00ff */
[----:B----4-:R-:W-:Y:S01]  /*31d0*/  MOV R10, UR8 ;  /* 0x00000008000a7c02 */ /* 0x010fe20008000f00 */
[----:B------:R-:W-:-:S07]  /*31e0*/  IMAD.U32 R11, RZ, RZ, UR9 ;  /* 0x00000009ff0b7e24 */ /* 0x000fce000f8e00ff */
[----:B------:R-:W-:-:S07]  /*31f0*/  LEPC R20, `(.L_x_4264) ;  /* 0x000000001014794e */ /* 0x000fce0000000000 */
[----:B-1-3-5:R-:W-:Y:S05]  /*3200*/  CALL.ABS.NOINC R2 ;  /* 0x0000000002007343 */ /* 0x02afea0003c00000 */
.L_x_4264:
[----:B------:R-:W-:Y:S01]  /*3210*/  IMAD.MOV.U32 R4, RZ, RZ, RZ ;  /* 0x000000ffff047224 */ /* 0x000fe200078e00ff */
[----:B------:R-:W-:Y:S06]  /*3220*/  BRA `(.L_x_4242) ;  /* 0x0000000000347947 */ /* 0x000fec0003800000 */
.L_x_4263:
[----:B------:R-:W2:Y:S01]  /*3230*/  LDG.E.U8 R2, desc[UR36][R2.64] ;  /* 0x0000002402027981 */ /* 0x000ea2000c1e1100 */
[----:B------:R-:W-:Y:S02]  /*3240*/  MOV R4, 0x400000 ;  /* 0x0040000000047802 */ /* 0x000fe40000000f00 */
[----:B--2---:R-:W-:-:S13]  /*3250*/  ISETP.NE.AND P0, PT, R2, RZ, PT ;  /* 0x000000ff0200720c */ /* 0x004fda0003f05270 */
[----:B------:R-:W-:Y:S05]  /*3260*/  @!P0 BRA `(.L_x_4242) ;  /* 0x0000000000248947 */ /* 0x000fea0003800000 */
[----:B------:R-:W-:-:S13]  /*3270*/  ISETP.NE.AND P0, PT, R2, 0xff, PT ;  /* 0x000000ff0200780c */ /* 0x000fda0003f05270 */
[----:B------:R-:W-:Y:S02]  /*3280*/  @!P0 IMAD.MOV.U32 R4, RZ, RZ, 0x7f800001 ;  /* 0x7f800001ff048424 */ /* 0x000fe400078e00ff */
[----:B------:R-:W-:Y:S01]  /*3290*/  @P0 IMAD.SHL.U32 R4, R2, 0x800000, RZ ;  /* 0x0080000002040824 */ /* 0x000fe200078e00ff */
[----:B------:R-:W-:Y:S06]  /*32a0*/  BRA `(.L_x_4242) ;  /* 0x0000000000147947 */ /* 0x000fec0003800000 */
.L_x_4262:
[----:B------:R-:W2:Y:S02]  /*32b0*/  LDG.E.64 R2, desc[UR36][R2.64] ;  /* 0x0000002402027981 */ /* 0x000ea4000c1e1b00 */
[----:B--2---:R0:W2:Y:S01]  /*32c0*/  I2F.U64 R4, R2 ;  /* 0x0000000200047312 */ /* 0x0040a20000301000 */
[----:B------:R-:W-:Y:S05]  /*32d0*/  BRA `(.L_x_4242) ;  /* 0x0000000000087947 */ /* 0x000fea0003800000 */
.L_x_4261:
[----:B------:R-:W2:Y:S02]  /*32e0*/  LDG.E R2, desc[UR36][R2.64] ;  /* 0x0000002402027981 */ /* 0x000ea4000c1e1900 */
[----:B--2---:R-:W-:-:S07]  /*32f0*/  I2FP.F32.U32 R4, R2 ;  /* 0x0000000200047245 */ /* 0x004fce0000201000 */
.L_x_4242:
[----:B------:R-:W-:Y:S05]  /*3300*/  BSYNC.RECONVERGENT B6 ;  /* 0x0000000000067941 */ /* 0x000fea0003800200 */
.L_x_4236:
[----:B------:R-:W0:Y:S01]  /*3310*/  LDCU.64 UR6, c[0x0][0x5e8] ;  /* 0x0000bd00ff0677ac */ /* 0x000e220008000a00 */
[----:B-12--5:R-:W-:Y:S01]  /*3320*/  LOP3.LUT R4, R19, 0x80000000, R4, 0xb8, !PT ;  /* 0x8000000013047812 */ /* 0x026fe200078eb804 */
[----:B------:R-:W-:-:S04]  /*3330*/  UPRMT UR4, UR43, 0x9910, URZ ;  /* 0x000099102b047896 */ /* 0x000fc800080000ff */
[----:B------:R-:W-:Y:S01]  /*3340*/  UISETP.GT.AND UP0, UPT, UR4, 0x9, UPT ;  /* 0x000000090400788c */ /* 0x000fe2000bf04270 */
[----:B0--34-:R-:W-:-:S04]  /*3350*/  IADD3 R2, P0, PT, R16, UR6, RZ ;  /* 0x0000000610027c10 */ /* 0x019fc8000ff1e0ff */
        /* <DEDUP_REMOVED lines=10> */
[----:B------:R-:W0:Y:S02]  /*3400*/  F2I.FTZ.TRUNC.NTZ R5, R4 ;  /* 0x0000000400057305 */ /* 0x000e24000021f100 */
[----:B0-----:R0:W-:Y:S01]  /*3410*/  STG.E.U8 desc[UR36][R2.64], R5 ;  /* 0x0000000502007986 */ /* 0x0011e2000c101124 */
[----:B------:R-:W-:Y:S05]  /*3420*/  BRA `(.L_x_4270) ;  /* 0x0000000c003c7947 */ /* 0x000fea0003800000 */
.L_x_4268:
[----:B------:R-:W0:Y:S02]  /*3430*/  F2I.S64.TRUNC R4, R4 ;  /* 0x0000000400047311 */ /* 0x000e24000020d900 */
[----:B0-----:R-:W-:-:S05]  /*3440*/  IMAD.MOV.U32 R7, RZ, RZ, R4 ;  /* 0x000000ffff077224 */ /* 0x001fca00078e0004 */
[----:B------:R0:W-:Y:S01]  /*3450*/  STG.E.U8 desc[UR36][R2.64], R7 ;  /* 0x0000000702007986 */ /* 0x0001e2000c101124 */
[----:B------:R-:W-:Y:S05]  /*3460*/  BRA `(.L_x_4270) ;  /* 0x0000000c002c7947 */ /* 0x000fea0003800000 */
.L_x_4267:
[----:B------:R-:W-:-:S09]  /*3470*/  UISETP.NE.AND UP0, UPT, UR4, 0x2, UPT ;  /* 0x000000020400788c */ /* 0x000fd2000bf05270 */
[----:B------:R-:W-:Y:S05]  /*3480*/  BRA.U !UP0, `(.L_x_4271) ;  /* 0x0000000108287547 */ /* 0x000fea000b800000 */
[----:B------:R-:W-:-:S09]  /*3490*/  UISETP.NE.AND UP0, UPT, UR4, 0x3, UPT ;  /* 0x000000030400788c */ /* 0x000fd2000bf05270 */
[----:B------:R-:W-:Y:S05]  /*34a0*/  BRA.U !UP0, `(.L_x_4272) ;  /* 0x0000000108147547 */ /* 0x000fea000b800000 */
[----:B------:R-:W-:-:S09]  /*34b0*/  UISETP.NE.AND UP0, UPT, UR4, 0x4, UPT ;  /* 0x000000040400788c */ /* 0x000fd2000bf05270 */
[----:B------:R-:W-:Y:S05]  /*34c0*/  BRA.U UP0, `(.L_x_4269) ;  /* 0x0000000900807547 */ /* 0x000fea000b800000 */
[----:B------:R-:W0:Y:S02]  /*34d0*/  F2I.S64.TRUNC R4, R4 ;  /* 0x0000000400047311 */ /* 0x000e24000020d900 */
[----:B0-----:R0:W-:Y:S01]  /*34e0*/  STG.E.64 desc[UR36][R2.64], R4 ;  /* 0x0000000402007986 */ /* 0x0011e2000c101b24 */
[----:B------:R-:W-:Y:S05]  /*34f0*/  BRA `(.L_x_4270) ;  /* 0x0000000c00087947 */ /* 0x000fea0003800000 */
.L_x_4272:
[----:B------:R-:W0:Y:S02]  /*3500*/  F2I.FTZ.TRUNC.NTZ R5, R4 ;  /* 0x0000000400057305 */ /* 0x000e24000021f100 */
[----:B0-----:R0:W-:Y:S01]  /*3510*/  STG.E desc[UR36][R2.64], R5 ;  /* 0x0000000502007986 */ /* 0x0011e2000c101924 */
[----:B------:R-:W-:Y:S05]  /*3520*/  BRA `(.L_x_4270) ;  /* 0x0000000800fc7947 */ /* 0x000fea0003800000 */
.L_x_4271:
[----:B------:R-:W0:Y:S02]  /*3530*/  F2I.FTZ.TRUNC.NTZ R5, R4 ;  /* 0x0000000400057305 */ /* 0x000e24000021f100 */
[----:B0-----:R0:W-:Y:S01]  /*3540*/  STG.E.U16 desc[UR36][R2.64], R5 ;  /* 0x0000000502007986 */ /* 0x0011e2000c101524 */
[----:B------:R-:W-:Y:S05]  /*3550*/  BRA `(.L_x_4270) ;  /* 0x0000000800f07947 */ /* 0x000fea0003800000 */
.L_x_4266:
[----:B------:R-:W-:-:S09]  /*3560*/  UISETP.GT.AND UP0, UPT, UR4, 0x6, UPT ;  /* 0x000000060400788c */ /* 0x000fd2000bf04270 */
[----:B------:R-:W-:Y:S05]  /*3570*/  BRA.U UP0, `(.L_x_4273) ;  /* 0x0000000100247547 */ /* 0x000fea000b800000 */
[----:B------:R-:W-:-:S09]  /*3580*/  UISETP.NE.AND UP0, UPT, UR4, 0x5, UPT ;  /* 0x000000050400788c */ /* 0x000fd2000bf05270 */
[----:B------:R-:W-:Y:S05]  /*3590*/  BRA.U !UP0, `(.L_x_4274) ;  /* 0x0000000108107547 */ /* 0x000fea000b800000 */
[----:B------:R-:W-:-:S09]  /*35a0*/  UISETP.NE.AND UP0, UPT, UR4, 0x6, UPT ;  /* 0x000000060400788c */ /* 0x000fd2000bf05270 */
[----:B------:R-:W-:Y:S05]  /*35b0*/  BRA.U UP0, `(.L_x_4269) ;  /* 0x0000000900447547 */ /* 0x000fea000b800000 */
[----:B------:R1:W-:Y:S01]  /*35c0*/  STG.E desc[UR36][R2.64], R4 ;  /* 0x0000000402007986 */ /* 0x0003e2000c101924 */
[----:B------:R-:W-:Y:S05]  /*35d0*/  BRA `(.L_x_4270) ;  /* 0x0000000800d07947 */ /* 0x000fea0003800000 */
.L_x_4274:
[----:B------:R-:W-:-:S05]  /*35e0*/  F2FP.F16.F32.PACK_AB R4, RZ, R4 ;  /* 0x00000004ff04723e */ /* 0x000fca00000000ff */
[----:B------:R0:W-:Y:S01]  /*35f0*/  STG.E.U16 desc[UR36][R2.64], R4 ;  /* 0x0000000402007986 */ /* 0x0001e2000c101524 */
[----:B------:R-:W-:Y:S05]  /*3600*/  BRA `(.L_x_4270) ;  /* 0x0000000800c47947 */ /* 0x000fea0003800000 */
.L_x_4273:
[----:B------:R-:W-:-:S09]  /*3610*/  UISETP.NE.AND UP0, UPT, UR4, 0x7, UPT ;  /* 0x000000070400788c */ /* 0x000fd2000bf05270 */
[----:B------:R-:W-:Y:S05]  /*3620*/  BRA.U !UP0, `(.L_x_4275) ;  /* 0x00000001082c7547 */ /* 0x000fea000b800000 */
[----:B------:R-:W-:-:S09]  /*3630*/  UISETP.NE.AND UP0, UPT, UR4, 0x8, UPT ;  /* 0x000000080400788c */ /* 0x000fd2000bf05270 */
[----:B------:R-:W-:Y:S05]  /*3640*/  BRA.U !UP0, `(.L_x_4276) ;  /* 0x0000000108147547 */ /* 0x000fea000b800000 */
[----:B------:R-:W-:-:S09]  /*3650*/  UISETP.NE.AND UP0, UPT, UR4, 0x9, UPT ;  /* 0x000000090400788c */ /* 0x000fd2000bf05270 */
[----:B------:R-:W-:Y:S05]  /*3660*/  BRA.U UP0, `(.L_x_4269) ;  /* 0x0000000900187547 */ /* 0x000fea000b800000 */
[----:B------:R-:W-:-:S05]  /*3670*/  IMAD.MOV.U32 R5, RZ, RZ, RZ ;  /* 0x000000ffff057224 */ /* 0x000fca00078e00ff */
[----:B------:R3:W-:Y:S01]  /*3680*/  STG.E.64 desc[UR36][R2.64], R4 ;  /* 0x0000000402007986 */ /* 0x0007e2000c101b24 */
[----:B------:R-:W-:Y:S05]  /*3690*/  BRA `(.L_x_4270) ;  /* 0x0000000800a07947 */ /* 0x000fea0003800000 */
.L_x_4276:
[----:B------:R-:W-:-:S04]  /*36a0*/  F2FP.F16.F32.PACK_AB R5, RZ, R4 ;  /* 0x00000004ff05723e */ /* 0x000fc800000000ff */
[----:B------:R-:W-:-:S05]  /*36b0*/  PRMT R5, R5, 0x5410, RZ ;  /* 0x0000541005057816 */ /* 0x000fca00000000ff */
[----:B------:R2:W-:Y:S01]  /*36c0*/  STG.E desc[UR36][R2.64], R5 ;  /* 0x0000000502007986 */ /* 0x0005e2000c101924 */
[----:B------:R-:W-:Y:S05]  /*36d0*/  BRA `(.L_x_4270) ;  /* 0x0000000800907947 */ /* 0x000fea0003800000 */
.L_x_4275:
[----:B------:R-:W-:-:S06]  /*36e0*/  FMUL.FTZ R4, R4, 1 ;  /* 0x3f80000004047820 */ /* 0x000fcc0000410000 */
[----:B------:R-:W0:Y:S02]  /*36f0*/  F2F.F64.F32 R4, R4 ;  /* 0x0000000400047310 */ /* 0x000e240000201800 */
[----:B0-----:R4:W-:Y:S01]  /*3700*/  STG.E.64 desc[UR36][R2.64], R4 ;  /* 0x0000000402007986 */ /* 0x0019e2000c101b24 */
[----:B------:R-:W-:Y:S05]  /*3710*/  BRA `(.L_x_4270) ;  /* 0x0000000800807947 */ /* 0x000fea0003800000 */
.L_x_4265:
        /* <DEDUP_REMOVED lines=8> */
[----:B------:R-:W-:-:S04]  /*37a0*/  FSETP.NEU.FTZ.AND P0, PT, R4, RZ, PT ;  /* 0x000000ff0400720b */ /* 0x000fc80003f1d000 */
[----:B------:R-:W-:-:S05]  /*37b0*/  SEL R5, RZ, 0x1, !P0 ;  /* 0x00000001ff057807 */ /* 0x000fca0004000000 */
[----:B------:R0:W-:Y:S01]  /*37c0*/  STG.E.U8 desc[UR36][R2.64], R5 ;  /* 0x0000000502007986 */ /* 0x0001e2000c101124 */
[----:B------:R-:W-:Y:S05]  /*37d0*/  BRA `(.L_x_4270) ;  /* 0x0000000800507947 */ /* 0x000fea0003800000 */
.L_x_4279:
[----:B------:R-:W-:Y:S01]  /*37e0*/  FMUL.FTZ R4, R4, 1 ;  /* 0x3f80000004047820 */ /* 0x000fe20000410000 */
[----:B------:R-:W-:-:S05]  /*37f0*/  CS2R R6, SRZ ;  /* 0x0000000000067805 */ /* 0x000fca000001ff00 */
[----:B------:R-:W0:Y:S02]  /*3800*/  F2F.F64.F32 R4, R4 ;  /* 0x0000000400047310 */ /* 0x000e240000201800 */
[----:B0-----:R0:W-:Y:S01]  /*3810*/  STG.E.128 desc[UR36][R2.64], R4 ;  /* 0x0000000402007986 */ /* 0x0011e2000c101d24 */
[----:B------:R-:W-:Y:S05]  /*3820*/  BRA `(.L_x_4270) ;  /* 0x00000008003c7947 */ /* 0x000fea0003800000 */
.L_x_4278:
[----:B------:R-:W-:-:S09]  /*3830*/  UISETP.NE.AND UP0, UPT, UR4, 0xf, UPT ;  /* 0x0000000f0400788c */ /* 0x000fd2000bf05270 */
[----:B------:R-:W-:Y:S05]  /*3840*/  BRA.U !UP0, `(.L_x_4280) ;  /* 0x0000000108987547 */ /* 0x000fea000b800000 */
[----:B------:R-:W-:-:S09]  /*3850*/  UISETP.NE.AND UP0, UPT, UR4, 0x17, UPT ;  /* 0x000000170400788c */ /* 0x000fd2000bf05270 */
[----:B------:R-:W-:Y:S05]  /*3860*/  BRA.U !UP0, `(.L_x_4281) ;  /* 0x0000000108487547 */ /* 0x000fea000b800000 */
[----:B------:R-:W-:-:S09]  /*3870*/  UISETP.NE.AND UP0, UPT, UR4, 0x18, UPT ;  /* 0x000000180400788c */ /* 0x000fd2000bf05270 */
[----:B------:R-:W-:Y:S05]  /*3880*/  BRA.U UP0, `(.L_x_4269) ;  /* 0x0000000500907547 */ /* 0x000fea000b800000 */
[----:B------:R-:W-:Y:S01]  /*3890*/  LOP3.LUT R6, R4, 0x7fffffff, RZ, 0xc0, !PT ;  /* 0x7fffffff04067812 */ /* 0x000fe200078ec0ff */
[----:B------:R-:W-:Y:S01]  /*38a0*/  BSSY.RECONVERGENT B0, `(.L_x_4282) ;  /* 0x000000b000007945 */ /* 0x000fe20003800200 */
[----:B------:R-:W-:Y:S01]  /*38b0*/  HFMA2 R0, -RZ, RZ, 0, 7.569789886474609375e-06 ;  /* 0x0000007fff007431 */ /* 0x000fe200000001ff */
        /* <DEDUP_REMOVED lines=9> */
.L_x_4283:
[----:B------:R-:W-:Y:S05]  /*3950*/  BSYNC.RECONVERGENT B0 ;  /* 0x0000000000007941 */ /* 0x000fea0003800200 */
.L_x_4282:
[----:B------:R-:W-:-:S05]  /*3960*/  LOP3.LUT R7, R0, 0x80, R7, 0xf8, !PT ;  /* 0x0000008000077812 */ /* 0x000fca00078ef807 */
[----:B------:R0:W-:Y:S01]  /*3970*/  STG.E.U8 desc[UR36][R2.64], R7 ;  /* 0x0000000702007986 */ /* 0x0001e2000c101124 */
[----:B------:R-:W-:Y:S05]  /*3980*/  BRA `(.L_x_4270) ;  /* 0x0000000400e47947 */ /* 0x000fea0003800000 */
.L_x_4281:
[----:B------:R-:W-:Y:S01]  /*3990*/  LOP3.LUT R6, R4, 0x7fffffff, RZ, 0xc0, !PT ;  /* 0x7fffffff04067812 */ /* 0x000fe200078ec0ff */
[----:B------:R-:W-:Y:S01]  /*39a0*/  BSSY.RECONVERGENT B0, `(.L_x_4284) ;  /* 0x000000d000007945 */ /* 0x000fe20003800200 */
        /* <DEDUP_REMOVED lines=12> */
.L_x_4285:
[----:B------:R-:W-:Y:S05]  /*3a70*/  BSYNC.RECONVERGENT B0 ;  /* 0x0000000000007941 */ /* 0x000fea0003800200 */
.L_x_4284:
[----:B------:R-:W-:-:S05]  /*3a80*/  LOP3.LUT R5, R0, 0x80, R7, 0xf8, !PT ;  /* 0x0000008000057812 */ /* 0x000fca00078ef807 */
[----:B------:R0:W-:Y:S01]  /*3a90*/  STG.E.U8 desc[UR36][R2.64], R5 ;  /* 0x0000000502007986 */ /* 0x0001e2000c101124 */
[----:B------:R-:W-:Y:S05]  /*3aa0*/  BRA `(.L_x_4270) ;  /* 0x00000004009c7947 */ /* 0x000fea0003800000 */
.L_x_4280:
[----:B------:R-:W-:-:S05]  /*3ab0*/  F2FP.BF16.F32.PACK_AB R4, RZ, R4 ;  /* 0x00000004ff04723e */ /* 0x000fca00000010ff */
[----:B------:R0:W-:Y:S01]  /*3ac0*/  STG.E.U16 desc[UR36][R2.64], R4 ;  /* 0x0000000402007986 */ /* 0x0001e2000c101524 */
[----:B------:R-:W-:Y:S05]  /*3ad0*/  BRA `(.L_x_4270) ;  /* 0x0000000400907947 */ /* 0x000fea0003800000 */
.L_x_4277:
        /* <DEDUP_REMOVED lines=8> */
[----:B------:R-:W0:Y:S02]  /*3b60*/  F2I.FTZ.U32.TRUNC.NTZ R5, R4 ;  /* 0x0000000400057305 */ /* 0x000e24000021f000 */
[----:B0-----:R0:W-:Y:S01]  /*3b70*/  STG.E.U16 desc[UR36][R2.64], R5 ;  /* 0x0000000502007986 */ /* 0x0011e2000c101524 */
[----:B------:R-:W-:Y:S05]  /*3b80*/  BRA `(.L_x_4270) ;  /* 0x0000000400647947 */ /* 0x000fea0003800000 */
.L_x_4288:
[----:B------:R-:W-:Y:S01]  /*3b90*/  LOP3.LUT R5, R4, 0x7fffffff, RZ, 0xc0, !PT ;  /* 0x7fffffff04057812 */ /* 0x000fe200078ec0ff */
[----:B------:R-:W-:Y:S01]  /*3ba0*/  BSSY.RECONVERGENT B0, `(.L_x_4289) ;  /* 0x0000013000007945 */ /* 0x000fe20003800200 */
[----:B------:R-:W-:Y:S02]  /*3bb0*/  IMAD.MOV.U32 R0, RZ, RZ, 0x80 ;  /* 0x00000080ff007424 */ /* 0x000fe400078e00ff */
        /* <DEDUP_REMOVED lines=9> */
.L_x_4291:
[----:B------:R-:W-:-:S04]  /*3c50*/  SHF.R.U32.HI R0, RZ, 0x14, R4 ;  /* 0x00000014ff007819 */ /* 0x000fc80000011604 */
[----:B------:R-:W-:-:S04]  /*3c60*/  LOP3.LUT R5, R0, 0x1, RZ, 0xc0, !PT ;  /* 0x0000000100057812 */ /* 0x000fc800078ec0ff */
[----:B------:R-:W-:-:S04]  /*3c70*/  IADD3 R0, PT, PT, R4, 0x487ffff, R5 ;  /* 0x0487ffff04007810 */ /* 0x000fc80007ffe005 */
[----:B------:R-:W-:-:S04]  /*3c80*/  SHF.R.U32.HI R0, RZ, 0x14, R0 ;  /* 0x00000014ff007819 */ /* 0x000fc80000011600 */
[----:B------:R-:W-:-:S07]  /*3c90*/  LOP3.LUT R5, R0, 0xff, RZ, 0xc0, !PT ;  /* 0x000000ff00057812 */ /* 0x000fce00078ec0ff */
.L_x_4292:
[----:B------:R-:W-:-:S04]  /*3ca0*/  SHF.R.U32.HI R4, RZ, 0x18, R4 ;  /* 0x00000018ff047819 */ /* 0x000fc80000011604 */
[----:B------:R-:W-:-:S04]  /*3cb0*/  LOP3.LUT R5, R5, 0x80, R4, 0xf8, !PT ;  /* 0x0000008005057812 */ /* 0x000fc800078ef804 */
[----:B------:R-:W-:-:S07]  /*3cc0*/  PRMT R0, R5, 0x7610, R0 ;  /* 0x0000761005007816 */ /* 0x000fce0000000000 */
.L_x_4290:
[----:B------:R-:W-:Y:S05]  /*3cd0*/  BSYNC.RECONVERGENT B0 ;  /* 0x0000000000007941 */ /* 0x000fea0003800200 */
.L_x_4289:
[----:B------:R0:W-:Y:S01]  /*3ce0*/  STG.E.U8 desc[UR36][R2.64], R0 ;  /* 0x0000000002007986 */ /* 0x0001e2000c101124 */
[----:B------:R-:W-:Y:S05]  /*3cf0*/  BRA `(.L_x_4270) ;  /* 0x0000000400087947 */ /* 0x000fea0003800000 */
.L_x_4287:
[----:B------:R-:W-:Y:S01]  /*3d00*/  LOP3.LUT R5, R4, 0x7fffffff, RZ, 0xc0, !PT ;  /* 0x7fffffff04057812 */ /* 0x000fe200078ec0ff */
[----:B------:R-:W-:Y:S01]  /*3d10*/  BSSY.RECONVERGENT B0, `(.L_x_4293) ;  /* 0x0000013000007945 */ /* 0x000fe20003800200 */
[----:B------:R-:W-:Y:S02]  /*3d20*/  MOV R0, 0x80 ;  /* 0x0000008000007802 */ /* 0x000fe40000000f00 */
        /* <DEDUP_REMOVED lines=9> */
.L_x_4295:
[----:B------:R-:W-:-:S04]  /*3dc0*/  SHF.R.U32.HI R0, RZ, 0x15, R4 ;  /* 0x00000015ff007819 */ /* 0x000fc80000011604 */
[----:B------:R-:W-:-:S04]  /*3dd0*/  LOP3.LUT R5, R0, 0x1, RZ, 0xc0, !PT ;  /* 0x0000000100057812 */ /* 0x000fc800078ec0ff */
[----:B------:R-:W-:-:S04]  /*3de0*/  IADD3 R0, PT, PT, R4, 0x88fffff, R5 ;  /* 0x088fffff04007810 */ /* 0x000fc80007ffe005 */
[----:B------:R-:W-:-:S04]  /*3df0*/  SHF.R.U32.HI R0, RZ, 0x15, R0 ;  /* 0x00000015ff007819 */ /* 0x000fc80000011600 */
[----:B------:R-:W-:-:S07]  /*3e00*/  LOP3.LUT R5, R0, 0xff, RZ, 0xc0, !PT ;  /* 0x000000ff00057812 */ /* 0x000fce00078ec0ff */
.L_x_4296:
[----:B------:R-:W-:-:S04]  /*3e10*/  SHF.R.U32.HI R4, RZ, 0x18, R4 ;  /* 0x00000018ff047819 */ /* 0x000fc80000011604 */
[----:B------:R-:W-:-:S04]  /*3e20*/  LOP3.LUT R5, R5, 0x80, R4, 0xf8, !PT ;  /* 0x0000008005057812 */ /* 0x000fc800078ef804 */
[----:B------:R-:W-:-:S07]  /*3e30*/  PRMT R0, R5, 0x7610, R0 ;  /* 0x0000761005007816 */ /* 0x000fce0000000000 */
.L_x_4294:
[----:B------:R-:W-:Y:S05]  /*3e40*/  BSYNC.RECONVERGENT B0 ;  /* 0x0000000000007941 */ /* 0x000fea0003800200 */
.L_x_4293:
[----:B------:R0:W-:Y:S01]  /*3e50*/  STG.E.U8 desc[UR36][R2.64], R0 ;  /* 0x0000000002007986 */ /* 0x0001e2000c101124 */
[----:B------:R-:W-:Y:S05]  /*3e60*/  BRA `(.L_x_4270) ;  /* 0x0000000000ac7947 */ /* 0x000fea0003800000 */
.L_x_4286:
[----:B------:R-:W-:-:S09]  /*3e70*/  UISETP.NE.AND UP0, UPT, UR4, 0x1c, UPT ;  /* 0x0000001c0400788c */ /* 0x000fd2000bf05270 */
[----:B------:R-:W-:Y:S05]  /*3e80*/  BRA.U !UP0, `(.L_x_4297) ;  /* 0x00000001089c7547 */ /* 0x000fea000b800000 */
[----:B------:R-:W-:-:S09]  /*3e90*/  UISETP.NE.AND UP0, UPT, UR4, 0x1d, UPT ;  /* 0x0000001d0400788c */ /* 0x000fd2000bf05270 */
[----:B------:R-:W-:Y:S05]  /*3ea0*/  BRA.U !UP0, `(.L_x_4298) ;  /* 0x0000000108887547 */ /* 0x000fea000b800000 */
[----:B------:R-:W-:-:S09]  /*3eb0*/  UISETP.NE.AND UP0, UPT, UR4, 0x2c, UPT ;  /* 0x0000002c0400788c */ /* 0x000fd2000bf05270 */
[----:B------:R-:W-:Y:S05]  /*3ec0*/  BRA.U !UP0, `(.L_x_4299) ;  /* 0x0000000108447547 */ /* 0x000fea000b800000 */
.L_x_4269:
[----:B------:R-:W-:Y:S01]  /*3ed0*/  MOV R0, 0x0 ;  /* 0x0000000000007802 */ /* 0x000fe20000000f00 */
[----:B------:R-:W0:Y:S01]  /*3ee0*/  LDCU.64 UR6, c[0x4][0x128] ;  /* 0x01002500ff0677ac */ /* 0x000e220008000a00 */
[----:B------:R-:W-:Y:S02]  /*3ef0*/  HFMA2 R13, -RZ, RZ, 0, 0 ;  /* 0x00000000ff0d7431 */ /* 0x000fe400000001ff */
[----:B------:R-:W-:Y:S01]  /*3f00*/  IMAD.MOV.U32 R8, RZ, RZ, 0x65 ;  /* 0x00000065ff087424 */ /* 0x000fe200078e00ff */
[----:B------:R1:W2:Y:S01]  /*3f10*/  LDC.64 R2, c[0x4][R0] ;  /* 0x0100000000027b82 */ /* 0x0002a20000000a00 */
        /* <DEDUP_REMOVED lines=11> */
.L_x_4300:
[----:B------:R-:W-:Y:S05]  /*3fd0*/  BRA `(.L_x_4270) ;  /* 0x0000000000507947 */ /* 0x000fea0003800000 */
.L_x_4299:
        /* <DEDUP_REMOVED lines=15> */
.L_x_4298:
[----:B------:R-:W0:Y:S02]  /*40d0*/  F2I.U64.TRUNC R4, R4 ;  /* 0x0000000400047311 */ /* 0x000e24000020d800 */
[----:B0-----:R0:W-:Y:S01]  /*40e0*/  STG.E.64 desc[UR36][R2.64], R4 ;  /* 0x0000000402007986 */ /* 0x0011e2000c101b24 */
[----:B------:R-:W-:Y:S05]  /*40f0*/  BRA `(.L_x_4270) ;  /* 0x0000000000087947 */ /* 0x000fea0003800000 */
.L_x_4297:
[----:B------:R-:W0:Y:S02]  /*4100*/  F2I.FTZ.U32.TRUNC.NTZ R5, R4 ;  /* 0x0000000400057305 */ /* 0x000e24000021f000 */
[----:B0-----:R0:W-:Y:S02]  /*4110*/  STG.E desc[UR36][R2.64], R5 ;  /* 0x0000000502007986 */ /* 0x0011e4000c101924 */
.L_x_4270:
[----:B------:R-:W-:-:S07]  /*4120*/  VIADD R17, R17, 0x80 ;  /* 0x0000008011117836 */ /* 0x000fce0000000000 */
.L_x_4205:
[----:B------:R-:W-:Y:S05]  /*4130*/  BSYNC.RECONVERGENT B7 ;  /* 0x0000000000077941 */ /* 0x000fea0003800200 */
.L_x_4204:
[----:B------:R-:W5:Y:S01]  /*4140*/  LDCU UR4, c[0x0][0x380] ;  /* 0x00007000ff0477ac */ /* 0x000f620008000800 */
[----:B------:R-:W-:Y:S01]  /*4150*/  BSSY.RECONVERGENT B7, `(.L_x_4301) ;  /* 0x0000404000077945 */ /* 0x000fe20003800200 */
[----:B-----5:R-:W-:-:S13]  /*4160*/  ISETP.GE.AND P0, PT, R17, UR4, PT ;  /* 0x0000000411007c0c */ /* 0x020fda000bf06270 */
[----:B------:R-:W-:Y:S05]  /*4170*/  @P0 BRA `(.L_x_4302) ;  /* 0x0000004000040947 */ /* 0x000fea0003800000 */
[----:B------:R-:W5:Y:S01]  /*4180*/  LDCU UR4, c[0x0][0x388] ;  /* 0x00007100ff0477ac */ /* 0x000f620008000800 */
[----:B------:R-:W-:Y:S02]  /*4190*/  HFMA2 R18, -RZ, RZ, 0, 0 ;  /* 0x00000000ff127431 */ /* 0x000fe400000001ff */
[----:B0-----:R-:W-:Y:S02]  /*41a0*/  IMAD.MOV.U32 R0, RZ, RZ, RZ ;  /* 0x000000ffff007224 */ /* 0x001fe400078e00ff */
[----:B------:R-:W-:Y:S01]  /*41b0*/  IMAD.MOV.U32 R16, RZ, RZ, RZ ;  /* 0x000000ffff107224 */ /* 0x000fe200078e00ff */
[----:B-----5:R-:W-:-:S09]  /*41c0*/  UISETP.NE.AND UP0, UPT, UR4, URZ, UPT ;  /* 0x000000ff0400728c */ /* 0x020fd2000bf05270 */
[----:B------:R-:W-:Y:S05]  /*41d0*/  BRA.U !UP0, `(.L_x_4303) ;  /* 0x0000001508707547 */ /* 0x000fea000b800000 */
[----:B------:R-:W1:Y:S01]  /*41e0*/  LDCU.64 UR4, c[0x0][0x390] ;  /* 0x00007200ff0477ac */ /* 0x000e620008000a00 */
[----:B------:R-:W-:Y:S01]  /*41f0*/  MOV R16, RZ ;  /* 0x000000ff00107202 */ /* 0x000fe20000000f00 */
[----:B------:R-:W0:Y:S01]  /*4200*/  LDCU UR6, c[0x0][0x38c] ;  /* 0x00007180ff0677ac */ /* 0x000e220008000800 */
[----:B------:R-:W5:Y:S01]  /*4210*/  LDCU.64 UR8, c[0x0][0x4b8] ;  /* 0x00009700ff0877ac */ /* 0x000f620008000a00 */
[----:B------:R-:W-:Y:S02]  /*4220*/  UISETP.NE.AND UP0, UPT, UR41, URZ, UPT ;  /* 0x000000ff2900728c */ /* 0x000fe4000bf05270 */
        /* <DEDUP_REMOVED lines=343> */
.L_x_4303:
[----:B------:R-:W1:Y:S01]  /*57a0*/  LDCU.64 UR6, c[0x0][0x5f0] ;  /* 0x0000be00ff0677ac */ /* 0x000e620008000a00 */
[----:B------:R-:W-:Y:S01]  /*57b0*/  BSSY.RECONVERGENT B6, `(.L_x_4304) ;  /* 0x00000dd000067945 */ /* 0x000fe20003800200 */
        /* <DEDUP_REMOVED lines=14> */
[----:B--2---:R4:W0:Y:S01]  /*58a0*/  I2F.S16 R19, R2 ;  /* 0x0000000200137306 */ /* 0x0048220000101400 */
[----:B------:R-:W-:Y:S05]  /*58b0*/  BRA `(.L_x_4310) ;  /* 0x0000000c00307947 */ /* 0x000fea0003800000 */
.L_x_4308:
[----:B------:R-:W2:Y:S02]  /*58c0*/  LDG.E.U8 R2, desc[UR36][R2.64] ;  /* 0x0000002402027981 */ /* 0x000ea4000c1e1100 */
[----:B--2---:R-:W-:Y:S01]  /*58d0*/  I2FP.F32.U32 R19, R2 ;  /* 0x0000000200137245 */ /* 0x004fe20000201000 */
[----:B------:R-:W-:Y:S06]  /*58e0*/  BRA `(.L_x_4310) ;  /* 0x0000000c00247947 */ /* 0x000fec0003800000 */
.L_x_4307:
[----:B------:R-:W-:-:S09]  /*58f0*/  UISETP.NE.AND UP0, UPT, UR4, 0x2, UPT ;  /* 0x000000020400788c */ /* 0x000fd2000bf05270 */
[----:B------:R-:W-:Y:S05]  /*5900*/  BRA.U !UP0, `(.L_x_4311) ;  /* 0x0000000108287547 */ /* 0x000fea000b800000 */
[----:B------:R-:W-:-:S09]  /*5910*/  UISETP.NE.AND UP0, UPT, UR4, 0x3, UPT ;  /* 0x000000030400788c */ /* 0x000fd2000bf05270 */
[----:B------:R-:W-:Y:S05]  /*5920*/  BRA.U !UP0, `(.L_x_4312) ;  /* 0x0000000108147547 */ /* 0x000fea000b800000 */
[----:B------:R-:W-:-:S09]  /*5930*/  UISETP.NE.AND UP0, UPT, UR4, 0x4, UPT ;  /* 0x000000040400788c */ /* 0x000fd2000bf05270 */
[----:B------:R-:W-:Y:S05]  /*5940*/  BRA.U UP0, `(.L_x_4309) ;  /* 0x0000000900b07547 */ /* 0x000fea000b800000 */
[----:B------:R-:W2:Y:S02]  /*5950*/  LDG.E.64 R2, desc[UR36][R2.64] ;  /* 0x0000002402027981 */ /* 0x000ea4000c1e1b00 */
[----:B--2---:R2:W3:Y:S01]  /*5960*/  I2F.S64 R19, R2 ;  /* 0x0000000200137312 */ /* 0x0044e20000301400 */
[----:B------:R-:W-:Y:S05]  /*5970*/  BRA `(.L_x_4310) ;  /* 0x0000000c00007947 */ /* 0x000fea0003800000 */
.L_x_4312:
[----:B------:R-:W2:Y:S02]  /*5980*/  LDG.E R2, desc[UR36][R2.64] ;  /* 0x0000002402027981 */ /* 0x000ea4000c1e1900 */
[----:B--2---:R-:W-:Y:S01]  /*5990*/  I2FP.F32.S32 R19, R2 ;  /* 0x0000000200137245 */ /* 0x004fe20000201400 */
[----:B------:R-:W-:Y:S06]  /*59a0*/  BRA `(.L_x_4310) ;  /* 0x0000000800f47947 */ /* 0x000fec0003800000 */
.L_x_4311:
[----:B------:R-:W2:Y:S02]  /*59b0*/  LDG.E.U16 R2, desc[UR36][R2.64] ;  /* 0x0000002402027981 */ /* 0x000ea4000c1e1500 */
[----:B--2---:R0:W1:Y:S01]  /*59c0*/  I2F.S16 R19, R2 ;  /* 0x0000000200137306 */ /* 0x0040620000101400 */
[----:B------:R-:W-:Y:S05]  /*59d0*/  BRA `(.L_x_4310) ;  /* 0x0000000800e87947 */ /* 0x000fea0003800000 */
.L_x_4306:
        /* <DEDUP_REMOVED lines=8> */
.L_x_4314:
[----:B------:R-:W2:Y:S02]  /*5a60*/  LDG.E.U16 R2, desc[UR36][R2.64] ;  /* 0x0000002402027981 */ /* 0x000ea4000c1e1500 */
[----:B--2---:R-:W-:Y:S01]  /*5a70*/  HADD2.F32 R19, -RZ, R2.H0_H0 ;  /* 0x20000002ff137230 */ /* 0x004fe20000004100 */
[----:B------:R-:W-:Y:S06]  /*5a80*/  BRA `(.L_x_4310) ;  /* 0x0000000800bc7947 */ /* 0x000fec0003800000 */
.L_x_4313:
        /* <DEDUP_REMOVED lines=8> */
.L_x_4316:
[----:B------:R-:W2:Y:S02]  /*5b10*/  LDG.E.U16 R2, desc[UR36][R2.64] ;  /* 0x0000002402027981 */ /* 0x000ea4000c1e1500 */
[----:B--2---:R-:W-:Y:S01]  /*5b20*/  HADD2.F32 R19, -RZ, R2.H0_H0 ;  /* 0x20000002ff137230 */ /* 0x004fe20000004100 */
[----:B------:R-:W-:Y:S06]  /*5b30*/  BRA `(.L_x_4310) ;  /* 0x0000000800907947 */ /* 0x000fec0003800000 */
.L_x_4315:
[----:B------:R-:W2:Y:S01]  /*5b40*/  LDG.E.64 R2, desc[UR36][R2.64] ;  /* 0x0000002402027981 */ /* 0x000ea2000c1e1b00 */
[----:B------:R-:W-:Y:S01]  /*5b50*/  UMOV UR4, 0xf0000000 ;  /* 0xf000000000047882 */ /* 0x000fe20000000000 */
[----:B------:R-:W-:Y:S01]  /*5b60*/  UMOV UR5, 0x380fffff ;  /* 0x380fffff00057882 */ /* 0x000fe20000000000 */
[----:B--2---:R-:W0:Y:S01]  /*5b70*/  F2F.F32.F64 R19, R2 ;  /* 0x0000000200137310 */ /* 0x004e220000301000 */
[----:B------:R-:W-:-:S14]  /*5b80*/  DSETP.GEU.AND P0, PT, |R2|, UR4, PT ;  /* 0x0000000402007e2a */ /* 0x000fdc000bf0e200 */
[----:B0-----:R-:W-:Y:S01]  /*5b90*/  @!P0 FMUL R19, R19, 1.175494350822287508e-38 ;  /* 0x0080000013138820 */ /* 0x001fe20000400000 */
[----:B------:R-:W-:Y:S06]  /*5ba0*/  BRA `(.L_x_4310) ;  /* 0x0000000800747947 */ /* 0x000fec0003800000 */
.L_x_4305:
        /* <DEDUP_REMOVED lines=12> */
.L_x_4319:
[----:B------:R-:W2:Y:S01]  /*5c70*/  LDG.E.64 R2, desc[UR36][R2.64] ;  /* 0x0000002402027981 */ /* 0x000ea2000c1e1b00 */
[----:B------:R-:W-:Y:S01]  /*5c80*/  UMOV UR4, 0xf0000000 ;  /* 0xf000000000047882 */ /* 0x000fe20000000000 */
[----:B------:R-:W-:Y:S01]  /*5c90*/  UMOV UR5, 0x380fffff ;  /* 0x380fffff00057882 */ /* 0x000fe20000000000 */
[----:B--2---:R-:W0:Y:S01]  /*5ca0*/  F2F.F32.F64 R19, R2 ;  /* 0x0000000200137310 */ /* 0x004e220000301000 */
[----:B------:R-:W-:-:S14]  /*5cb0*/  DSETP.GEU.AND P0, PT, |R2|, UR4, PT ;  /* 0x0000000402007e2a */ /* 0x000fdc000bf0e200 */
[----:B0-----:R-:W-:Y:S01]  /*5cc0*/  @!P0 FMUL R19, R19, 1.175494350822287508e-38 ;  /* 0x0080000013138820 */ /* 0x001fe20000400000 */
[----:B------:R-:W-:Y:S06]  /*5cd0*/  BRA `(.L_x_4310) ;  /* 0x0000000800287947 */ /* 0x000fec0003800000 */
.L_x_4318:
        /* <DEDUP_REMOVED lines=14> */
[----:B------:R-:W-:Y:S01]  /*5dc0*/  IADD3 R5, PT, PT, R4, -0x4, RZ ;  /* 0xfffffffc04057810 */ /* 0x000fe20007ffe0ff */
[----:B------:R-:W-:-:S03]  /*5dd0*/  VIADD R4, R0, 0x1000000 ;  /* 0x0100000000047836 */ /* 0x000fc60000000000 */
[----:B------:R-:W-:Y:S01]  /*5de0*/  SHF.L.U32 R6, R0, R5, RZ ;  /* 0x0000000500067219 */ /* 0x000fe200000006ff */
[----:B------:R-:W-:Y:S01]  /*5df0*/  IMAD.SHL.U32 R5, R5, 0x800000, RZ ;  /* 0x0080000005057824 */ /* 0x000fe200078e00ff */
[----:B------:R-:W-:-:S04]  /*5e00*/  SHF.R.S32.HI R4, RZ, 0x8, R4 ;  /* 0x00000008ff047819 */ /* 0x000fc80000011404 */
[----:B------:R-:W-:-:S04]  /*5e10*/  LEA.HI R5, R6, -R5, RZ, 0x1c ;  /* 0x8000000506057211 */ /* 0x000fc800078fe0ff */
[----:B------:R-:W-:-:S04]  /*5e20*/  IADD3 R5, PT, PT, R5, 0x3c000000, RZ ;  /* 0x3c00000005057810 */ /* 0x000fc80007ffe0ff */
[----:B------:R-:W-:-:S04]  /*5e30*/  LOP3.LUT R4, R5, 0x7f800000, R4, 0xf8, !PT ;  /* 0x7f80000005047812 */ /* 0x000fc800078ef804 */
[----:B------:R-:W-:-:S04]  /*5e40*/  SEL R4, R4, RZ, P0 ;  /* 0x000000ff04047207 */ /* 0x000fc80000000000 */
[----:B------:R-:W-:Y:S01]  /*5e50*/  LOP3.LUT R19, R4, 0x80000000, R19, 0xf8, !PT ;  /* 0x8000000004137812 */ /* 0x000fe200078ef813 */
[----:B------:R-:W-:Y:S06]  /*5e60*/  BRA `(.L_x_4310) ;  /* 0x0000000400c47947 */ /* 0x000fec0003800000 */
.L_x_4321:
[----:B------:R-:W2:Y:S02]  /*5e70*/  LDG.E.U8 R2, desc[UR36][R2.64] ;  /* 0x0000002402027981 */ /* 0x000ea4000c1e1100 */
[C---:B--2---:R-:W-:Y:S02]  /*5e80*/  IMAD.SHL.U32 R0, R2.reuse, 0x2000000, RZ ;  /* 0x0200000002007824 */ /* 0x044fe400078e00ff */
[----:B------:R-:W-:-:S03]  /*5e90*/  IMAD.SHL.U32 R5, R2, 0x100, RZ ;  /* 0x0000010002057824 */ /* 0x000fc600078e00ff */
[----:B------:R-:W-:Y:S02]  /*5ea0*/  ISETP.GE.U32.AND P0, PT, R0, 0x8000000, PT ;  /* 0x080000000000780c */ /* 0x000fe40003f06070 */
[----:B------:R-:W-:-:S11]  /*5eb0*/  PRMT R19, R5, 0x9910, RZ ;  /* 0x0000991005137816 */ /* 0x000fd600000000ff */
[----:B------:R-:W-:Y:S02]  /*5ec0*/  @!P0 LOP3.LUT R4, R5, 0x7f00, RZ, 0xc0, !PT ;  /* 0x00007f0005048812 */ /* 0x000fe400078ec0ff */
[----:B------:R-:W-:Y:S02]  /*5ed0*/  @P0 LEA.HI R0, R0, 0x70000000, RZ, 0x1c ;  /* 0x7000000000000811 */ /* 0x000fe400078fe0ff */
[----:B------:R-:W-:-:S03]  /*5ee0*/  @!P0 LOP3.LUT R4, R4, 0x3f000000, RZ, 0xfc, !PT ;  /* 0x3f00000004048812 */ /* 0x000fc600078efcff */
[----:B------:R-:W-:Y:S02]  /*5ef0*/  @P0 FMUL.FTZ R0, R0, 1.9259299443872358531e-34 ;  /* 0x0780000000000820 */ /* 0x000fe40000410000 */
[----:B------:R-:W-:-:S05]  /*5f00*/  @!P0 FADD.FTZ R0, R4, -0.5 ;  /* 0xbf00000004008421 */ /* 0x000fca0000010000 */
[----:B------:R-:W-:Y:S01]  /*5f10*/  LOP3.LUT R19, R0, 0x80000000, R19, 0xf8, !PT ;  /* 0x8000000000137812 */ /* 0x000fe200078ef813 */
[----:B------:R-:W-:Y:S06]  /*5f20*/  BRA `(.L_x_4310) ;  /* 0x0000000400947947 */ /* 0x000fec0003800000 */
.L_x_4320:
[----:B------:R-:W2:Y:S02]  /*5f30*/  LDG.E.U16 R2, desc[UR36][R2.64] ;  /* 0x0000002402027981 */ /* 0x000ea4000c1e1500 */
[----:B--2---:R-:W-:Y:S01]  /*5f40*/  SHF.L.U32 R19, R2, 0x10, RZ ;  /* 0x0000001002137819 */ /* 0x004fe200000006ff */
[----:B------:R-:W-:Y:S06]  /*5f50*/  BRA `(.L_x_4310) ;  /* 0x0000000400887947 */ /* 0x000fec0003800000 */
.L_x_4317:
        /* <DEDUP_REMOVED lines=11> */
.L_x_4324:
        /* <DEDUP_REMOVED lines=20> */
.L_x_4326:
[----:B------:R-:W-:Y:S05]  /*6150*/  BSYNC.RECONVERGENT B0 ;  /* 0x0000000000007941 */ /* 0x000fea0003800200 */
.L_x_4325:
[----:B------:R-:W-:Y:S01]  /*6160*/  IMAD.SHL.U32 R0, R0, 0x100000, RZ ;  /* 0x0010000000007824 */ /* 0x000fe200078e00ff */
[----:B------:R-:W-:-:S04]  /*6170*/  LEA R2, R2, 0x3b800000, 0x17 ;  /* 0x3b80000002027811 */ /* 0x000fc800078eb8ff */
[----:B------:R-:W-:Y:S01]  /*6180*/  LOP3.LUT R19, R2, R0, R19, 0xfe, !PT ;  /* 0x0000000002137212 */ /* 0x000fe200078efe13 */
[----:B------:R-:W-:Y:S06]  /*6190*/  BRA `(.L_x_4310) ;  /* 0x0000000000f87947 */ /* 0x000fec0003800000 */
.L_x_4323:
        /* <DEDUP_REMOVED lines=20> */
.L_x_4328:
[----:B------:R-:W-:Y:S05]  /*62e0*/  BSYNC.RECONVERGENT B0 ;  /* 0x0000000000007941 */ /* 0x000fea0003800200 */
.L_x_4327:
[----:B------:R-:W-:Y:S01]  /*62f0*/  IMAD.SHL.U32 R0, R0, 0x200000, RZ ;  /* 0x0020000000007824 */ /* 0x000fe200078e00ff */
[----:B------:R-:W-:-:S04]  /*6300*/  LEA R2, R2, 0x37800000, 0x17 ;  /* 0x3780000002027811 */ /* 0x000fc800078eb8ff */
[----:B------:R-:W-:Y:S01]  /*6310*/  LOP3.LUT R19, R2, R0, R19, 0xfe, !PT ;  /* 0x0000000002137212 */ /* 0x000fe200078efe13 */
[----:B------:R-:W-:Y:S06]  /*6320*/  BRA `(.L_x_4310) ;  /* 0x0000000000947947 */ /* 0x000fec0003800000 */
.L_x_4322:
        /* <DEDUP_REMOVED lines=14> */
.L_x_4309:
        /* <DEDUP_REMOVED lines=16> */
.L_x_4331:
[----:B------:R-:W-:Y:S01]  /*6510*/  IMAD.MOV.U32 R19, RZ, RZ, RZ ;  /* 0x000000ffff137224 */ /* 0x000fe200078e00ff */
[----:B------:R-:W-:Y:S06]  /*6520*/  BRA `(.L_x_4310) ;  /* 0x0000000000147947 */ /* 0x000fec0003800000 */
.L_x_4330:
[----:B------:R-:W2:Y:S02]  /*6530*/  LDG.E.64 R2, desc[UR36][R2.64] ;  /* 0x0000002402027981 */ /* 0x000ea4000c1e1b00 */
[----:B--2---:R0:W1:Y:S01]  /*6540*/  I2F.U64 R19, R2 ;  /* 0x0000000200137312 */ /* 0x0040620000301000 */
[----:B------:R-:W-:Y:S05]  /*6550*/  BRA `(.L_x_4310) ;  /* 0x0000000000087947 */ /* 0x000fea0003800000 */
.L_x_4329:
[----:B------:R-:W2:Y:S02]  /*6560*/  LDG.E R2, desc[UR36][R2.64] ;  /* 0x0000002402027981 */ /* 0x000ea4000c1e1900 */
[----:B--2---:R-:W-:-:S07]  /*6570*/  I2FP.F32.U32 R19, R2 ;  /* 0x0000000200137245 */ /* 0x004fce0000201000 */
.L_x_4310:
[----:B------:R-:W-:Y:S05]  /*6580*/  BSYNC.RECONVERGENT B6 ;  /* 0x0000000000067941 */ /* 0x000fea0003800200 */
.L_x_4304:
[----:B------:R-:W0:Y:S01]  /*6590*/  LDCU.64 UR6, c[0x0][0x5f8] ;  /* 0x0000bf00ff0677ac */ /* 0x000e220008000a00 */
[----:B------:R-:W-:Y:S01]  /*65a0*/  BSSY.RECONVERGENT B6, `(.L_x_4332) ;  /* 0x00000dd000067945 */ /* 0x000fe20003800200 */
[----:B------:R-:W-:-:S04]  /*65b0*/  UPRMT UR4, UR42, 0x9910, URZ ;  /* 0x000099102a047896 */ /* 0x000fc800080000ff */
[----:B------:R-:W-:Y:S01]  /*65c0*/  UISETP.GT.AND UP0, UPT, UR4, 0x9, UPT ;  /* 0x000000090400788c */ /* 0x000fe2000bf04270 */
[----:B0-2-4-:R-:W-:-:S04]  /*65d0*/  IADD3 R2, P0, PT, R18, UR6, RZ ;  /* 0x0000000612027c10 */ /* 0x015fc8000ff1e0ff */
        /* <DEDUP_REMOVED lines=13> */
.L_x_4336:
[----:B------:R-:W2:Y:S02]  /*66b0*/  LDG.E.U8 R2, desc[UR36][R2.64] ;  /* 0x0000002402027981 */ /* 0x000ea4000c1e1100 */
[----:B--2---:R-:W-:Y:S01]  /*66c0*/  I2FP.F32.U32 R4, R2 ;  /* 0x0000000200047245 */ /* 0x004fe20000201000 */
[----:B------:R-:W-:Y:S06]  /*66d0*/  BRA `(.L_x_4338) ;  /* 0x0000000c00247947 */ /* 0x000fec0003800000 */
.L_x_4335:
        /* <DEDUP_REMOVED lines=9> */
.L_x_4340:
[----:B------:R-:W2:Y:S02]  /*6770*/  LDG.E R2, desc[UR36][R2.64] ;  /* 0x0000002402027981 */ /* 0x000ea4000c1e1900 */
[----:B--2---:R-:W-:Y:S01]  /*6780*/  I2FP.F32.S32 R4, R2 ;  /* 0x0000000200047245 */ /* 0x004fe20000201400 */
[----:B------:R-:W-:Y:S06]  /*6790*/  BRA `(.L_x_4338) ;  /* 0x0000000800f47947 */ /* 0x000fec0003800000 */
.L_x_4339:
[----:B------:R-:W2:Y:S02]  /*67a0*/  LDG.E.U16 R2, desc[UR36][R2.64] ;  /* 0x0000002402027981 */ /* 0x000ea4000c1e1500 */
[----:B--2---:R0:W2:Y:S01]  /*67b0*/  I2F.S16 R4, R2 ;  /* 0x0000000200047306 */ /* 0x0040a20000101400 */
[----:B------:R-:W-:Y:S05]  /*67c0*/  BRA `(.L_x_4338) ;  /* 0x0000000800e87947 */ /* 0x000fea0003800000 */
.L_x_4334:
        /* <DEDUP_REMOVED lines=8> */
.L_x_4342:
[----:B------:R-:W2:Y:S02]  /*6850*/  LDG.E.U16 R2, desc[UR36][R2.64] ;  /* 0x0000002402027981 */ /* 0x000ea4000c1e1500 */
[----:B--2---:R-:W-:Y:S01]  /*6860*/  HADD2.F32 R4, -RZ, R2.H0_H0 ;  /* 0x20000002ff047230 */ /* 0x004fe20000004100 */
[----:B------:R-:W-:Y:S06]  /*6870*/  BRA `(.L_x_4338) ;  /* 0x0000000800bc7947 */ /* 0x000fec0003800000 */
.L_x_4341:
        /* <DEDUP_REMOVED lines=8> */
.L_x_4344:
[----:B------:R-:W2:Y:S02]  /*6900*/  LDG.E.U16 R2, desc[UR36][R2.64] ;  /* 0x0000002402027981 */ /* 0x000ea4000c1e1500 */
[----:B--2---:R-:W-:Y:S01]  /*6910*/  HADD2.F32 R4, -RZ, R2.H0_H0 ;  /* 0x20000002ff047230 */ /* 0x004fe20000004100 */
[----:B------:R-:W-:Y:S06]  /*6920*/  BRA `(.L_x_4338) ;  /* 0x0000000800907947 */ /* 0x000fec0003800000 */
.L_x_4343:
[----:B------:R-:W2:Y:S01]  /*6930*/  LDG.E.64 R2, desc[UR36][R2.64] ;  /* 0x0000002402027981 */ /* 0x000ea2000c1e1b00 */
[----:B------:R-:W-:Y:S01]  /*6940*/  UMOV UR4, 0xf0000000 ;  /* 0xf000000000047882 */ /* 0x000fe20000000000 */
[----:B------:R-:W-:Y:S01]  /*6950*/  UMOV UR5, 0x380fffff ;  /* 0x380fffff00057882 */ /* 0x000fe20000000000 */
[----:B--2---:R-:W0:Y:S01]  /*6960*/  F2F.F32.F64 R4, R2 ;  /* 0x0000000200047310 */ /* 0x004e220000301000 */
[----:B------:R-:W-:-:S14]  /*6970*/  DSETP.GEU.AND P0, PT, |R2|, UR4, PT ;  /* 0x0000000402007e2a */ /* 0x000fdc000bf0e200 */
[----:B0-----:R-:W-:Y:S01]  /*6980*/  @!P0 FMUL R4, R4, 1.175494350822287508e-38 ;  /* 0x0080000004048820 */ /* 0x001fe20000400000 */
[----:B------:R-:W-:Y:S06]  /*6990*/  BRA `(.L_x_4338) ;  /* 0x0000000800747947 */ /* 0x000fec0003800000 */
.L_x_4333:
        /* <DEDUP_REMOVED lines=12> */
.L_x_4347:
[----:B------:R-:W2:Y:S01]  /*6a60*/  LDG.E.64 R2, desc[UR36][R2.64] ;  /* 0x0000002402027981 */ /* 0x000ea2000c1e1b00 */
[----:B------:R-:W-:Y:S01]  /*6a70*/  UMOV UR4, 0xf0000000 ;  /* 0xf000000000047882 */ /* 0x000fe20000000000 */
[----:B------:R-:W-:Y:S01]  /*6a80*/  UMOV UR5, 0x380fffff ;  /* 0x380fffff00057882 */ /* 0x000fe20000000000 */
[----:B--2---:R-:W0:Y:S01]  /*6a90*/  F2F.F32.F64 R4, R2 ;  /* 0x0000000200047310 */ /* 0x004e220000301000 */
[----:B------:R-:W-:-:S14]  /*6aa0*/  DSETP.GEU.AND P0, PT, |R2|, UR4, PT ;  /* 0x0000000402007e2a */ /* 0x000fdc000bf0e200 */
[----:B0-----:R-:W-:Y:S01]  /*6ab0*/  @!P0 FMUL R4, R4, 1.175494350822287508e-38 ;  /* 0x0080000004048820 */ /* 0x001fe20000400000 */
[----:B------:R-:W-:Y:S06]  /*6ac0*/  BRA `(.L_x_4338) ;  /* 0x0000000800287947 */ /* 0x000fec0003800000 */
.L_x_4346:
        /* <DEDUP_REMOVED lines=23> */
[----:B------:R-:W-:Y:S01]  /*6c40*/  LOP3.LUT R4, R5, 0x80000000, R4, 0xf8, !PT ;  /* 0x8000000005047812 */ /* 0x000fe200078ef804 */
[----:B------:R-:W-:Y:S06]  /*6c50*/  BRA `(.L_x_4338) ;  /* 0x0000000400c47947 */ /* 0x000fec0003800000 */
.L_x_4349:
        /* <DEDUP_REMOVED lines=10> */
[----:B------:R-:W-:Y:S01]  /*6d00*/  LOP3.LUT R4, R0, 0x80000000, R5, 0xf8, !PT ;  /* 0x8000000000047812 */ /* 0x000fe200078ef805 */
[----:B------:R-:W-:Y:S06]  /*6d10*/  BRA `(.L_x_4338) ;  /* 0x0000000400947947 */ /* 0x000fec0003800000 */
.L_x_4348:
[----:B------:R-:W2:Y:S02]  /*6d20*/  LDG.E.U16 R2, desc[UR36][R2.64] ;  /* 0x0000002402027981 */ /* 0x000ea4000c1e1500 */
[----:B--2---:R-:W-:Y:S01]  /*6d30*/  IMAD.U32 R4, R2, 0x10000, RZ ;  /* 0x0001000002047824 */ /* 0x004fe200078e00ff */
[----:B------:R-:W-:Y:S06]  /*6d40*/  BRA `(.L_x_4338) ;  /* 0x0000000400887947 */ /* 0x000fec0003800000 */
.L_x_4345:
        /* <DEDUP_REMOVED lines=11> */
.L_x_4352:
        /* <DEDUP_REMOVED lines=20> */
.L_x_4354:
[----:B------:R-:W-:Y:S05]  /*6f40*/  BSYNC.RECONVERGENT B0 ;  /* 0x0000000000007941 */ /* 0x000fea0003800200 */
.L_x_4353:
[----:B------:R-:W-:Y:S02]  /*6f50*/  SHF.L.U32 R0, R0, 0x14, RZ ;  /* 0x0000001400007819 */ /* 0x000fe400000006ff */
[----:B------:R-:W-:-:S04]  /*6f60*/  LEA R2, R2, 0x3b800000, 0x17 ;  /* 0x3b80000002027811 */ /* 0x000fc800078eb8ff */
[----:B------:R-:W-:Y:S01]  /*6f70*/  LOP3.LUT R4, R2, R0, R7, 0xfe, !PT ;  /* 0x0000000002047212 */ /* 0x000fe200078efe07 */
[----:B------:R-:W-:Y:S06]  /*6f80*/  BRA `(.L_x_4338) ;  /* 0x0000000000f87947 */ /* 0x000fec0003800000 */
.L_x_4351:
        /* <DEDUP_REMOVED lines=20> */
.L_x_4356:
[----:B------:R-:W-:Y:S05]  /*70d0*/  BSYNC.RECONVERGENT B0 ;  /* 0x0000000000007941 */ /* 0x000fea0003800200 */
.L_x_4355:
[----:B------:R-:W-:Y:S01]  /*70e0*/  IMAD.SHL.U32 R0, R0, 0x200000, RZ ;  /* 0x0020000000007824 */ /* 0x000fe200078e00ff */
[----:B------:R-:W-:-:S04]  /*70f0*/  LEA R2, R2, 0x37800000, 0x17 ;  /* 0x3780000002027811 */ /* 0x000fc800078eb8ff */
[----:B------:R-:W-:Y:S01]  /*7100*/  LOP3.LUT R4, R2, R0, R7, 0xfe, !PT ;  /* 0x0000000002047212 */ /* 0x000fe200078efe07 */
[----:B------:R-:W-:Y:S06]  /*7110*/  BRA `(.L_x_4338) ;  /* 0x0000000000947947 */ /* 0x000fec0003800000 */
.L_x_4350:
[----:B------:R-:W-:-:S09]  /*7120*/  UISETP.NE.AND UP0, UPT, UR4, 0x1c, UPT ;  /* 0x0000001c0400788c */ /* 0x000fd2000bf05270 */
[----:B------:R-:W-:Y:S05]  /*7130*/  BRA.U !UP0, `(.L_x_4357) ;  /* 0x0000000108847547 */ /* 0x000fea000b800000 */
[----:B------:R-:W-:-:S09]  /*7140*/  UISETP.NE.AND UP0, UPT, UR4, 0x1d, UPT ;  /* 0x0000001d0400788c */ /* 0x000fd2000bf05270 */
[----:B------:R-:W-:Y:S05]  /*7150*/  BRA.U !UP0, `(.L_x_4358) ;  /* 0x0000000108707547 */ /* 0x000fea000b800000 */
[----:B------:R-:W-:-:S09]  /*7160*/  UISETP.NE.AND UP0, UPT, UR4, 0x2c, UPT ;  /* 0x0000002c0400788c */ /* 0x000fd2000bf05270 */
[----:B------:R-:W-:Y:S05]  /*7170*/  BRA.U UP0, `(.L_x_4337) ;  /* 0x0000000100207547 */ /* 0x000fea000b800000 */
[----:B------:R-:W2:Y:S01]  /*7180*/  LDG.E.U8 R2, desc[UR36][R2.64] ;  /* 0x0000002402027981 */ /* 0x000ea2000c1e1100 */
[----:B------:R-:W-:Y:S01]  /*7190*/  HFMA2 R4, -RZ, RZ, 3.814697265625e-06, 0 ;  /* 0x00400000ff047431 */ /* 0x000fe200000001ff */
[----:B--2---:R-:W-:-:S13]  /*71a0*/  ISETP.NE.AND P0, PT, R2, RZ, PT ;  /* 0x000000ff0200720c */ /* 0x004fda0003f05270 */
[----:B------:R-:W-:Y:S05]  /*71b0*/  @!P0 BRA `(.L_x_4338) ;  /* 0x00000000006c8947 */ /* 0x000fea0003800000 */
[----:B------:R-:W-:-:S13]  /*71c0*/  ISETP.NE.AND P0, PT, R2, 0xff, PT ;  /* 0x000000ff0200780c */ /* 0x000fda0003f05270 */
[----:B------:R-:W-:Y:S02]  /*71d0*/  @!P0 IMAD.MOV.U32 R4, RZ, RZ, 0x7f800001 ;  /* 0x7f800001ff048424 */ /* 0x000fe400078e00ff */
[----:B------:R-:W-:Y:S01]  /*71e0*/  @P0 IMAD.SHL.U32 R4, R2, 0x800000, RZ ;  /* 0x0080000002040824 */ /* 0x000fe200078e00ff */
[----:B------:R-:W-:Y:S06]  /*71f0*/  BRA `(.L_x_4338) ;  /* 0x00000000005c7947 */ /* 0x000fec0003800000 */
.L_x_4337:
[----:B------:R-:W-:Y:S01]  /*7200*/  MOV R2, 0x0 ;  /* 0x0000000000027802 */ /* 0x000fe20000000f00 */
[----:B------:R-:W0:Y:S01]  /*7210*/  LDCU.64 UR4, c[0x4][0x128] ;  /* 0x01002500ff0477ac */ /* 0x000e220008000a00 */
[----:B------:R-:W-:Y:S02]  /*7220*/  HFMA2 R8, -RZ, RZ, 0, 4.64916229248046875e-06 ;  /* 0x0000004eff087431 */ /* 0x000fe400000001ff */
[----:B------:R-:W-:Y:S01]  /*7230*/  IMAD.MOV.U32 R12, RZ, RZ, 0x1 ;  /* 0x00000001ff0c7424 */ /* 0x000fe200078e00ff */
[----:B------:R-:W2:Y:S01]  /*7240*/  LDCU.64 UR6, c[0x4][0x130] ;  /* 0x01002600ff0677ac */ /* 0x000ea20008000a00 */
[----:B------:R-:W4:Y:S01]  /*7250*/  LDC.64 R2, c[0x4][R2] ;  /* 0x0100000002027b82 */ /* 0x000f220000000a00 */
[----:B------:R-:W-:Y:S01]  /*7260*/  IMAD.MOV.U32 R13, RZ, RZ, RZ ;  /* 0x000000ffff0d7224 */ /* 0x000fe200078e00ff */
[----:B------:R-:W1:Y:S01]  /*7270*/  LDCU.64 UR8, c[0x4][0x18] ;  /* 0x01000300ff0877ac */ /* 0x000e620008000a00 */
[----:B0-----:R-:W-:Y:S01]  /*7280*/  MOV R4, UR4 ;  /* 0x0000000400047c02 */ /* 0x001fe20008000f00 */
[----:B------:R-:W-:-:S02]  /*7290*/  IMAD.U32 R5, RZ, RZ, UR5 ;  /* 0x00000005ff057e24 */ /* 0x000fc4000f8e00ff */
[----:B--2---:R-:W-:Y:S01]  /*72a0*/  IMAD.U32 R6, RZ, RZ, UR6 ;  /* 0x00000006ff067e24 */ /* 0x004fe2000f8e00ff */
[----:B------:R-:W-:Y:S01]  /*72b0*/  MOV R7, UR7 ;  /* 0x0000000700077c02 */ /* 0x000fe20008000f00 */
[----:B-1----:R-:W-:Y:S02]  /*72c0*/  IMAD.U32 R10, RZ, RZ, UR8 ;  /* 0x00000008ff0a7e24 */ /* 0x002fe4000f8e00ff */
[----:B------:R-:W-:-:S07]  /*72d0*/  IMAD.U32 R11, RZ, RZ, UR9 ;  /* 0x00000009ff0b7e24 */ /* 0x000fce000f8e00ff */
[----:B------:R-:W-:-:S07]  /*72e0*/  LEPC R20, `(.L_x_4359) ;  /* 0x000000001014794e */ /* 0x000fce0000000000 */
[----:B---345:R-:W-:Y:S05]  /*72f0*/  CALL.ABS.NOINC R2 ;  /* 0x0000000002007343 */ /* 0x038fea0003c00000 */
.L_x_4359:
[----:B------:R-:W-:Y:S01]  /*7300*/  MOV R4, RZ ;  /* 0x000000ff00047202 */ /* 0x000fe20000000f00 */
[----:B------:R-:W-:Y:S06]  /*7310*/  BRA `(.L_x_4338) ;  /* 0x0000000000147947 */ /* 0x000fec0003800000 */
.L_x_4358:
[----:B------:R-:W2:Y:S02]  /*7320*/  LDG.E.64 R2, desc[UR36][R2.64] ;  /* 0x0000002402027981 */ /* 0x000ea4000c1e1b00 */
[----:B--2---:R0:W2:Y:S01]  /*7330*/  I2F.U64 R4, R2 ;  /* 0x0000000200047312 */ /* 0x0040a20000301000 */
[----:B------:R-:W-:Y:S05]  /*7340*/  BRA `(.L_x_4338) ;  /* 0x0000000000087947 */ /* 0x000fea0003800000 */
.L_x_4357:
[----:B------:R-:W2:Y:S02]  /*7350*/  LDG.E R2, desc[UR36][R2.64] ;  /* 0x0000002402027981 */ /* 0x000ea4000c1e1900 */
[----:B--2---:R-:W-:-:S07]  /*7360*/  I2FP.F32.U32 R4, R2 ;  /* 0x0000000200047245 */ /* 0x004fce0000201000 */
.L_x_4338:
[----:B------:R-:W-:Y:S05]  /*7370*/  BSYNC.RECONVERGENT B6 ;  /* 0x0000000000067941 */ /* 0x000fea0003800200 */
.L_x_4332:
[----:B------:R-:W0:Y:S01]  /*7380*/  LDCU.64 UR6, c[0x0][0x5e8] ;  /* 0x0000bd00ff0677ac */ /* 0x000e220008000a00 */
[----:B-123-5:R-:W-:Y:S01]  /*7390*/  LOP3.LUT R4, R19, 0x80000000, R4, 0xb8, !PT ;  /* 0x8000000013047812 */ /* 0x02efe200078eb804 */
[----:B------:R-:W-:-:S04]  /*73a0*/  UPRMT UR4, UR43, 0x9910, URZ ;  /* 0x000099102b047896 */ /* 0x000fc800080000ff */
[----:B------:R-:W-:Y:S01]  /*73b0*/  UISETP.GT.AND UP0, UPT, UR4, 0x9, UPT ;  /* 0x000000090400788c */ /* 0x000fe2000bf04270 */
[----:B0---4-:R-:W-:-:S05]  /*73c0*/  IADD3 R2, P0, PT, R16, UR6, RZ ;  /* 0x0000000610027c10 */ /* 0x011fca000ff1e0ff */
        /* <DEDUP_REMOVED lines=13> */
.L_x_4363:
[----:B------:R-:W0:Y:S02]  /*74a0*/  F2I.S64.TRUNC R4, R4 ;  /* 0x0000000400047311 */ /* 0x000e24000020d900 */
[----:B0-----:R-:W-:-:S05]  /*74b0*/  IMAD.MOV.U32 R7, RZ, RZ, R4 ;  /* 0x000000ffff077224 */ /* 0x001fca00078e0004 */
[----:B------:R0:W-:Y:S01]  /*74c0*/  STG.E.U8 desc[UR36][R2.64], R7 ;  /* 0x0000000702007986 */ /* 0x0001e2000c101124 */
[----:B------:R-:W-:Y:S05]  /*74d0*/  BRA `(.L_x_4365) ;  /* 0x0000000c00287947 */ /* 0x000fea0003800000 */
.L_x_4362:
        /* <DEDUP_REMOVED lines=9> */
.L_x_4367:
[----:B------:R-:W0:Y:S02]  /*7570*/  F2I.FTZ.TRUNC.NTZ R5, R4 ;  /* 0x0000000400057305 */ /* 0x000e24000021f100 */
[----:B0-----:R0:W-:Y:S01]  /*7580*/  STG.E desc[UR36][R2.64], R5 ;  /* 0x0000000502007986 */ /* 0x0011e2000c101924 */
[----:B------:R-:W-:Y:S05]  /*7590*/  BRA `(.L_x_4365) ;  /* 0x0000000800f87947 */ /* 0x000fea0003800000 */
.L_x_4366:
[----:B------:R-:W0:Y:S02]  /*75a0*/  F2I.FTZ.TRUNC.NTZ R5, R4 ;  /* 0x0000000400057305 */ /* 0x000e24000021f100 */
[----:B0-----:R0:W-:Y:S01]  /*75b0*/  STG.E.U16 desc[UR36][R2.64], R5 ;  /* 0x0000000502007986 */ /* 0x0011e2000c101524 */
[----:B------:R-:W-:Y:S05]  /*75c0*/  BRA `(.L_x_4365) ;  /* 0x0000000800ec7947 */ /* 0x000fea0003800000 */
.L_x_4361:
        /* <DEDUP_REMOVED lines=8> */
.L_x_4369:
[----:B------:R-:W-:-:S05]  /*7650*/  F2FP.F16.F32.PACK_AB R4, RZ, R4 ;  /* 0x00000004ff04723e */ /* 0x000fca00000000ff */
[----:B------:R0:W-:Y:S01]  /*7660*/  STG.E.U16 desc[UR36][R2.64], R4 ;  /* 0x0000000402007986 */ /* 0x0001e2000c101524 */
[----:B------:R-:W-:Y:S05]  /*7670*/  BRA `(.L_x_4365) ;  /* 0x0000000800c07947 */ /* 0x000fea0003800000 */
.L_x_4368:
[----:B------:R-:W-:-:S09]  /*7680*/  UISETP.NE.AND UP0, UPT, UR4, 0x7, UPT ;  /* 0x000000070400788c */ /* 0x000fd2000bf05270 */
[----:B------:R-:W-:Y:S05]  /*7690*/  BRA.U !UP0, `(.L_x_4370) ;  /* 0x00000001082c7547 */ /* 0x000fea000b800000 */
[----:B------:R-:W-:-:S09]  /*76a0*/  UISETP.NE.AND UP0, UPT, UR4, 0x8, UPT ;  /* 0x000000080400788c */ /* 0x000fd2000bf05270 */
[----:B------:R-:W-:Y:S05]  /*76b0*/  BRA.U !UP0, `(.L_x_4371) ;  /* 0x0000000108147547 */ /* 0x000fea000b800000 */
[----:B------:R-:W-:-:S09]  /*76c0*/  UISETP.NE.AND UP0, UPT, UR4, 0x9, UPT ;  /* 0x000000090400788c */ /* 0x000fd2000bf05270 */
[----:B------:R-:W-:Y:S05]  /*76d0*/  BRA.U UP0, `(.L_x_4364) ;  /* 0x0000000500d07547 */ /* 0x000fea000b800000 */
[----:B------:R-:W-:-:S05]  /*76e0*/  HFMA2 R5, -RZ, RZ, 0, 0 ;  /* 0x00000000ff057431 */ /* 0x000fca00000001ff */
[----:B------:R0:W-:Y:S01]  /*76f0*/  STG.E.64 desc[UR36][R2.64], R4 ;  /* 0x0000000402007986 */ /* 0x0001e2000c101b24 */
[----:B------:R-:W-:Y:S05]  /*7700*/  BRA `(.L_x_4365) ;  /* 0x00000008009c7947 */ /* 0x000fea0003800000 */
.L_x_4371:
[----:B------:R-:W-:-:S04]  /*7710*/  F2FP.F16.F32.PACK_AB R5, RZ, R4 ;  /* 0x00000004ff05723e */ /* 0x000fc800000000ff */
[----:B------:R-:W-:-:S05]  /*7720*/  PRMT R5, R5, 0x5410, RZ ;  /* 0x0000541005057816 */ /* 0x000fca00000000ff */
[----:B------:R0:W-:Y:S01]  /*7730*/  STG.E desc[UR36][R2.64], R5 ;  /* 0x0000000502007986 */ /* 0x0001e2000c101924 */
[----:B------:R-:W-:Y:S05]  /*7740*/  BRA `(.L_x_4365) ;  /* 0x00000008008c7947 */ /* 0x000fea0003800000 */
.L_x_4370:
[----:B------:R-:W-:-:S06]  /*7750*/  FMUL.FTZ R4, R4, 1 ;  /* 0x3f80000004047820 */ /* 0x000fcc0000410000 */
[----:B------:R-:W0:Y:S02]  /*7760*/  F2F.F64.F32 R4, R4 ;  /* 0x0000000400047310 */ /* 0x000e240000201800 */
[----:B0-----:R0:W-:Y:S01]  /*7770*/  STG.E.64 desc[UR36][R2.64], R4 ;  /* 0x0000000402007986 */ /* 0x0011e2000c101b24 */
[----:B------:R-:W-:Y:S05]  /*7780*/  BRA `(.L_x_4365) ;  /* 0x00000008007c7947 */ /* 0x000fea0003800000 */
.L_x_4360:
        /* <DEDUP_REMOVED lines=13> */
.L_x_4375:
[----:B------:R-:W-:Y:S01]  /*7860*/  LOP3.LUT R6, R4, 0x7fffffff, RZ, 0xc0, !PT ;  /* 0x7fffffff04067812 */ /* 0x000fe200078ec0ff */
[----:B------:R-:W-:Y:S01]  /*7870*/  BSSY.RECONVERGENT B0, `(.L_x_4376) ;  /* 0x0000012000007945 */ /* 0x000fe20003800200 */
[----:B------:R-:W-:Y:S02]  /*7880*/  IMAD.MOV.U32 R0, RZ, RZ, 0x80 ;  /* 0x00000080ff007424 */ /* 0x000fe400078e00ff */
        /* <DEDUP_REMOVED lines=13> */
.L_x_4378:
[----:B------:R-:W-:-:S04]  /*7960*/  SHF.R.U32.HI R4, RZ, 0x18, R4 ;  /* 0x00000018ff047819 */ /* 0x000fc80000011604 */
[----:B------:R-:W-:-:S04]  /*7970*/  LOP3.LUT R4, R5, 0x80, R4, 0xf8, !PT ;  /* 0x0000008005047812 */ /* 0x000fc800078ef804 */
[----:B------:R-:W-:-:S07]  /*7980*/  PRMT R0, R4, 0x7610, R0 ;  /* 0x0000761004007816 */ /* 0x000fce0000000000 */
.L_x_4377:
[----:B------:R-:W-:Y:S05]  /*7990*/  BSYNC.RECONVERGENT B0 ;  /* 0x0000000000007941 */ /* 0x000fea0003800200 */
.L_x_4376:
[----:B------:R0:W-:Y:S01]  /*79a0*/  STG.E.U8 desc[UR36][R2.64], R0 ;  /* 0x0000000002007986 */ /* 0x0001e2000c101124 */
[----:B------:R-:W-:Y:S05]  /*79b0*/  BRA `(.L_x_4365) ;  /* 0x0000000400f07947 */ /* 0x000fea0003800000 */
.L_x_4374:
        /* <DEDUP_REMOVED lines=16> */
.L_x_4381:
[----:B------:R-:W-:-:S04]  /*7ac0*/  SHF.R.U32.HI R4, RZ, 0x18, R4 ;  /* 0x00000018ff047819 */ /* 0x000fc80000011604 */
[----:B------:R-:W-:-:S04]  /*7ad0*/  LOP3.LUT R5, R5, 0x80, R4, 0xf8, !PT ;  /* 0x0000008005057812 */ /* 0x000fc800078ef804 */
[----:B------:R-:W-:-:S07]  /*7ae0*/  PRMT R0, R5, 0x7610, R0 ;  /* 0x0000761005007816 */ /* 0x000fce0000000000 */
.L_x_4380:
[----:B------:R-:W-:Y:S05]  /*7af0*/  BSYNC.RECONVERGENT B0 ;  /* 0x0000000000007941 */ /* 0x000fea0003800200 */
.L_x_4379:
[----:B------:R0:W-:Y:S01]  /*7b00*/  STG.E.U8 desc[UR36][R2.64], R0 ;  /* 0x0000000002007986 */ /* 0x0001e2000c101124 */
[----:B------:R-:W-:Y:S05]  /*7b10*/  BRA `(.L_x_4365) ;  /* 0x0000000400987947 */ /* 0x000fea0003800000 */
.L_x_4373:
[----:B------:R-:W-:-:S09]  /*7b20*/  UISETP.NE.AND UP0, UPT, UR4, 0x1c, UPT ;  /* 0x0000001c0400788c */ /* 0x000fd2000bf05270 */
[----:B------:R-:W-:Y:S05]  /*7b30*/  BRA.U !UP0, `(.L_x_4382) ;  /* 0x0000000108587547 */ /* 0x000fea000b800000 */
[----:B------:R-:W-:-:S09]  /*7b40*/  UISETP.NE.AND UP0, UPT, UR4, 0x1d, UPT ;  /* 0x0000001d0400788c */ /* 0x000fd2000bf05270 */
[----:B------:R-:W-:Y:S05]  /*7b50*/  BRA.U !UP0, `(.L_x_4383) ;  /* 0x0000000108447547 */ /* 0x000fea000b800000 */
[----:B------:R-:W-:-:S09]  /*7b60*/  UISETP.NE.AND UP0, UPT, UR4, 0x2c, UPT ;  /* 0x0000002c0400788c */ /* 0x000fd2000bf05270 */
[----:B------:R-:W-:Y:S05]  /*7b70*/  BRA.U UP0, `(.L_x_4364) ;  /* 0x0000000100a87547 */ /* 0x000fea000b800000 */
        /* <DEDUP_REMOVED lines=15> */
.L_x_4383:
[----:B------:R-:W0:Y:S02]  /*7c70*/  F2I.U64.TRUNC R4, R4 ;  /* 0x0000000400047311 */ /* 0x000e24000020d800 */
[----:B0-----:R0:W-:Y:S01]  /*7c80*/  STG.E.64 desc[UR36][R2.64], R4 ;  /* 0x0000000402007986 */ /* 0x0011e2000c101b24 */
[----:B------:R-:W-:Y:S05]  /*7c90*/  BRA `(.L_x_4365) ;  /* 0x0000000400387947 */ /* 0x000fea0003800000 */
.L_x_4382:
[----:B------:R-:W0:Y:S02]  /*7ca0*/  F2I.FTZ.U32.TRUNC.NTZ R5, R4 ;  /* 0x0000000400057305 */ /* 0x000e24000021f000 */
[----:B0-----:R0:W-:Y:S01]  /*7cb0*/  STG.E desc[UR36][R2.64], R5 ;  /* 0x0000000502007986 */ /* 0x0011e2000c101924 */
[----:B------:R-:W-:Y:S05]  /*7cc0*/  BRA `(.L_x_4365) ;  /* 0x00000004002c7947 */ /* 0x000fea0003800000 */
.L_x_4372:
        /* <DEDUP_REMOVED lines=10> */
.L_x_4385:
[----:B------:R-:W-:Y:S01]  /*7d70*/  FMUL.FTZ R4, R4, 1 ;  /* 0x3f80000004047820 */ /* 0x000fe20000410000 */
[----:B------:R-:W-:-:S05]  /*7d80*/  CS2R R6, SRZ ;  /* 0x0000000000067805 */ /* 0x000fca000001ff00 */
[----:B------:R-:W0:Y:S02]  /*7d90*/  F2F.F64.F32 R4, R4 ;  /* 0x0000000400047310 */ /* 0x000e240000201800 */
[----:B0-----:R3:W-:Y:S01]  /*7da0*/  STG.E.128 desc[UR36][R2.64], R4 ;  /* 0x0000000402007986 */ /* 0x0017e2000c101d24 */
[----:B------:R-:W-:Y:S05]  /*7db0*/  BRA `(.L_x_4365) ;  /* 0x0000000000f07947 */ /* 0x000fea0003800000 */
.L_x_4384:
[----:B------:R-:W-:-:S09]  /*7dc0*/  UISETP.NE.AND UP0, UPT, UR4, 0xf, UPT ;  /* 0x0000000f0400788c */ /* 0x000fd2000bf05270 */
[----:B------:R-:W-:Y:S05]  /*7dd0*/  BRA.U !UP0, `(.L_x_4386) ;  /* 0x0000000108e07547 */ /* 0x000fea000b800000 */
[----:B------:R-:W-:-:S09]  /*7de0*/  UISETP.NE.AND UP0, UPT, UR4, 0x17, UPT ;  /* 0x000000170400788c */ /* 0x000fd2000bf05270 */
[----:B------:R-:W-:Y:S05]  /*7df0*/  BRA.U !UP0, `(.L_x_4387) ;  /* 0x00000001088c7547 */ /* 0x000fea000b800000 */
[----:B------:R-:W-:-:S09]  /*7e00*/  UISETP.NE.AND UP0, UPT, UR4, 0x18, UPT ;  /* 0x000000180400788c */ /* 0x000fd2000bf05270 */
[----:B------:R-:W-:Y:S05]  /*7e10*/  BRA.U !UP0, `(.L_x_4388) ;  /* 0x0000000108447547 */ /* 0x000fea000b800000 */
.L_x_4364:
        /* <DEDUP_REMOVED lines=16> */
.L_x_4389:
[----:B------:R-:W-:Y:S05]  /*7f20*/  BRA `(.L_x_4365) ;  /* 0x0000000000947947 */ /* 0x000fea0003800000 */
.L_x_4388:
[----:B------:R-:W-:Y:S01]  /*7f30*/  LOP3.LUT R6, R4, 0x7fffffff, RZ, 0xc0, !PT ;  /* 0x7fffffff04067812 */ /* 0x000fe200078ec0ff */
[----:B------:R-:W-:Y:S01]  /*7f40*/  BSSY.RECONVERGENT B0, `(.L_x_4390) ;  /* 0x000000b000007945 */ /* 0x000fe20003800200 */
[----:B------:R-:W-:Y:S01]  /*7f50*/  SHF.R.U32.HI R7, RZ, 0x18, R4 ;  /* 0x00000018ff077819 */ /* 0x000fe20000011604 */
[----:B------:R-:W-:Y:S01]  /*7f60*/  IMAD.MOV.U32 R0, RZ, RZ, 0x7f ;  /* 0x0000007fff007424 */ /* 0x000fe200078e00ff */
        /* <DEDUP_REMOVED lines=8> */
.L_x_4391:
[----:B------:R-:W-:Y:S05]  /*7ff0*/  BSYNC.RECONVERGENT B0 ;  /* 0x0000000000007941 */ /* 0x000fea0003800200 */
.L_x_4390:
[----:B------:R-:W-:-:S05]  /*8000*/  LOP3.LUT R5, R0, 0x80, R7, 0xf8, !PT ;  /* 0x0000008000057812 */ /* 0x000fca00078ef807 */
[----:B------:R1:W-:Y:S01]  /*8010*/  STG.E.U8 desc[UR36][R2.64], R5 ;  /* 0x0000000502007986 */ /* 0x0003e2000c101124 */
[----:B------:R-:W-:Y:S05]  /*8020*/  BRA `(.L_x_4365) ;  /* 0x0000000000547947 */ /* 0x000fea0003800000 */
.L_x_4387:
[----:B------:R-:W-:Y:S01]  /*8030*/  LOP3.LUT R6, R4, 0x7fffffff, RZ, 0xc0, !PT ;  /* 0x7fffffff04067812 */ /* 0x000fe200078ec0ff */
[----:B------:R-:W-:Y:S03]  /*8040*/  BSSY.RECONVERGENT B0, `(.L_x_4392) ;  /* 0x000000d000007945 */ /* 0x000fe60003800200 */
        /* <DEDUP_REMOVED lines=9> */
.L_x_4393:
[----:B------:R-:W-:Y:S01]  /*80e0*/  IMAD.MOV.U32 R0, RZ, RZ, 0x7f ;  /* 0x0000007fff007424 */ /* 0x000fe200078e00ff */
[----:B------:R-:W-:-:S04]  /*80f0*/  ISETP.GT.U32.AND P0, PT, R6, 0x7f800000, PT ;  /* 0x7f8000000600780c */ /* 0x000fc80003f04070 */
[----:B------:R-:W-:-:S09]  /*8100*/  SEL R0, R0, 0x7c, P0 ;  /* 0x0000007c00007807 */ /* 0x000fd20000000000 */
.L_x_4394:
[----:B------:R-:W-:Y:S05]  /*8110*/  BSYNC.RECONVERGENT B0 ;  /* 0x0000000000007941 */ /* 0x000fea0003800200 */
.L_x_4392:
[----:B------:R-:W-:-:S04]  /*8120*/  SHF.R.U32.HI R5, RZ, 0x18, R4 ;  /* 0x00000018ff057819 */ /* 0x000fc80000011604 */
[----:B------:R-:W-:-:S05]  /*8130*/  LOP3.LUT R5, R0, 0x80, R5, 0xf8, !PT ;  /* 0x0000008000057812 */ /* 0x000fca00078ef805 */
[----:B------:R2:W-:Y:S01]  /*8140*/  STG.E.U8 desc[UR36][R2.64], R5 ;  /* 0x0000000502007986 */ /* 0x0005e2000c101124 */
[----:B------:R-:W-:Y:S05]  /*8150*/  BRA `(.L_x_4365) ;  /* 0x0000000000087947 */ /* 0x000fea0003800000 */
.L_x_4386:
[----:B------:R-:W-:-:S05]  /*8160*/  F2FP.BF16.F32.PACK_AB R4, RZ, R4 ;  /* 0x00000004ff04723e */ /* 0x000fca00000010ff */
[----:B------:R0:W-:Y:S02]  /*8170*/  STG.E.U16 desc[UR36][R2.64], R4 ;  /* 0x0000000402007986 */ /* 0x0001e4000c101524 */
.L_x_4365:
[----:B------:R-:W-:-:S07]  /*8180*/  IADD3 R17, PT, PT, R17, 0x80, RZ ;  /* 0x0000008011117810 */ /* 0x000fce0007ffe0ff */
.L_x_4302:
[----:B------:R-:W-:Y:S05]  /*8190*/  BSYNC.RECONVERGENT B7 ;  /* 0x0000000000077941 */ /* 0x000fea0003800200 */
.L_x_4301:
[----:B------:R-:W5:Y:S01]  /*81a0*/  LDCU UR4, c[0x0][0x380] ;  /* 0x00007000ff0477ac */ /* 0x000f620008000800 */
[----:B------:R-:W-:Y:S01]  /*81b0*/  BSSY.RECONVERGENT B7, `(.L_x_4395) ;  /* 0x0000404000077945 */ /* 0x000fe20003800200 */
[----:B-----5:R-:W-:-:S13]  /*81c0*/  ISETP.GE.AND P0, PT, R17, UR4, PT ;  /* 0x0000000411007c0c */ /* 0x020fda000bf06270 */
[----:B------:R-:W-:Y:S05]  /*81d0*/  @P0 BRA `(.L_x_4396) ;  /* 0x0000004000040947 */ /* 0x000fea0003800000 */
[----:B------:R-:W5:Y:S01]  /*81e0*/  LDCU UR4, c[0x0][0x388] ;  /* 0x00007100ff0477ac */ /* 0x000f620008000800 */
[----:B------:R-:W-:Y:S01]  /*81f0*/  IMAD.MOV.U32 R18, RZ, RZ, RZ ;  /* 0x000000ffff127224 */ /* 0x000fe200078e00ff */
[----:B------:R-:W-:Y:S01]  /*8200*/  MOV R16, RZ ;  /* 0x000000ff00107202 */ /* 0x000fe20000000f00 */
        /* <DEDUP_REMOVED lines=351> */
.L_x_4397:
[----:B------:R-:W1:Y:S01]  /*9800*/  LDCU.64 UR6, c[0x0][0x5f0] ;  /* 0x0000be00ff0677ac */ /* 0x000e620008000a00 */
[----:B------:R-:W-:Y:S01]  /*9810*/  BSSY.RECONVERGENT B6, `(.L_x_4398) ;  /* 0x00000dd000067945 */ /* 0x000fe20003800200 */
        /* <DEDUP_REMOVED lines=16> */
.L_x_4402:
[----:B------:R-:W2:Y:S02]  /*9920*/  LDG.E.U8 R2, desc[UR36][R2.64] ;  /* 0x0000002402027981 */ /* 0x000ea4000c1e1100 */
[----:B--2---:R-:W-:Y:S01]  /*9930*/  I2FP.F32.U32 R19, R2 ;  /* 0x0000000200137245 */ /* 0x004fe20000201000 */
[----:B------:R-:W-:Y:S06]  /*9940*/  BRA `(.L_x_4404) ;  /* 0x0000000c00247947 */ /* 0x000fec0003800000 */
.L_x_4401:
        /* <DEDUP_REMOVED lines=9> */
.L_x_4406:
[----:B------:R-:W2:Y:S02]  /*99e0*/  LDG.E R2, desc[UR36][R2.64] ;  /* 0x0000002402027981 */ /* 0x000ea4000c1e1900 */
[----:B--2---:R-:W-:Y:S01]  /*99f0*/  I2FP.F32.S32 R19, R2 ;  /* 0x0000000200137245 */ /* 0x004fe20000201400 */
[----:B------:R-:W-:Y:S06]  /*9a00*/  BRA `(.L_x_4404) ;  /* 0x0000000800f47947 */ /* 0x000fec0003800000 */
.L_x_4405:
[----:B------:R-:W2:Y:S02]  /*9a10*/  LDG.E.U16 R2, desc[UR36][R2.64] ;  /* 0x0000002402027981 */ /* 0x000ea4000c1e1500 */
[----:B--2---:R2:W3:Y:S01]  /*9a20*/  I2F.S16 R19, R2 ;  /* 0x0000000200137306 */ /* 0x0044e20000101400 */
[----:B------:R-:W-:Y:S05]  /*9a30*/  BRA `(.L_x_4404) ;  /* 0x0000000800e87947 */ /* 0x000fea0003800000 */
.L_x_4400:
        /* <DEDUP_REMOVED lines=8> */
.L_x_4408:
[----:B------:R-:W2:Y:S02]  /*9ac0*/  LDG.E.U16 R2, desc[UR36][R2.64] ;  /* 0x0000002402027981 */ /* 0x000ea4000c1e1500 */
[----:B--2---:R-:W-:Y:S01]  /*9ad0*/  HADD2.F32 R19, -RZ, R2.H0_H0 ;  /* 0x20000002ff137230 */ /* 0x004fe20000004100 */
[----:B------:R-:W-:Y:S06]  /*9ae0*/  BRA `(.L_x_4404) ;  /* 0x0000000800bc7947 */ /* 0x000fec0003800000 */
.L_x_4407:
        /* <DEDUP_REMOVED lines=8> */
.L_x_4410:
[----:B------:R-:W2:Y:S02]  /*9b70*/  LDG.E.U16 R2, desc[UR36][R2.64] ;  /* 0x0000002402027981 */ /* 0x000ea4000c1e1500 */
[----:B--2---:R-:W-:Y:S01]  /*9b80*/  HADD2.F32 R19, -RZ, R2.H0_H0 ;  /* 0x20000002ff137230 */ /* 0x004fe20000004100 */
[----:B------:R-:W-:Y:S06]  /*9b90*/  BRA `(.L_x_4404) ;  /* 0x0000000800907947 */ /* 0x000fec0003800000 */
.L_x_4409:
[----:B------:R-:W2:Y:S01]  /*9ba0*/  LDG.E.64 R2, desc[UR36][R2.64] ;  /* 0x0000002402027981 */ /* 0x000ea2000c1e1b00 */
[----:B------:R-:W-:Y:S01]  /*9bb0*/  UMOV UR4, 0xf0000000 ;  /* 0xf000000000047882 */ /* 0x000fe20000000000 */
[----:B------:R-:W-:Y:S01]  /*9bc0*/  UMOV UR5, 0x380fffff ;  /* 0x380fffff00057882 */ /* 0x000fe20000000000 */
[----:B--2---:R-:W0:Y:S01]  /*9bd0*/  F2F.F32.F64 R19, R2 ;  /* 0x0000000200137310 */ /* 0x004e220000301000 */
[----:B------:R-:W-:-:S14]  /*9be0*/  DSETP.GEU.AND P0, PT, |R2|, UR4, PT ;  /* 0x0000000402007e2a */ /* 0x000fdc000bf0e200 */
[----:B0-----:R-:W-:Y:S01]  /*9bf0*/  @!P0 FMUL R19, R19, 1.175494350822287508e-38 ;  /* 0x0080000013138820 */ /* 0x001fe20000400000 */
[----:B------:R-:W-:Y:S06]  /*9c00*/  BRA `(.L_x_4404) ;  /* 0x0000000800747947 */ /* 0x000fec0003800000 */
.L_x_4399:
        /* <DEDUP_REMOVED lines=12> */
.L_x_4413:
[----:B------:R-:W2:Y:S01]  /*9cd0*/  LDG.E.64 R2, desc[UR36][R2.64] ;  /* 0x0000002402027981 */ /* 0x000ea2000c1e1b00 */
[----:B------:R-:W-:Y:S01]  /*9ce0*/  UMOV UR4, 0xf0000000 ;  /* 0xf000000000047882 */ /* 0x000fe20000000000 */
[----:B------:R-:W-:Y:S01]  /*9cf0*/  UMOV UR5, 0x380fffff ;  /* 0x380fffff00057882 */ /* 0x000fe20000000000 */
[----:B--2---:R-:W0:Y:S01]  /*9d00*/  F2F.F32.F64 R19, R2 ;  /* 0x0000000200137310 */ /* 0x004e220000301000 */
[----:B------:R-:W-:-:S14]  /*9d10*/  DSETP.GEU.AND P0, PT, |R2|, UR4, PT ;  /* 0x0000000402007e2a */ /* 0x000fdc000bf0e200 */
[----:B0-----:R-:W-:Y:S01]  /*9d20*/  @!P0 FMUL R19, R19, 1.175494350822287508e-38 ;  /* 0x0080000013138820 */ /* 0x001fe20000400000 */
[----:B------:R-:W-:Y:S06]  /*9d30*/  BRA `(.L_x_4404) ;  /* 0x0000000800287947 */ /* 0x000fec0003800000 */
.L_x_4412:
        /* <DEDUP_REMOVED lines=14> */
[----:B------:R-:W-:Y:S01]  /*9e20*/  VIADD R5, R4, 0xfffffffc ;  /* 0xfffffffc04057836 */ /* 0x000fe20000000000 */
[----:B------:R-:W-:-:S04]  /*9e30*/  IADD3 R4, PT, PT, R0, 0x1000000, RZ ;  /* 0x0100000000047810 */ /* 0x000fc80007ffe0ff */
[----:B------:R-:W-:Y:S01]  /*9e40*/  SHF.L.U32 R6, R0, R5, RZ ;  /* 0x0000000500067219 */ /* 0x000fe200000006ff */
[----:B------:R-:W-:Y:S01]  /*9e50*/  IMAD.SHL.U32 R5, R5, 0x800000, RZ ;  /* 0x0080000005057824 */ /* 0x000fe200078e00ff */
[----:B------:R-:W-:-:S04]  /*9e60*/  SHF.R.S32.HI R4, RZ, 0x8, R4 ;  /* 0x00000008ff047819 */ /* 0x000fc80000011404 */
[----:B------:R-:W-:-:S05]  /*9e70*/  LEA.HI R5, R6, -R5, RZ, 0x1c ;  /* 0x8000000506057211 */ /* 0x000fca00078fe0ff */
[----:B------:R-:W-:-:S05]  /*9e80*/  VIADD R5, R5, 0x3c000000 ;  /* 0x3c00000005057836 */ /* 0x000fca0000000000 */
[----:B------:R-:W-:-:S04]  /*9e90*/  LOP3.LUT R4, R5, 0x7f800000, R4, 0xf8, !PT ;  /* 0x7f80000005047812 */ /* 0x000fc800078ef804 */
[----:B------:R-:W-:-:S04]  /*9ea0*/  SEL R4, R4, RZ, P0 ;  /* 0x000000ff04047207 */ /* 0x000fc80000000000 */
[----:B------:R-:W-:Y:S01]  /*9eb0*/  LOP3.LUT R19, R4, 0x80000000, R19, 0xf8, !PT ;  /* 0x8000000004137812 */ /* 0x000fe200078ef813 */
[----:B------:R-:W-:Y:S06]  /*9ec0*/  BRA `(.L_x_4404) ;  /* 0x0000000400c47947 */ /* 0x000fec0003800000 */
.L_x_4415:
[----:B------:R-:W2:Y:S02]  /*9ed0*/  LDG.E.U8 R2, desc[UR36][R2.64] ;  /* 0x0000002402027981 */ /* 0x000ea4000c1e1100 */
[C---:B--2---:R-:W-:Y:S01]  /*9ee0*/  IMAD.SHL.U32 R0, R2.reuse, 0x2000000, RZ ;  /* 0x0200000002007824 */ /* 0x044fe200078e00ff */
[----:B------:R-:W-:-:S04]  /*9ef0*/  SHF.L.U32 R5, R2, 0x8, RZ ;  /* 0x0000000802057819 */ /* 0x000fc800000006ff */
        /* <DEDUP_REMOVED lines=9> */
.L_x_4414:
[----:B------:R-:W2:Y:S02]  /*9f90*/  LDG.E.U16 R2, desc[UR36][R2.64] ;  /* 0x0000002402027981 */ /* 0x000ea4000c1e1500 */
[----:B--2---:R-:W-:Y:S01]  /*9fa0*/  IMAD.U32 R19, R2, 0x10000, RZ ;  /* 0x0001000002137824 */ /* 0x004fe200078e00ff */
[----:B------:R-:W-:Y:S06]  /*9fb0*/  BRA `(.L_x_4404) ;  /* 0x0000000400887947 */ /* 0x000fec0003800000 */
.L_x_4411:
        /* <DEDUP_REMOVED lines=11> */
.L_x_4418:
        /* <DEDUP_REMOVED lines=20> */
.L_x_4420:
[----:B------:R-:W-:Y:S05]  /*a1b0*/  BSYNC.RECONVERGENT B0 ;  /* 0x0000000000007941 */ /* 0x000fea0003800200 */
.L_x_4419:
[----:B------:R-:W-:Y:S02]  /*a1c0*/  SHF.L.U32 R0, R0, 0x14, RZ ;  /* 0x0000001400007819 */ /* 0x000fe400000006ff */
[----:B------:R-:W-:-:S04]  /*a1d0*/  LEA R2, R2, 0x3b800000, 0x17 ;  /* 0x3b80000002027811 */ /* 0x000fc800078eb8ff */
[----:B------:R-:W-:Y:S01]  /*a1e0*/  LOP3.LUT R19, R2, R0, R19, 0xfe, !PT ;  /* 0x0000000002137212 */ /* 0x000fe200078efe13 */
[----:B------:R-:W-:Y:S06]  /*a1f0*/  BRA `(.L_x_4404) ;  /* 0x0000000000f87947 */ /* 0x000fec0003800000 */
.L_x_4417:
        /* <DEDUP_REMOVED lines=20> */
.L_x_4422:
[----:B------:R-:W-:Y:S05]  /*a340*/  BSYNC.RECONVERGENT B0 ;  /* 0x0000000000007941 */ /* 0x000fea0003800200 */
.L_x_4421:
[----:B------:R-:W-:Y:S01]  /*a350*/  IMAD.SHL.U32 R0, R0, 0x200000, RZ ;  /* 0x0020000000007824 */ /* 0x000fe200078e00ff */
[----:B------:R-:W-:-:S04]  /*a360*/  LEA R2, R2, 0x37800000, 0x17 ;  /* 0x3780000002027811 */ /* 0x000fc800078eb8ff */
[----:B------:R-:W-:Y:S01]  /*a370*/  LOP3.LUT R19, R2, R0, R19, 0xfe, !PT ;  /* 0x0000000002137212 */ /* 0x000fe200078efe13 */
[----:B------:R-:W-:Y:S06]  /*a380*/  BRA `(.L_x_4404) ;  /* 0x0000000000947947 */ /* 0x000fec0003800000 */
.L_x_4416:
        /* <DEDUP_REMOVED lines=14> */
.L_x_4403:
        /* <DEDUP_REMOVED lines=10> */
[----:B-1----:R-:W-:Y:S01]  /*a510*/  IMAD.U32 R6, RZ, RZ, UR6 ;  /* 0x00000006ff067e24 */ /* 0x002fe2000f8e00ff */
[----:B------:R-:W-:Y:S01]  /*a520*/  MOV R7, UR7 ;  /* 0x0000000700077c02 */ /* 0x000fe20008000f00 */
[----:B---3--:R-:W-:Y:S02]  /*a530*/  IMAD.U32 R10, RZ, RZ, UR8 ;  /* 0x00000008ff0a7e24 */ /* 0x008fe4000f8e00ff */
[----:B------:R-:W-:-:S07]  /*a540*/  IMAD.U32 R11, RZ, RZ, UR9 ;  /* 0x00000009ff0b7e24 */ /* 0x000fce000f8e00ff */
[----:B------:R-:W-:-:S07]  /*a550*/  LEPC R20, `(.L_x_4425) ;  /* 0x000000001014794e */ /* 0x000fce0000000000 */
[----:B--2---:R-:W-:Y:S05]  /*a560*/  CALL.ABS.NOINC R2 ;  /* 0x0000000002007343 */ /* 0x004fea0003c00000 */
.L_x_4425:
[----:B------:R-:W-:Y:S01]  /*a570*/  MOV R19, RZ ;  /* 0x000000ff00137202 */ /* 0x000fe20000000f00 */
[----:B------:R-:W-:Y:S06]  /*a580*/  BRA `(.L_x_4404) ;  /* 0x0000000000147947 */ /* 0x000fec0003800000 */
.L_x_4424:
[----:B------:R-:W2:Y:S02]  /*a590*/  LDG.E.64 R2, desc[UR36][R2.64] ;  /* 0x0000002402027981 */ /* 0x000ea4000c1e1b00 */
[----:B--2---:R0:W1:Y:S01]  /*a5a0*/  I2F.U64 R19, R2 ;  /* 0x0000000200137312 */ /* 0x0040620000301000 */
[----:B------:R-:W-:Y:S05]  /*a5b0*/  BRA `(.L_x_4404) ;  /* 0x0000000000087947 */ /* 0x000fea0003800000 */
.L_x_4423:
[----:B------:R-:W2:Y:S02]  /*a5c0*/  LDG.E R2, desc[UR36][R2.64] ;  /* 0x0000002402027981 */ /* 0x000ea4000c1e1900 */
[----:B--2---:R-:W-:-:S07]  /*a5d0*/  I2FP.F32.U32 R19, R2 ;  /* 0x0000000200137245 */ /* 0x004fce0000201000 */
.L_x_4404:
[----:B------:R-:W-:Y:S05]  /*a5e0*/  BSYNC.RECONVERGENT B6 ;  /* 0x0000000000067941 */ /* 0x000fea0003800200 */
.L_x_4398:
[----:B------:R-:W0:Y:S01]  /*a5f0*/  LDCU.64 UR6, c[0x0][0x5f8] ;  /* 0x0000bf00ff0677ac */ /* 0x000e220008000a00 */
[----:B------:R-:W-:Y:S01]  /*a600*/  BSSY.RECONVERGENT B6, `(.L_x_4426) ;  /* 0x00000dd000067945 */ /* 0x000fe20003800200 */
[----:B------:R-:W-:-:S04]  /*a610*/  UPRMT UR4, UR42, 0x9910, URZ ;  /* 0x000099102a047896 */ /* 0x000fc800080000ff */
[----:B------:R-:W-:Y:S01]  /*a620*/  UISETP.GT.AND UP0, UPT, UR4, 0x9, UPT ;  /* 0x000000090400788c */ /* 0x000fe2000bf04270 */
[----:B0-2-4-:R-:W-:-:S05]  /*a630*/  IADD3 R2, P0, PT, R18, UR6, RZ ;  /* 0x0000000612027c10 */ /* 0x015fca000ff1e0ff */
        /* <DEDUP_REMOVED lines=13> */
.L_x_4430:
[----:B------:R-:W2:Y:S02]  /*a710*/  LDG.E.U8 R2, desc[UR36][R2.64] ;  /* 0x0000002402027981 */ /* 0x000ea4000c1e1100 */
[----:B--2---:R-:W-:Y:S01]  /*a720*/  I2FP.F32.U32 R4, R2 ;  /* 0x0000000200047245 */ /* 0x004fe20000201000 */
[----:B------:R-:W-:Y:S06]  /*a730*/  BRA `(.L_x_4432) ;  /* 0x0000000c00247947 */ /* 0x000fec0003800000 */
.L_x_4429:
        /* <DEDUP_REMOVED lines=9> */
.L_x_4434:
[----:B------:R-:W2:Y:S02]  /*a7d0*/  LDG.E R2, desc[UR36][R2.64] ;  /* 0x0000002402027981 */ /* 0x000ea4000c1e1900 */
[----:B--2---:R-:W-:Y:S01]  /*a7e0*/  I2FP.F32.S32 R4, R2 ;  /* 0x0000000200047245 */ /* 0x004fe20000201400 */
[----:B------:R-:W-:Y:S06]  /*a7f0*/  BRA `(.L_x_4432) ;  /* 0x0000000800f47947 */ /* 0x000fec0003800000 */
.L_x_4433:
[----:B------:R-:W2:Y:S02]  /*a800*/  LDG.E.U16 R2, desc[UR36][R2.64] ;  /* 0x0000002402027981 */ /* 0x000ea4000c1e1500 */
[----:B--2---:R4:W0:Y:S01]  /*a810*/  I2F.S16 R4, R2 ;  /* 0x0000000200047306 */ /* 0x0048220000101400 */
[----:B------:R-:W-:Y:S05]  /*a820*/  BRA `(.L_x_4432) ;  /* 0x0000000800e87947 */ /* 0x000fea0003800000 */
.L_x_4428:
        /* <DEDUP_REMOVED lines=8> */
.L_x_4436:
[----:B------:R-:W2:Y:S02]  /*a8b0*/  LDG.E.U16 R2, desc[UR36][R2.64] ;  /* 0x0000002402027981 */ /* 0x000ea4000c1e1500 */
[----:B--2---:R-:W-:Y:S01]  /*a8c0*/  HADD2.F32 R4, -RZ, R2.H0_H0 ;  /* 0x20000002ff047230 */ /* 0x004fe20000004100 */
[----:B------:R-:W-:Y:S06]  /*a8d0*/  BRA `(.L_x_4432) ;  /* 0x0000000800bc7947 */ /* 0x000fec0003800000 */
.L_x_4435:
        /* <DEDUP_REMOVED lines=8> */
.L_x_4438:
[----:B------:R-:W2:Y:S02]  /*a960*/  LDG.E.U16 R2, desc[UR36][R2.64] ;  /* 0x0000002402027981 */ /* 0x000ea4000c1e1500 */
[----:B--2---:R-:W-:Y:S01]  /*a970*/  HADD2.F32 R4, -RZ, R2.H0_H0 ;  /* 0x20000002ff047230 */ /* 0x004fe20000004100 */
[----:B------:R-:W-:Y:S06]  /*a980*/  BRA `(.L_x_4432) ;  /* 0x0000000800907947 */ /* 0x000fec0003800000 */
.L_x_4437:
[----:B------:R-:W2:Y:S01]  /*a990*/  LDG.E.64 R2, desc[UR36][R2.64] ;  /* 0x0000002402027981 */ /* 0x000ea2000c1e1b00 */
[----:B------:R-:W-:Y:S01]  /*a9a0*/  UMOV UR4, 0xf0000000 ;  /* 0xf000000000047882 */ /* 0x000fe20000000000 */
[----:B------:R-:W-:Y:S01]  /*a9b0*/  UMOV UR5, 0x380fffff ;  /* 0x380fffff00057882 */ /* 0x000fe20000000000 */
[----:B--2---:R-:W0:Y:S01]  /*a9c0*/  F2F.F32.F64 R4, R2 ;  /* 0x0000000200047310 */ /* 0x004e220000301000 */
[----:B------:R-:W-:-:S14]  /*a9d0*/  DSETP.GEU.AND P0, PT, |R2|, UR4, PT ;  /* 0x0000000402007e2a */ /* 0x000fdc000bf0e200 */
[----:B0-----:R-:W-:Y:S01]  /*a9e0*/  @!P0 FMUL R4, R4, 1.175494350822287508e-38 ;  /* 0x0080000004048820 */ /* 0x001fe20000400000 */
[----:B------:R-:W-:Y:S06]  /*a9f0*/  BRA `(.L_x_4432) ;  /* 0x0000000800747947 */ /* 0x000fec0003800000 */
.L_x_4427:
        /* <DEDUP_REMOVED lines=12> */
.L_x_4441:
[----:B------:R-:W2:Y:S01]  /*aac0*/  LDG.E.64 R2, desc[UR36][R2.64] ;  /* 0x0000002402027981 */ /* 0x000ea2000c1e1b00 */
[----:B------:R-:W-:Y:S01]  /*aad0*/  UMOV UR4, 0xf0000000 ;  /* 0xf000000000047882 */ /* 0x000fe20000000000 */
[----:B------:R-:W-:Y:S01]  /*aae0*/  UMOV UR5, 0x380fffff ;  /* 0x380fffff00057882 */ /* 0x000fe20000000000 */
[----:B--2---:R-:W0:Y:S01]  /*aaf0*/  F2F.F32.F64 R4, R2 ;  /* 0x0000000200047310 */ /* 0x004e220000301000 */
[----:B------:R-:W-:-:S14]  /*ab00*/  DSETP.GEU.AND P0, PT, |R2|, UR4, PT ;  /* 0x0000000402007e2a */ /* 0x000fdc000bf0e200 */
[----:B0-----:R-:W-:Y:S01]  /*ab10*/  @!P0 FMUL R4, R4, 1.175494350822287508e-38 ;  /* 0x0080000004048820 */ /* 0x001fe20000400000 */
[----:B------:R-:W-:Y:S06]  /*ab20*/  BRA `(.L_x_4432) ;  /* 0x0000000800287947 */ /* 0x000fec0003800000 */
.L_x_4440:
        /* <DEDUP_REMOVED lines=23> */
[----:B------:R-:W-:Y:S01]  /*aca0*/  LOP3.LUT R4, R5, 0x80000000, R4, 0xf8, !PT ;  /* 0x8000000005047812 */ /* 0x000fe200078ef804 */
[----:B------:R-:W-:Y:S06]  /*acb0*/  BRA `(.L_x_4432) ;  /* 0x0000000400c47947 */ /* 0x000fec0003800000 */
.L_x_4443:
        /* <DEDUP_REMOVED lines=12> */
.L_x_4442:
[----:B------:R-:W2:Y:S02]  /*ad80*/  LDG.E.U16 R2, desc[UR36][R2.64] ;  /* 0x0000002402027981 */ /* 0x000ea4000c1e1500 */
[----:B--2---:R-:W-:Y:S01]  /*ad90*/  IMAD.U32 R4, R2, 0x10000, RZ ;  /* 0x0001000002047824 */ /* 0x004fe200078e00ff */
[----:B------:R-:W-:Y:S06]  /*ada0*/  BRA `(.L_x_4432) ;  /* 0x0000000400887947 */ /* 0x000fec0003800000 */
.L_x_4439:
        /* <DEDUP_REMOVED lines=11> */
.L_x_4446:
        /* <DEDUP_REMOVED lines=20> */
.L_x_4448:
[----:B------:R-:W-:Y:S05]  /*afa0*/  BSYNC.RECONVERGENT B0 ;  /* 0x0000000000007941 */ /* 0x000fea0003800200 */
.L_x_4447:
[----:B------:R-:W-:Y:S01]  /*afb0*/  IMAD.SHL.U32 R0, R0, 0x100000, RZ ;  /* 0x0010000000007824 */ /* 0x000fe200078e00ff */
[----:B------:R-:W-:-:S04]  /*afc0*/  LEA R2, R2, 0x3b800000, 0x17 ;  /* 0x3b80000002027811 */ /* 0x000fc800078eb8ff */
[----:B------:R-:W-:Y:S01]  /*afd0*/  LOP3.LUT R4, R2, R0, R7, 0xfe, !PT ;  /* 0x0000000002047212 */ /* 0x000fe200078efe07 */
[----:B------:R-:W-:Y:S06]  /*afe0*/  BRA `(.L_x_4432) ;  /* 0x0000000000f87947 */ /* 0x000fec0003800000 */
.L_x_4445:
        /* <DEDUP_REMOVED lines=20> */
.L_x_4450:
[----:B------:R-:W-:Y:S05]  /*b130*/  BSYNC.RECONVERGENT B0 ;  /* 0x0000000000007941 */ /* 0x000fea0003800200 */
.L_x_4449:
[----:B------:R-:W-:Y:S02]  /*b140*/  SHF.L.U32 R0, R0, 0x15, RZ ;  /* 0x0000001500007819 */ /* 0x000fe400000006ff */
[----:B------:R-:W-:-:S04]  /*b150*/  LEA R2, R2, 0x37800000, 0x17 ;  /* 0x3780000002027811 */ /* 0x000fc800078eb8ff */
[----:B------:R-:W-:Y:S01]  /*b160*/  LOP3.LUT R4, R2, R0, R7, 0xfe, !PT ;  /* 0x0000000002047212 */ /* 0x000fe200078efe07 */
[----:B------:R-:W-:Y:S06]  /*b170*/  BRA `(.L_x_4432) ;  /* 0x0000000000947947 */ /* 0x000fec0003800000 */
.L_x_4444:
        /* <DEDUP_REMOVED lines=11> */
[----:B------:R-:W-:Y:S01]  /*b230*/  @!P0 IMAD.MOV.U32 R4, RZ, RZ, 0x7f800001 ;  /* 0x7f800001ff048424 */ /* 0x000fe200078e00ff */
[----:B------:R-:W-:Y:S01]  /*b240*/  @P0 SHF.L.U32 R4, R2, 0x17, RZ ;  /* 0x0000001702040819 */ /* 0x000fe200000006ff */
[----:B------:R-:W-:Y:S06]  /*b250*/  BRA `(.L_x_4432) ;  /* 0x00000000005c7947 */ /* 0x000fec0003800000 */
.L_x_4431:
[----:B------:R-:W-:Y:S01]  /*b260*/  MOV R2, 0x0 ;  /* 0x0000000000027802 */ /* 0x000fe20000000f00 */
[----:B------:R-:W0:Y:S01]  /*b270*/  LDCU.64 UR4, c[0x4][0x128] ;  /* 0x01002500ff0477ac */ /* 0x000e220008000a00 */
[----:B------:R-:W-:Y:S02]  /*b280*/  HFMA2 R13, -RZ, RZ, 0, 0 ;  /* 0x00000000ff0d7431 */ /* 0x000fe400000001ff */
[----:B------:R-:W-:Y:S01]  /*b290*/  IMAD.MOV.U32 R8, RZ, RZ, 0x4e ;  /* 0x0000004eff087424 */ /* 0x000fe200078e00ff */
[----:B------:R-:W2:Y:S01]  /*b2a0*/  LDCU.64 UR6, c[0x4][0x130] ;  /* 0x01002600ff0677ac */ /* 0x000ea20008000a00 */
[----:B------:R-:W4:Y:S01]  /*b2b0*/  LDC.64 R2, c[0x4][R2] ;  /* 0x0100000002027b82 */ /* 0x000f220000000a00 */
[----:B------:R-:W-:Y:S01]  /*b2c0*/  IMAD.MOV.U32 R12, RZ, RZ, 0x1 ;  /* 0x00000001ff0c7424 */ /* 0x000fe200078e00ff */
[----:B------:R-:W1:Y:S01]  /*b2d0*/  LDCU.64 UR8, c[0x4][0x18] ;  /* 0x01000300ff0877ac */ /* 0x000e620008000a00 */
[----:B0-----:R-:W-:Y:S02]  /*b2e0*/  IMAD.U32 R4, RZ, RZ, UR4 ;  /* 0x00000004ff047e24 */ /* 0x001fe4000f8e00ff */
[----:B------:R-:W-:Y:S01]  /*b2f0*/  IMAD.U32 R5, RZ, RZ, UR5 ;  /* 0x00000005ff057e24 */ /* 0x000fe2000f8e00ff */
[----:B--2---:R-:W-:Y:S01]  /*b300*/  MOV R6, UR6 ;  /* 0x0000000600067c02 */ /* 0x004fe20008000f00 */
[----:B------:R-:W-:-:S02]  /*b310*/  IMAD.U32 R7, RZ, RZ, UR7 ;  /* 0x00000007ff077e24 */ /* 0x000fc4000f8e00ff */
[----:B-1----:R-:W-:Y:S01]  /*b320*/  IMAD.U32 R10, RZ, RZ, UR8 ;  /* 0x00000008ff0a7e24 */ /* 0x002fe2000f8e00ff */
[----:B------:R-:W-:-:S07]  /*b330*/  MOV R11, UR9 ;  /* 0x00000009000b7c02 */ /* 0x000fce0008000f00 */
[----:B------:R-:W-:-:S07]  /*b340*/  LEPC R20, `(.L_x_4453) ;  /* 0x000000001014794e */ /* 0x000fce0000000000 */
[----:B---345:R-:W-:Y:S05]  /*b350*/  CALL.ABS.NOINC R2 ;  /* 0x0000000002007343 */ /* 0x038fea0003c00000 */
.L_x_4453:
[----:B------:R-:W-:Y:S01]  /*b360*/  IMAD.MOV.U32 R4, RZ, RZ, RZ ;  /* 0x000000ffff047224 */ /* 0x000fe200078e00ff */
[----:B------:R-:W-:Y:S06]  /*b370*/  BRA `(.L_x_4432) ;  /* 0x0000000000147947 */ /* 0x000fec0003800000 */
.L_x_4452:
[----:B------:R-:W2:Y:S02]  /*b380*/  LDG.E.64 R2, desc[UR36][R2.64] ;  /* 0x0000002402027981 */ /* 0x000ea4000c1e1b00 */
[----:B--2---:R0:W2:Y:S01]  /*b390*/  I2F.U64 R4, R2 ;  /* 0x0000000200047312 */ /* 0x0040a20000301000 */
[----:B------:R-:W-:Y:S05]  /*b3a0*/  BRA `(.L_x_4432) ;  /* 0x0000000000087947 */ /* 0x000fea0003800000 */
.L_x_4451:
[----:B------:R-:W2:Y:S02]  /*b3b0*/  LDG.E R2, desc[UR36][R2.64] ;  /* 0x0000002402027981 */ /* 0x000ea4000c1e1900 */
[----:B--2---:R-:W-:-:S07]  /*b3c0*/  I2FP.F32.U32 R4, R2 ;  /* 0x0000000200047245 */ /* 0x004fce0000201000 */
.L_x_4432:
[----:B------:R-:W-:Y:S05]  /*b3d0*/  BSYNC.RECONVERGENT B6 ;  /* 0x0000000000067941 */ /* 0x000fea0003800200 */
.L_x_4426:
[----:B------:R-:W4:Y:S01]  /*b3e0*/  LDCU.64 UR6, c[0x0][0x5e8] ;  /* 0x0000bd00ff0677ac */ /* 0x000f220008000a00 */
[----:B0123-5:R-:W-:Y:S01]  /*b3f0*/  LOP3.LUT R4, R19, 0x80000000, R4, 0xb8, !PT ;  /* 0x8000000013047812 */ /* 0x02ffe200078eb804 */
[----:B------:R-:W-:-:S04]  /*b400*/  UPRMT UR4, UR43, 0x9910, URZ ;  /* 0x000099102b047896 */ /* 0x000fc800080000ff */
[----:B------:R-:W-:Y:S01]  /*b410*/  UISETP.GT.AND UP0, UPT, UR4, 0x9, UPT ;  /* 0x000000090400788c */ /* 0x000fe2000bf04270 */
[----:B----4-:R-:W-:-:S05]  /*b420*/  IADD3 R2, P0, PT, R16, UR6, RZ ;  /* 0x0000000610027c10 */ /* 0x010fca000ff1e0ff */
        /* <DEDUP_REMOVED lines=13> */
.L_x_4457:
[----:B------:R-:W0:Y:S02]  /*b500*/  F2I.S64.TRUNC R4, R4 ;  /* 0x0000000400047311 */ /* 0x000e24000020d900 */
[----:B0-----:R-:W-:-:S05]  /*b510*/  MOV R7, R4 ;  /* 0x0000000400077202 */ /* 0x001fca0000000f00 */
[----:B------:R0:W-:Y:S01]  /*b520*/  STG.E.U8 desc[UR36][R2.64], R7 ;  /* 0x0000000702007986 */ /* 0x0001e2000c101124 */
[----:B------:R-:W-:Y:S05]  /*b530*/  BRA `(.L_x_4459) ;  /* 0x0000000c00287947 */ /* 0x000fea0003800000 */
.L_x_4456:
        /* <DEDUP_REMOVED lines=9> */
.L_x_4461:
[----:B------:R-:W0:Y:S02]  /*b5d0*/  F2I.FTZ.TRUNC.NTZ R5, R4 ;  /* 0x0000000400057305 */ /* 0x000e24000021f100 */
[----:B0-----:R0:W-:Y:S01]  /*b5e0*/  STG.E desc[UR36][R2.64], R5 ;  /* 0x0000000502007986 */ /* 0x0011e2000c101924 */
[----:B------:R-:W-:Y:S05]  /*b5f0*/  BRA `(.L_x_4459) ;  /* 0x0000000800f87947 */ /* 0x000fea0003800000 */
.L_x_4460:
[----:B------:R-:W0:Y:S02]  /*b600*/  F2I.FTZ.TRUNC.NTZ R5, R4 ;  /* 0x0000000400057305 */ /* 0x000e24000021f100 */
[----:B0-----:R0:W-:Y:S01]  /*b610*/  STG.E.U16 desc[UR36][R2.64], R5 ;  /* 0x0000000502007986 */ /* 0x0011e2000c101524 */
[----:B------:R-:W-:Y:S05]  /*b620*/  BRA `(.L_x_4459) ;  /* 0x0000000800ec7947 */ /* 0x000fea0003800000 */
.L_x_4455:
        /* <DEDUP_REMOVED lines=8> */
.L_x_4463:
[----:B------:R-:W-:-:S05]  /*b6b0*/  F2FP.F16.F32.PACK_AB R4, RZ, R4 ;  /* 0x00000004ff04723e */ /* 0x000fca00000000ff */
[----:B------:R0:W-:Y:S01]  /*b6c0*/  STG.E.U16 desc[UR36][R2.64], R4 ;  /* 0x0000000402007986 */ /* 0x0001e2000c101524 */
[----:B------:R-:W-:Y:S05]  /*b6d0*/  BRA `(.L_x_4459) ;  /* 0x0000000800c07947 */ /* 0x000fea0003800000 */
.L_x_4462:
        /* <DEDUP_REMOVED lines=9> */
.L_x_4465:
[----:B------:R-:W-:-:S04]  /*b770*/  F2FP.F16.F32.PACK_AB R5, RZ, R4 ;  /* 0x00000004ff05723e */ /* 0x000fc800000000ff */
[----:B------:R-:W-:-:S05]  /*b780*/  PRMT R5, R5, 0x5410, RZ ;  /* 0x0000541005057816 */ /* 0x000fca00000000ff */
[----:B------:R0:W-:Y:S01]  /*b790*/  STG.E desc[UR36][R2.64], R5 ;  /* 0x0000000502007986 */ /* 0x0001e2000c101924 */
[----:B------:R-:W-:Y:S05]  /*b7a0*/  BRA `(.L_x_4459) ;  /* 0x00000008008c7947 */ /* 0x000fea0003800000 */
.L_x_4464:
[----:B------:R-:W-:-:S06]  /*b7b0*/  FMUL.FTZ R4, R4, 1 ;  /* 0x3f80000004047820 */ /* 0x000fcc0000410000 */
[----:B------:R-:W0:Y:S02]  /*b7c0*/  F2F.F64.F32 R4, R4 ;  /* 0x0000000400047310 */ /* 0x000e240000201800 */
[----:B0-----:R0:W-:Y:S01]  /*b7d0*/  STG.E.64 desc[UR36][R2.64], R4 ;  /* 0x0000000402007986 */ /* 0x0011e2000c101b24 */
[----:B------:R-:W-:Y:S05]  /*b7e0*/  BRA `(.L_x_4459) ;  /* 0x00000008007c7947 */ /* 0x000fea0003800000 */
.L_x_4454:
        /* <DEDUP_REMOVED lines=13> */
.L_x_4469:
        /* <DEDUP_REMOVED lines=16> */
.L_x_4472:
[----:B------:R-:W-:-:S04]  /*b9c0*/  SHF.R.U32.HI R4, RZ, 0x18, R4 ;  /* 0x00000018ff047819 */ /* 0x000fc80000011604 */
[----:B------:R-:W-:-:S04]  /*b9d0*/  LOP3.LUT R4, R5, 0x80, R4, 0xf8, !PT ;  /* 0x0000008005047812 */ /* 0x000fc800078ef804 */
[----:B------:R-:W-:-:S07]  /*b9e0*/  PRMT R0, R4, 0x7610, R0 ;  /* 0x0000761004007816 */ /* 0x000fce0000000000 */
.L_x_4471:
[----:B------:R-:W-:Y:S05]  /*b9f0*/  BSYNC.RECONVERGENT B0 ;  /* 0x0000000000007941 */ /* 0x000fea0003800200 */
.L_x_4470:
[----:B------:R0:W-:Y:S01]  /*ba00*/  STG.E.U8 desc[UR36][R2.64], R0 ;  /* 0x0000000002007986 */ /* 0x0001e2000c101124 */
[----:B------:R-:W-:Y:S05]  /*ba10*/  BRA `(.L_x_4459) ;  /* 0x0000000400f07947 */ /* 0x000fea0003800000 */
.L_x_4468:
[----:B------:R-:W-:Y:S01]  /*ba20*/  LOP3.LUT R6, R4, 0x7fffffff, RZ, 0xc0, !PT ;  /* 0x7fffffff04067812 */ /* 0x000fe200078ec0ff */
[----:B------:R-:W-:Y:S01]  /*ba30*/  BSSY.RECONVERGENT B0, `(.L_x_4473) ;  /* 0x0000012000007945 */ /* 0x000fe20003800200 */
[----:B------:R-:W-:Y:S02]  /*ba40*/  HFMA2 R0, -RZ, RZ, 0, 7.62939453125e-06 ;  /* 0x00000080ff007431 */ /* 0x000fe400000001ff */
        /* <DEDUP_REMOVED lines=13> */
.L_x_4475:
[----:B------:R-:W-:-:S04]  /*bb20*/  SHF.R.U32.HI R4, RZ, 0x18, R4 ;  /* 0x00000018ff047819 */ /* 0x000fc80000011604 */
[----:B------:R-:W-:-:S04]  /*bb30*/  LOP3.LUT R5, R5, 0x80, R4, 0xf8, !PT ;  /* 0x0000008005057812 */ /* 0x000fc800078ef804 */
[----:B------:R-:W-:-:S07]  /*bb40*/  PRMT R0, R5, 0x7610, R0 ;  /* 0x0000761005007816 */ /* 0x000fce0000000000 */
.L_x_4474:
[----:B------:R-:W-:Y:S05]  /*bb50*/  BSYNC.RECONVERGENT B0 ;  /* 0x0000000000007941 */ /* 0x000fea0003800200 */
.L_x_4473:
[----:B------:R0:W-:Y:S01]  /*bb60*/  STG.E.U8 desc[UR36][R2.64], R0 ;  /* 0x0000000002007986 */ /* 0x0001e2000c101124 */
[----:B------:R-:W-:Y:S05]  /*bb70*/  BRA `(.L_x_4459) ;  /* 0x0000000400987947 */ /* 0x000fea0003800000 */
.L_x_4467:
        /* <DEDUP_REMOVED lines=21> */
.L_x_4477:
[----:B------:R-:W0:Y:S02]  /*bcd0*/  F2I.U64.TRUNC R4, R4 ;  /* 0x0000000400047311 */ /* 0x000e24000020d800 */
[----:B0-----:R0:W-:Y:S01]  /*bce0*/  STG.E.64 desc[UR36][R2.64], R4 ;  /* 0x0000000402007986 */ /* 0x0011e2000c101b24 */
[----:B------:R-:W-:Y:S05]  /*bcf0*/  BRA `(.L_x_4459) ;  /* 0x0000000400387947 */ /* 0x000fea0003800000 */
.L_x_4476:
[----:B------:R-:W0:Y:S02]  /*bd00*/  F2I.FTZ.U32.TRUNC.NTZ R5, R4 ;  /* 0x0000000400057305 */ /* 0x000e24000021f000 */
[----:B0-----:R0:W-:Y:S01]  /*bd10*/  STG.E desc[UR36][R2.64], R5 ;  /* 0x0000000502007986 */ /* 0x0011e2000c101924 */
[----:B------:R-:W-:Y:S05]  /*bd20*/  BRA `(.L_x_4459) ;  /* 0x00000004002c7947 */ /* 0x000fea0003800000 */
.L_x_4466:
        /* <DEDUP_REMOVED lines=10> */
.L_x_4479:
[----:B------:R-:W-:Y:S01]  /*bdd0*/  FMUL.FTZ R4, R4, 1 ;  /* 0x3f80000004047820 */ /* 0x000fe20000410000 */
[----:B------:R-:W-:-:S05]  /*bde0*/  CS2R R6, SRZ ;  /* 0x0000000000067805 */ /* 0x000fca000001ff00 */
[----:B------:R-:W0:Y:S02]  /*bdf0*/  F2F.F64.F32 R4, R4 ;  /* 0x0000000400047310 */ /* 0x000e240000201800 */
[----:B0-----:R4:W-:Y:S01]  /*be00*/  STG.E.128 desc[UR36][R2.64], R4 ;  /* 0x0000000402007986 */ /* 0x0019e2000c101d24 */
[----:B------:R-:W-:Y:S05]  /*be10*/  BRA `(.L_x_4459) ;  /* 0x0000000000f07947 */ /* 0x000fea0003800000 */
.L_x_4478:
[----:B------:R-:W-:-:S09]  /*be20*/  UISETP.NE.AND UP0, UPT, UR4, 0xf, UPT ;  /* 0x0000000f0400788c */ /* 0x000fd2000bf05270 */
[----:B------:R-:W-:Y:S05]  /*be30*/  BRA.U !UP0, `(.L_x_4480) ;  /* 0x0000000108e07547 */ /* 0x000fea000b800000 */
[----:B------:R-:W-:-:S09]  /*be40*/  UISETP.NE.AND UP0, UPT, UR4, 0x17, UPT ;  /* 0x000000170400788c */ /* 0x000fd2000bf05270 */
[----:B------:R-:W-:Y:S05]  /*be50*/  BRA.U !UP0, `(.L_x_4481) ;  /* 0x00000001088c7547 */ /* 0x000fea000b800000 */
[----:B------:R-:W-:-:S09]  /*be60*/  UISETP.NE.AND UP0, UPT, UR4, 0x18, UPT ;  /* 0x000000180400788c */ /* 0x000fd2000bf05270 */
[----:B------:R-:W-:Y:S05]  /*be70*/  BRA.U !UP0, `(.L_x_4482) ;  /* 0x0000000108447547 */ /* 0x000fea000b800000 */
.L_x_4458:
        /* <DEDUP_REMOVED lines=16> */
.L_x_4483:
[----:B------:R-:W-:Y:S05]  /*bf80*/  BRA `(.L_x_4459) ;  /* 0x0000000000947947 */ /* 0x000fea0003800000 */
.L_x_4482:
        /* <DEDUP_REMOVED lines=12> */
.L_x_4485:
[----:B------:R-:W-:Y:S05]  /*c050*/  BSYNC.RECONVERGENT B0 ;  /* 0x0000000000007941 */ /* 0x000fea0003800200 */
.L_x_4484:
[----:B------:R-:W-:-:S05]  /*c060*/  LOP3.LUT R5, R0, 0x80, R7, 0xf8, !PT ;  /* 0x0000008000057812 */ /* 0x000fca00078ef807 */
[----:B------:R1:W-:Y:S01]  /*c070*/  STG.E.U8 desc[UR36][R2.64], R5 ;  /* 0x0000000502007986 */ /* 0x0003e2000c101124 */
[----:B------:R-:W-:Y:S05]  /*c080*/  BRA `(.L_x_4459) ;  /* 0x0000000000547947 */ /* 0x000fea0003800000 */
.L_x_4481:
        /* <DEDUP_REMOVED lines=11> */
.L_x_4487:
[----:B------:R-:W-:Y:S02]  /*c140*/  ISETP.GT.U32.AND P0, PT, R6, 0x7f800000, PT ;  /* 0x7f8000000600780c */ /* 0x000fe40003f04070 */
[----:B------:R-:W-:-:S04]  /*c150*/  MOV R0, 0x7f ;  /* 0x0000007f00007802 */ /* 0x000fc80000000f00 */
[----:B------:R-:W-:-:S07]  /*c160*/  SEL R0, R0, 0x7c, P0 ;  /* 0x0000007c00007807 */ /* 0x000fce0000000000 */
.L_x_4488:
[----:B------:R-:W-:Y:S05]  /*c170*/  BSYNC.RECONVERGENT B0 ;  /* 0x0000000000007941 */ /* 0x000fea0003800200 */
.L_x_4486:
[----:B------:R-:W-:-:S04]  /*c180*/  SHF.R.U32.HI R5, RZ, 0x18, R4 ;  /* 0x00000018ff057819 */ /* 0x000fc80000011604 */
[----:B------:R-:W-:-:S05]  /*c190*/  LOP3.LUT R5, R0, 0x80, R5, 0xf8, !PT ;  /* 0x0000008000057812 */ /* 0x000fca00078ef805 */
[----:B------:R0:W-:Y:S01]  /*c1a0*/  STG.E.U8 desc[UR36][R2.64], R5 ;  /* 0x0000000502007986 */ /* 0x0001e2000c101124 */
[----:B------:R-:W-:Y:S05]  /*c1b0*/  BRA `(.L_x_4459) ;  /* 0x0000000000087947 */ /* 0x000fea0003800000 */
.L_x_4480:
[----:B------:R-:W-:-:S05]  /*c1c0*/  F2FP.BF16.F32.PACK_AB R4, RZ, R4 ;  /* 0x00000004ff04723e */ /* 0x000fca00000010ff */
[----:B------:R2:W-:Y:S02]  /*c1d0*/  STG.E.U16 desc[UR36][R2.64], R4 ;  /* 0x0000000402007986 */ /* 0x0005e4000c101524 */
.L_x_4459:
[----:B------:R-:W-:-:S07]  /*c1e0*/  VIADD R17, R17, 0x80 ;  /* 0x0000008011117836 */ /* 0x000fce0000000000 */
.L_x_4396:
[----:B------:R-:W-:Y:S05]  /*c1f0*/  BSYNC.RECONVERGENT B7 ;  /* 0x0000000000077941 */ /* 0x000fea0003800200 */
.L_x_4395:
[----:B------:R-:W5:Y:S02]  /*c200*/  LDCU UR4, c[0x0][0x380] ;  /* 0x00007000ff0477ac */ /* 0x000f640008000800 */
[----:B-----5:R-:W-:-:S13]  /*c210*/  ISETP.GE.AND P0, PT, R17, UR4, PT ;  /* 0x0000000411007c0c */ /* 0x020fda000bf06270 */
[----:B------:R-:W-:Y:S05]  /*c220*/  @P0 EXIT ;  /* 0x000000000000094d */ /* 0x000fea0003800000 */
        /* <DEDUP_REMOVED lines=354> */
.L_x_4489:
[----:B------:R-:W0:Y:S01]  /*d850*/  LDCU.64 UR6, c[0x0][0x5e8] ;  /* 0x0000bd00ff0677ac */ /* 0x000e220008000a00 */
[----:B------:R-:W-:Y:S01]  /*d860*/  BSSY.RECONVERGENT B6, `(.L_x_4490) ;  /* 0x00000e0000067945 */ /* 0x000fe20003800200 */
[----:B------:R-:W1:Y:S01]  /*d870*/  LDCU.64 UR8, c[0x0][0x5f0] ;  /* 0x0000be00ff0877ac */ /* 0x000e620008000a00 */
        /* <DEDUP_REMOVED lines=18> */
.L_x_4494:
[----:B------:R-:W2:Y:S02]  /*d9a0*/  LDG.E.U8 R2, desc[UR36][R2.64] ;  /* 0x0000002402027981 */ /* 0x000ea4000c1e1100 */
[----:B--2---:R-:W-:Y:S01]  /*d9b0*/  I2FP.F32.U32 R19, R2 ;  /* 0x0000000200137245 */ /* 0x004fe20000201000 */
[----:B------:R-:W-:Y:S06]  /*d9c0*/  BRA `(.L_x_4496) ;  /* 0x0000000c00247947 */ /* 0x000fec0003800000 */
.L_x_4493:
[----:B------:R-:W-:-:S09]  /*d9d0*/  UISETP.NE.AND UP0, UPT, UR4, 0x2, UPT ;  /* 0x000000020400788c */ /* 0x000fd2000bf05270 */
[----:B------:R-:W-:Y:S05]  /*d9e0*/  BRA.U !UP0, `(.L_x_4497) ;  /* 0x0000000108287547 */ /* 0x000fea000b800000 */
[----:B------:R-:W-:-:S09]  /*d9f0*/  UISETP.NE.AND UP0, UPT, UR4, 0x3, UPT ;  /* 0x000000030400788c */ /* 0x000fd2000bf05270 */
[----:B------:R-:W-:Y:S05]  /*da00*/  BRA.U !UP0, `(.L_x_4498) ;  /* 0x0000000108147547 */ /* 0x000fea000b800000 */
[----:B------:R-:W-:-:S09]  /*da10*/  UISETP.NE.AND UP0, UPT, UR4, 0x4, UPT ;  /* 0x000000040400788c */ /* 0x000fd2000bf05270 */
[----:B------:R-:W-:Y:S05]  /*da20*/  BRA.U UP0, `(.L_x_4495) ;  /* 0x0000000900b07547 */ /* 0x000fea000b800000 */
[----:B------:R-:W2:Y:S02]  /*da30*/  LDG.E.64 R2, desc[UR36][R2.64] ;  /* 0x0000002402027981 */ /* 0x000ea4000c1e1b00 */
[----:B--2---:R0:W1:Y:S01]  /*da40*/  I2F.S64 R19, R2 ;  /* 0x0000000200137312 */ /* 0x0040620000301400 */
[----:B------:R-:W-:Y:S05]  /*da50*/  BRA `(.L_x_4496) ;  /* 0x0000000c00007947 */ /* 0x000fea0003800000 */
.L_x_4498:
[----:B------:R-:W2:Y:S02]  /*da60*/  LDG.E R2, desc[UR36][R2.64] ;  /* 0x0000002402027981 */ /* 0x000ea4000c1e1900 */
[----:B--2---:R-:W-:Y:S01]  /*da70*/  I2FP.F32.S32 R19, R2 ;  /* 0x0000000200137245 */ /* 0x004fe20000201400 */
[----:B------:R-:W-:Y:S06]  /*da80*/  BRA `(.L_x_4496) ;  /* 0x0000000800f47947 */ /* 0x000fec0003800000 */
.L_x_4497:
[----:B------:R-:W2:Y:S02]  /*da90*/  LDG.E.U16 R2, desc[UR36][R2.64] ;  /* 0x0000002402027981 */ /* 0x000ea4000c1e1500 */
[----:B--2---:R0:W1:Y:S01]  /*daa0*/  I2F.S16 R19, R2 ;  /* 0x0000000200137306 */ /* 0x0040620000101400 */
[----:B------:R-:W-:Y:S05]  /*dab0*/  BRA `(.L_x_4496) ;  /* 0x0000000800e87947 */ /* 0x000fea0003800000 */
.L_x_4492:
        /* <DEDUP_REMOVED lines=8> */
.L_x_4500:
[----:B------:R-:W2:Y:S02]  /*db40*/  LDG.E.U16 R2, desc[UR36][R2.64] ;  /* 0x0000002402027981 */ /* 0x000ea4000c1e1500 */
[----:B--2---:R-:W-:Y:S01]  /*db50*/  HADD2.F32 R19, -RZ, R2.H0_H0 ;  /* 0x20000002ff137230 */ /* 0x004fe20000004100 */
[----:B------:R-:W-:Y:S06]  /*db60*/  BRA `(.L_x_4496) ;  /* 0x0000000800bc7947 */ /* 0x000fec0003800000 */
.L_x_4499:
        /* <DEDUP_REMOVED lines=8> */
.L_x_4502:
[----:B------:R-:W2:Y:S02]  /*dbf0*/  LDG.E.U16 R2, desc[UR36][R2.64] ;  /* 0x0000002402027981 */ /* 0x000ea4000c1e1500 */
[----:B--2---:R-:W-:Y:S01]  /*dc00*/  HADD2.F32 R19, -RZ, R2.H0_H0 ;  /* 0x20000002ff137230 */ /* 0x004fe20000004100 */
[----:B------:R-:W-:Y:S06]  /*dc10*/  BRA `(.L_x_4496) ;  /* 0x0000000800907947 */ /* 0x000fec0003800000 */
.L_x_4501:
[----:B------:R-:W2:Y:S01]  /*dc20*/  LDG.E.64 R2, desc[UR36][R2.64] ;  /* 0x0000002402027981 */ /* 0x000ea2000c1e1b00 */
[----:B------:R-:W-:Y:S01]  /*dc30*/  UMOV UR4, 0xf0000000 ;  /* 0xf000000000047882 */ /* 0x000fe20000000000 */
[----:B------:R-:W-:Y:S01]  /*dc40*/  UMOV UR5, 0x380fffff ;  /* 0x380fffff00057882 */ /* 0x000fe20000000000 */
[----:B--2---:R-:W0:Y:S01]  /*dc50*/  F2F.F32.F64 R19, R2 ;  /* 0x0000000200137310 */ /* 0x004e220000301000 */
[----:B------:R-:W-:-:S14]  /*dc60*/  DSETP.GEU.AND P0, PT, |R2|, UR4, PT ;  /* 0x0000000402007e2a */ /* 0x000fdc000bf0e200 */
[----:B0-----:R-:W-:Y:S01]  /*dc70*/  @!P0 FMUL R19, R19, 1.175494350822287508e-38 ;  /* 0x0080000013138820 */ /* 0x001fe20000400000 */
[----:B------:R-:W-:Y:S06]  /*dc80*/  BRA `(.L_x_4496) ;  /* 0x0000000800747947 */ /* 0x000fec0003800000 */
.L_x_4491:
        /* <DEDUP_REMOVED lines=12> */
.L_x_4505:
[----:B------:R-:W2:Y:S01]  /*dd50*/  LDG.E.64 R2, desc[UR36][R2.64] ;  /* 0x0000002402027981 */ /* 0x000ea2000c1e1b00 */
[----:B------:R-:W-:Y:S01]  /*dd60*/  UMOV UR4, 0xf0000000 ;  /* 0xf000000000047882 */ /* 0x000fe20000000000 */
[----:B------:R-:W-:Y:S01]  /*dd70*/  UMOV UR5, 0x380fffff ;  /* 0x380fffff00057882 */ /* 0x000fe20000000000 */
[----:B--2---:R-:W0:Y:S01]  /*dd80*/  F2F.F32.F64 R19, R2 ;  /* 0x0000000200137310 */ /* 0x004e220000301000 */
[----:B------:R-:W-:-:S14]  /*dd90*/  DSETP.GEU.AND P0, PT, |R2|, UR4, PT ;  /* 0x0000000402007e2a */ /* 0x000fdc000bf0e200 */
[----:B0-----:R-:W-:Y:S01]  /*dda0*/  @!P0 FMUL R19, R19, 1.175494350822287508e-38 ;  /* 0x0080000013138820 */ /* 0x001fe20000400000 */
[----:B------:R-:W-:Y:S06]  /*ddb0*/  BRA `(.L_x_4496) ;  /* 0x0000000800287947 */ /* 0x000fec0003800000 */
.L_x_4504:
        /* <DEDUP_REMOVED lines=25> */
.L_x_4507:
        /* <DEDUP_REMOVED lines=12> */
.L_x_4506:
[----:B------:R-:W2:Y:S02]  /*e010*/  LDG.E.U16 R2, desc[UR36][R2.64] ;  /* 0x0000002402027981 */ /* 0x000ea4000c1e1500 */
[----:B--2---:R-:W-:Y:S01]  /*e020*/  SHF.L.U32 R19, R2, 0x10, RZ ;  /* 0x0000001002137819 */ /* 0x004fe200000006ff */
[----:B------:R-:W-:Y:S06]  /*e030*/  BRA `(.L_x_4496) ;  /* 0x0000000400887947 */ /* 0x000fec0003800000 */
.L_x_4503:
        /* <DEDUP_REMOVED lines=11> */
.L_x_4510:
        /* <DEDUP_REMOVED lines=20> */
.L_x_4512:
[----:B------:R-:W-:Y:S05]  /*e230*/  BSYNC.RECONVERGENT B0 ;  /* 0x0000000000007941 */ /* 0x000fea0003800200 */
.L_x_4511:
[----:B------:R-:W-:Y:S01]  /*e240*/  IMAD.SHL.U32 R0, R0, 0x100000, RZ ;  /* 0x0010000000007824 */ /* 0x000fe200078e00ff */
[----:B------:R-:W-:-:S04]  /*e250*/  LEA R2, R2, 0x3b800000, 0x17 ;  /* 0x3b80000002027811 */ /* 0x000fc800078eb8ff */
[----:B------:R-:W-:Y:S01]  /*e260*/  LOP3.LUT R19, R2, R0, R19, 0xfe, !PT ;  /* 0x0000000002137212 */ /* 0x000fe200078efe13 */
[----:B------:R-:W-:Y:S06]  /*e270*/  BRA `(.L_x_4496) ;  /* 0x0000000000f87947 */ /* 0x000fec0003800000 */
.L_x_4509:
        /* <DEDUP_REMOVED lines=20> */
.L_x_4514:
[----:B------:R-:W-:Y:S05]  /*e3c0*/  BSYNC.RECONVERGENT B0 ;  /* 0x0000000000007941 */ /* 0x000fea0003800200 */
.L_x_4513:
[----:B------:R-:W-:Y:S01]  /*e3d0*/  IMAD.SHL.U32 R0, R0, 0x200000, RZ ;  /* 0x0020000000007824 */ /* 0x000fe200078e00ff */
[----:B------:R-:W-:-:S04]  /*e3e0*/  LEA R2, R2, 0x37800000, 0x17 ;  /* 0x3780000002027811 */ /* 0x000fc800078eb8ff */
[----:B------:R-:W-:Y:S01]  /*e3f0*/  LOP3.LUT R19, R2, R0, R19, 0xfe, !PT ;  /* 0x0000000002137212 */ /* 0x000fe200078efe13 */
[----:B------:R-:W-:Y:S06]  /*e400*/  BRA `(.L_x_4496) ;  /* 0x0000000000947947 */ /* 0x000fec0003800000 */
.L_x_4508:
        /* <DEDUP_REMOVED lines=14> */
.L_x_4495:
        /* <DEDUP_REMOVED lines=16> */
.L_x_4517:
[----:B------:R-:W-:Y:S01]  /*e5f0*/  IMAD.MOV.U32 R19, RZ, RZ, RZ ;  /* 0x000000ffff137224 */ /* 0x000fe200078e00ff */
[----:B------:R-:W-:Y:S06]  /*e600*/  BRA `(.L_x_4496) ;  /* 0x0000000000147947 */ /* 0x000fec0003800000 */
.L_x_4516:
[----:B------:R-:W2:Y:S02]  /*e610*/  LDG.E.64 R2, desc[UR36][R2.64] ;  /* 0x0000002402027981 */ /* 0x000ea4000c1e1b00 */
[----:B--2---:R0:W1:Y:S01]  /*e620*/  I2F.U64 R19, R2 ;  /* 0x0000000200137312 */ /* 0x0040620000301000 */
[----:B------:R-:W-:Y:S05]  /*e630*/  BRA `(.L_x_4496) ;  /* 0x0000000000087947 */ /* 0x000fea0003800000 */
.L_x_4515:
[----:B------:R-:W2:Y:S02]  /*e640*/  LDG.E R2, desc[UR36][R2.64] ;  /* 0x0000002402027981 */ /* 0x000ea4000c1e1900 */
[----:B--2---:R-:W-:-:S07]  /*e650*/  I2FP.F32.U32 R19, R2 ;  /* 0x0000000200137245 */ /* 0x004fce0000201000 */
.L_x_4496:
[----:B------:R-:W-:Y:S05]  /*e660*/  BSYNC.RECONVERGENT B6 ;  /* 0x0000000000067941 */ /* 0x000fea0003800200 */
.L_x_4490:
[----:B------:R-:W0:Y:S01]  /*e670*/  LDCU.64 UR6, c[0x0][0x5f8] ;  /* 0x0000bf00ff0677ac */ /* 0x000e220008000a00 */
[----:B------:R-:W-:Y:S01]  /*e680*/  BSSY.RECONVERGENT B6, `(.L_x_4518) ;  /* 0x00000dd000067945 */ /* 0x000fe20003800200 */
[----:B------:R-:W-:-:S04]  /*e690*/  UPRMT UR4, UR42, 0x9910, URZ ;  /* 0x000099102a047896 */ /* 0x000fc800080000ff */
[----:B------:R-:W-:Y:S01]  /*e6a0*/  UISETP.GT.AND UP0, UPT, UR4, 0x9, UPT ;  /* 0x000000090400788c */ /* 0x000fe2000bf04270 */
[----:B0-234-:R-:W-:-:S04]  /*e6b0*/  IADD3 R2, P0, PT, R18, UR6, RZ ;  /* 0x0000000612027c10 */ /* 0x01dfc8000ff1e0ff */
        /* <DEDUP_REMOVED lines=13> */
.L_x_4522:
[----:B------:R-:W2:Y:S02]  /*e790*/  LDG.E.U8 R0, desc[UR36][R2.64] ;  /* 0x0000002402007981 */ /* 0x000ea4000c1e1100 */
[----:B--2---:R-:W-:Y:S01]  /*e7a0*/  I2FP.F32.U32 R0, R0 ;  /* 0x0000000000007245 */ /* 0x004fe20000201000 */
[----:B------:R-:W-:Y:S06]  /*e7b0*/  BRA `(.L_x_4524) ;  /* 0x0000000c00247947 */ /* 0x000fec0003800000 */
.L_x_4521:
[----:B------:R-:W-:-:S09]  /*e7c0*/  UISETP.NE.AND UP0, UPT, UR4, 0x2, UPT ;  /* 0x000000020400788c */ /* 0x000fd2000bf05270 */
[----:B------:R-:W-:Y:S05]  /*e7d0*/  BRA.U !UP0, `(.L_x_4525) ;  /* 0x0000000108287547 */ /* 0x000fea000b800000 */
[----:B------:R-:W-:-:S09]  /*e7e0*/  UISETP.NE.AND UP0, UPT, UR4, 0x3, UPT ;  /* 0x000000030400788c */ /* 0x000fd2000bf05270 */
[----:B------:R-:W-:Y:S05]  /*e7f0*/  BRA.U !UP0, `(.L_x_4526) ;  /* 0x0000000108147547 */ /* 0x000fea000b800000 */
[----:B------:R-:W-:-:S09]  /*e800*/  UISETP.NE.AND UP0, UPT, UR4, 0x4, UPT ;  /* 0x000000040400788c */ /* 0x000fd2000bf05270 */
[----:B------:R-:W-:Y:S05]  /*e810*/  BRA.U UP0, `(.L_x_4523) ;  /* 0x0000000900b07547 */ /* 0x000fea000b800000 */
[----:B------:R-:W2:Y:S02]  /*e820*/  LDG.E.64 R2, desc[UR36][R2.64] ;  /* 0x0000002402027981 */ /* 0x000ea4000c1e1b00 */
[----:B--2---:R3:W4:Y:S01]  /*e830*/  I2F.S64 R0, R2 ;  /* 0x0000000200007312 */ /* 0x0047220000301400 */
[----:B------:R-:W-:Y:S05]  /*e840*/  BRA `(.L_x_4524) ;  /* 0x0000000c00007947 */ /* 0x000fea0003800000 */
.L_x_4526:
[----:B------:R-:W2:Y:S02]  /*e850*/  LDG.E R0, desc[UR36][R2.64] ;  /* 0x0000002402007981 */ /* 0x000ea4000c1e1900 */
[----:B--2---:R-:W-:Y:S01]  /*e860*/  I2FP.F32.S32 R0, R0 ;  /* 0x0000000000007245 */ /* 0x004fe20000201400 */
[----:B------:R-:W-:Y:S06]  /*e870*/  BRA `(.L_x_4524) ;  /* 0x0000000800f47947 */ /* 0x000fec0003800000 */
.L_x_4525:
[----:B------:R-:W2:Y:S02]  /*e880*/  LDG.E.U16 R0, desc[UR36][R2.64] ;  /* 0x0000002402007981 */ /* 0x000ea4000c1e1500 */
[----:B--2---:R-:W0:Y:S01]  /*e890*/  I2F.S16 R0, R0 ;  /* 0x0000000000007306 */ /* 0x004e220000101400 */
[----:B------:R-:W-:Y:S05]  /*e8a0*/  BRA `(.L_x_4524) ;  /* 0x0000000800e87947 */ /* 0x000fea0003800000 */
.L_x_4520:
        /* <DEDUP_REMOVED lines=8> */
.L_x_4528:
[----:B------:R-:W2:Y:S02]  /*e930*/  LDG.E.U16 R0, desc[UR36][R2.64] ;  /* 0x0000002402007981 */ /* 0x000ea4000c1e1500 */
[----:B--2---:R-:W-:Y:S01]  /*e940*/  HADD2.F32 R0, -RZ, R0.H0_H0 ;  /* 0x20000000ff007230 */ /* 0x004fe20000004100 */
[----:B------:R-:W-:Y:S06]  /*e950*/  BRA `(.L_x_4524) ;  /* 0x0000000800bc7947 */ /* 0x000fec0003800000 */
.L_x_4527:
        /* <DEDUP_REMOVED lines=8> */
.L_x_4530:
[----:B------:R-:W2:Y:S02]  /*e9e0*/  LDG.E.U16 R0, desc[UR36][R2.64] ;  /* 0x0000002402007981 */ /* 0x000ea4000c1e1500 */
[----:B--2---:R-:W-:Y:S01]  /*e9f0*/  HADD2.F32 R0, -RZ, R0.H0_H0 ;  /* 0x20000000ff007230 */ /* 0x004fe20000004100 */
[----:B------:R-:W-:Y:S06]  /*ea00*/  BRA `(.L_x_4524) ;  /* 0x0000000800907947 */ /* 0x000fec0003800000 */
.L_x_4529:
[----:B------:R-:W2:Y:S01]  /*ea10*/  LDG.E.64 R2, desc[UR36][R2.64] ;  /* 0x0000002402027981 */ /* 0x000ea2000c1e1b00 */
[----:B------:R-:W-:Y:S01]  /*ea20*/  UMOV UR4, 0xf0000000 ;  /* 0xf000000000047882 */ /* 0x000fe20000000000 */
[----:B------:R-:W-:Y:S01]  /*ea30*/  UMOV UR5, 0x380fffff ;  /* 0x380fffff00057882 */ /* 0x000fe20000000000 */
[----:B--2---:R-:W0:Y:S01]  /*ea40*/  F2F.F32.F64 R0, R2 ;  /* 0x0000000200007310 */ /* 0x004e220000301000 */
[----:B------:R-:W-:-:S14]  /*ea50*/  DSETP.GEU.AND P0, PT, |R2|, UR4, PT ;  /* 0x0000000402007e2a */ /* 0x000fdc000bf0e200 */
[----:B0-----:R-:W-:Y:S01]  /*ea60*/  @!P0 FMUL R0, R0, 1.175494350822287508e-38 ;  /* 0x0080000000008820 */ /* 0x001fe20000400000 */
[----:B------:R-:W-:Y:S06]  /*ea70*/  BRA `(.L_x_4524) ;  /* 0x0000000800747947 */ /* 0x000fec0003800000 */
.L_x_4519:
        /* <DEDUP_REMOVED lines=12> */
.L_x_4533:
[----:B------:R-:W2:Y:S01]  /*eb40*/  LDG.E.64 R2, desc[UR36][R2.64] ;  /* 0x0000002402027981 */ /* 0x000ea2000c1e1b00 */
[----:B------:R-:W-:Y:S01]  /*eb50*/  UMOV UR4, 0xf0000000 ;  /* 0xf000000000047882 */ /* 0x000fe20000000000 */
[----:B------:R-:W-:Y:S01]  /*eb60*/  UMOV UR5, 0x380fffff ;  /* 0x380fffff00057882 */ /* 0x000fe20000000000 */
[----:B--2---:R-:W0:Y:S01]  /*eb70*/  F2F.F32.F64 R0, R2 ;  /* 0x0000000200007310 */ /* 0x004e220000301000 */
[----:B------:R-:W-:-:S14]  /*eb80*/  DSETP.GEU.AND P0, PT, |R2|, UR4, PT ;  /* 0x0000000402007e2a */ /* 0x000fdc000bf0e200 */
[----:B0-----:R-:W-:Y:S01]  /*eb90*/  @!P0 FMUL R0, R0, 1.175494350822287508e-38 ;  /* 0x0080000000008820 */ /* 0x001fe20000400000 */
[----:B------:R-:W-:Y:S06]  /*eba0*/  BRA `(.L_x_4524) ;  /* 0x0000000800287947 */ /* 0x000fec0003800000 */
.L_x_4532:
        /* <DEDUP_REMOVED lines=25> */
.L_x_4535:
        /* <DEDUP_REMOVED lines=12> */
.L_x_4534:
[----:B------:R-:W2:Y:S02]  /*ee00*/  LDG.E.U16 R0, desc[UR36][R2.64] ;  /* 0x0000002402007981 */ /* 0x000ea4000c1e1500 */
[----:B--2---:R-:W-:Y:S01]  /*ee10*/  IMAD.U32 R0, R0, 0x10000, RZ ;  /* 0x0001000000007824 */ /* 0x004fe200078e00ff */
[----:B------:R-:W-:Y:S06]  /*ee20*/  BRA `(.L_x_4524) ;  /* 0x0000000400887947 */ /* 0x000fec0003800000 */
.L_x_4531:
        /* <DEDUP_REMOVED lines=11> */
.L_x_4538:
        /* <DEDUP_REMOVED lines=20> */
.L_x_4540:
[----:B------:R-:W-:Y:S05]  /*f020*/  BSYNC.RECONVERGENT B0 ;  /* 0x0000000000007941 */ /* 0x000fea0003800200 */
.L_x_4539:
[----:B------:R-:W-:Y:S02]  /*f030*/  SHF.L.U32 R0, R0, 0x14, RZ ;  /* 0x0000001400007819 */ /* 0x000fe400000006ff */
[----:B------:R-:W-:-:S04]  /*f040*/  LEA R2, R2, 0x3b800000, 0x17 ;  /* 0x3b80000002027811 */ /* 0x000fc800078eb8ff */
[----:B------:R-:W-:Y:S01]  /*f050*/  LOP3.LUT R0, R2, R0, R7, 0xfe, !PT ;  /* 0x0000000002007212 */ /* 0x000fe200078efe07 */
[----:B------:R-:W-:Y:S06]  /*f060*/  BRA `(.L_x_4524) ;  /* 0x0000000000f87947 */ /* 0x000fec0003800000 */
.L_x_4537:
        /* <DEDUP_REMOVED lines=20> */
.L_x_4542:
[----:B------:R-:W-:Y:S05]  /*f1b0*/  BSYNC.RECONVERGENT B0 ;  /* 0x0000000000007941 */ /* 0x000fea0003800200 */
.L_x_4541:
[----:B------:R-:W-:Y:S01]  /*f1c0*/  IMAD.SHL.U32 R0, R0, 0x200000, RZ ;  /* 0x0020000000007824 */ /* 0x000fe200078e00ff */
[----:B------:R-:W-:-:S04]  /*f1d0*/  LEA R2, R2, 0x37800000, 0x17 ;  /* 0x3780000002027811 */ /* 0x000fc800078eb8ff */
[----:B------:R-:W-:Y:S01]  /*f1e0*/  LOP3.LUT R0, R2, R0, R7, 0xfe, !PT ;  /* 0x0000000002007212 */ /* 0x000fe200078efe07 */
[----:B------:R-:W-:Y:S06]  /*f1f0*/  BRA `(.L_x_4524) ;  /* 0x0000000000947947 */ /* 0x000fec0003800000 */
.L_x_4536:
        /* <DEDUP_REMOVED lines=14> */
.L_x_4523:
[----:B------:R-:W-:Y:S01]  /*f2e0*/  MOV R2, 0x0 ;  /* 0x0000000000027802 */ /* 0x000fe20000000f00 */
[----:B------:R-:W0:Y:S01]  /*f2f0*/  LDCU.64 UR4, c[0x4][0x128] ;  /* 0x01002500ff0477ac */ /* 0x000e220008000a00 */
[----:B------:R-:W-:Y:S02]  /*f300*/  HFMA2 R8, -RZ, RZ, 0, 4.64916229248046875e-06 ;  /* 0x0000004eff087431 */ /* 0x000fe400000001ff */
[----:B------:R-:W-:Y:S01]  /*f310*/  IMAD.MOV.U32 R12, RZ, RZ, 0x1 ;  /* 0x00000001ff0c7424 */ /* 0x000fe200078e00ff */
[----:B------:R-:W2:Y:S01]  /*f320*/  LDCU.64 UR6, c[0x4][0x130] ;  /* 0x01002600ff0677ac */ /* 0x000ea20008000a00 */
[----:B------:R-:W3:Y:S01]  /*f330*/  LDC.64 R2, c[0x4][R2] ;  /* 0x0100000002027b82 */ /* 0x000ee20000000a00 */
[----:B------:R-:W-:Y:S01]  /*f340*/  IMAD.MOV.U32 R13, RZ, RZ, RZ ;  /* 0x000000ffff0d7224 */ /* 0x000fe200078e00ff */
[----:B------:R-:W4:Y:S01]  /*f350*/  LDCU.64 UR8, c[0x4][0x18] ;  /* 0x01000300ff0877ac */ /* 0x000f220008000a00 */
[----:B0-----:R-:W-:Y:S01]  /*f360*/  MOV R4, UR4 ;  /* 0x0000000400047c02 */ /* 0x001fe20008000f00 */
[----:B------:R-:W-:-:S02]  /*f370*/  IMAD.U32 R5, RZ, RZ, UR5 ;  /* 0x00000005ff057e24 */ /* 0x000fc4000f8e00ff */
[----:B--2---:R-:W-:Y:S01]  /*f380*/  IMAD.U32 R6, RZ, RZ, UR6 ;  /* 0x00000006ff067e24 */ /* 0x004fe2000f8e00ff */
[----:B------:R-:W-:Y:S01]  /*f390*/  MOV R7, UR7 ;  /* 0x0000000700077c02 */ /* 0x000fe20008000f00 */
[----:B----4-:R-:W-:Y:S02]  /*f3a0*/  IMAD.U32 R10, RZ, RZ, UR8 ;  /* 0x00000008ff0a7e24 */ /* 0x010fe4000f8e00ff */
[----:B------:R-:W-:-:S07]  /*f3b0*/  IMAD.U32 R11, RZ, RZ, UR9 ;  /* 0x00000009ff0b7e24 */ /* 0x000fce000f8e00ff */
[----:B------:R-:W-:-:S07]  /*f3c0*/  LEPC R20, `(.L_x_4545) ;  /* 0x000000001014794e */ /* 0x000fce0000000000 */
[----:B-1-3-5:R-:W-:Y:S05]  /*f3d0*/  CALL.ABS.NOINC R2 ;  /* 0x0000000002007343 */ /* 0x02afea0003c00000 */
.L_x_4545:
[----:B------:R-:W-:Y:S01]  /*f3e0*/  MOV R0, RZ ;  /* 0x000000ff00007202 */ /* 0x000fe20000000f00 */
[----:B------:R-:W-:Y:S06]  /*f3f0*/  BRA `(.L_x_4524) ;  /* 0x0000000000147947 */ /* 0x000fec0003800000 */
.L_x_4544:
[----:B------:R-:W2:Y:S02]  /*f400*/  LDG.E.64 R2, desc[UR36][R2.64] ;  /* 0x0000002402027981 */ /* 0x000ea4000c1e1b00 */
[----:B--2---:R0:W2:Y:S01]  /*f410*/  I2F.U64 R0, R2 ;  /* 0x0000000200007312 */ /* 0x0040a20000301000 */
[----:B------:R-:W-:Y:S05]  /*f420*/  BRA `(.L_x_4524) ;  /* 0x0000000000087947 */ /* 0x000fea0003800000 */
.L_x_4543:
[----:B------:R-:W2:Y:S02]  /*f430*/  LDG.E R0, desc[UR36][R2.64] ;  /* 0x0000002402007981 */ /* 0x000ea4000c1e1900 */
[----:B--2---:R-:W-:-:S07]  /*f440*/  I2FP.F32.U32 R0, R0 ;  /* 0x0000000000007245 */ /* 0x004fce0000201000 */
.L_x_4524:
[----:B------:R-:W-:Y:S05]  /*f450*/  BSYNC.RECONVERGENT B6 ;  /* 0x0000000000067941 */ /* 0x000fea0003800200 */
.L_x_4518:
[----:B------:R-:W-:Y:S01]  /*f460*/  UPRMT UR4, UR43, 0x9910, URZ ;  /* 0x000099102b047896 */ /* 0x000fe200080000ff */
[----:B012345:R-:W-:-:S03]  /*f470*/  LOP3.LUT R2, R19, 0x80000000, R0, 0xb8, !PT ;  /* 0x8000000013027812 */ /* 0x03ffc600078eb800 */
[----:B------:R-:W-:-:S09]  /*f480*/  UISETP.GT.AND UP0, UPT, UR4, 0x9, UPT ;  /* 0x000000090400788c */ /* 0x000fd2000bf04270 */
        /* <DEDUP_REMOVED lines=10> */
[----:B0-----:R-:W-:Y:S01]  /*f530*/  STG.E.U8 desc[UR36][R16.64], R3 ;  /* 0x0000000310007986 */ /* 0x001fe2000c101124 */
[----:B------:R-:W-:Y:S05]  /*f540*/  EXIT ;  /* 0x000000000000794d */ /* 0x000fea0003800000 */
.L_x_4549:
[----:B------:R-:W0:Y:S02]  /*f550*/  F2I.S64.TRUNC R2, R2 ;  /* 0x0000000200027311 */ /* 0x000e24000020d900 */
[----:B0-----:R-:W-:-:S05]  /*f560*/  IMAD.MOV.U32 R5, RZ, RZ, R2 ;  /* 0x000000ffff057224 */ /* 0x001fca00078e0002 */
[----:B------:R-:W-:Y:S01]  /*f570*/  STG.E.U8 desc[UR36][R16.64], R5 ;  /* 0x0000000510007986 */ /* 0x000fe2000c101124 */
[----:B------:R-:W-:Y:S05]  /*f580*/  EXIT ;  /* 0x000000000000794d */ /* 0x000fea0003800000 */
.L_x_4548:
[----:B------:R-:W-:-:S09]  /*f590*/  UISETP.NE.AND UP0, UPT, UR4, 0x2, UPT ;  /* 0x000000020400788c */ /* 0x000fd2000bf05270 */
[----:B------:R-:W-:Y:S05]  /*f5a0*/  BRA.U !UP0, `(.L_x_4551) ;  /* 0x0000000108287547 */ /* 0x000fea000b800000 */
[----:B------:R-:W-:-:S09]  /*f5b0*/  UISETP.NE.AND UP0, UPT, UR4, 0x3, UPT ;  /* 0x000000030400788c */ /* 0x000fd2000bf05270 */
[----:B------:R-:W-:Y:S05]  /*f5c0*/  BRA.U !UP0, `(.L_x_4552) ;  /* 0x0000000108147547 */ /* 0x000fea000b800000 */
[----:B------:R-:W-:-:S09]  /*f5d0*/  UISETP.NE.AND UP0, UPT, UR4, 0x4, UPT ;  /* 0x000000040400788c */ /* 0x000fd2000bf05270 */
[----:B------:R-:W-:Y:S05]  /*f5e0*/  BRA.U UP0, `(.L_x_4550) ;  /* 0x0000000900387547 */ /* 0x000fea000b800000 */
[----:B------:R-:W0:Y:S02]  /*f5f0*/  F2I.S64.TRUNC R2, R2 ;  /* 0x0000000200027311 */ /* 0x000e24000020d900 */
[----:B0-----:R-:W-:Y:S01]  /*f600*/  STG.E.64 desc[UR36][R16.64], R2 ;  /* 0x0000000210007986 */ /* 0x001fe2000c101b24 */
[----:B------:R-:W-:Y:S05]  /*f610*/  EXIT ;  /* 0x000000000000794d */ /* 0x000fea0003800000 */
.L_x_4552:
[----:B------:R-:W0:Y:S02]  /*f620*/  F2I.FTZ.TRUNC.NTZ R3, R2 ;  /* 0x0000000200037305 */ /* 0x000e24000021f100 */
[----:B0-----:R-:W-:Y:S01]  /*f630*/  STG.E desc[UR36][R16.64], R3 ;  /* 0x0000000310007986 */ /* 0x001fe2000c101924 */
[----:B------:R-:W-:Y:S05]  /*f640*/  EXIT ;  /* 0x000000000000794d */ /* 0x000fea0003800000 */
.L_x_4551:
[----:B------:R-:W0:Y:S02]  /*f650*/  F2I.FTZ.TRUNC.NTZ R3, R2 ;  /* 0x0000000200037305 */ /* 0x000e24000021f100 */
[----:B0-----:R-:W-:Y:S01]  /*f660*/  STG.E.U16 desc[UR36][R16.64], R3 ;  /* 0x0000000310007986 */ /* 0x001fe2000c101524 */
[----:B------:R-:W-:Y:S05]  /*f670*/  EXIT ;  /* 0x000000000000794d */ /* 0x000fea0003800000 */
.L_x_4547:
[----:B------:R-:W-:-:S09]  /*f680*/  UISETP.GT.AND UP0, UPT, UR4, 0x6, UPT ;  /* 0x000000060400788c */ /* 0x000fd2000bf04270 */
[----:B------:R-:W-:Y:S05]  /*f690*/  BRA.U UP0, `(.L_x_4553) ;  /* 0x0000000100247547 */ /* 0x000fea000b800000 */
[----:B------:R-:W-:-:S09]  /*f6a0*/  UISETP.NE.AND UP0, UPT, UR4, 0x5, UPT ;  /* 0x000000050400788c */ /* 0x000fd2000bf05270 */
[----:B------:R-:W-:Y:S05]  /*f6b0*/  BRA.U !UP0, `(.L_x_4554) ;  /* 0x0000000108107547 */ /* 0x000fea000b800000 */
[----:B------:R-:W-:-:S09]  /*f6c0*/  UISETP.NE.AND UP0, UPT, UR4, 0x6, UPT ;  /* 0x000000060400788c */ /* 0x000fd2000bf05270 */
[----:B------:R-:W-:Y:S05]  /*f6d0*/  BRA.U UP0, `(.L_x_4550) ;  /* 0x0000000500fc7547 */ /* 0x000fea000b800000 */
[----:B------:R-:W-:Y:S01]  /*f6e0*/  STG.E desc[UR36][R16.64], R2 ;  /* 0x0000000210007986 */ /* 0x000fe2000c101924 */
[----:B------:R-:W-:Y:S05]  /*f6f0*/  EXIT ;  /* 0x000000000000794d */ /* 0x000fea0003800000 */
.L_x_4554:
[----:B------:R-:W-:-:S05]  /*f700*/  F2FP.F16.F32.PACK_AB R2, RZ, R2 ;  /* 0x00000002ff02723e */ /* 0x000fca00000000ff */
[----:B------:R-:W-:Y:S01]  /*f710*/  STG.E.U16 desc[UR36][R16.64], R2 ;  /* 0x0000000210007986 */ /* 0x000fe2000c101524 */
[----:B------:R-:W-:Y:S05]  /*f720*/  EXIT ;  /* 0x000000000000794d */ /* 0x000fea0003800000 */
.L_x_4553:
[----:B------:R-:W-:-:S09]  /*f730*/  UISETP.NE.AND UP0, UPT, UR4, 0x7, UPT ;  /* 0x000000070400788c */ /* 0x000fd2000bf05270 */
[----:B------:R-:W-:Y:S05]  /*f740*/  BRA.U !UP0, `(.L_x_4555) ;  /* 0x00000001082c7547 */ /* 0x000fea000b800000 */
[----:B------:R-:W-:-:S09]  /*f750*/  UISETP.NE.AND UP0, UPT, UR4, 0x8, UPT ;  /* 0x000000080400788c */ /* 0x000fd2000bf05270 */
[----:B------:R-:W-:Y:S05]  /*f760*/  BRA.U !UP0, `(.L_x_4556) ;  /* 0x0000000108147547 */ /* 0x000fea000b800000 */
[----:B------:R-:W-:-:S09]  /*f770*/  UISETP.NE.AND UP0, UPT, UR4, 0x9, UPT ;  /* 0x000000090400788c */ /* 0x000fd2000bf05270 */
[----:B------:R-:W-:Y:S05]  /*f780*/  BRA.U UP0, `(.L_x_4550) ;  /* 0x0000000500d07547 */ /* 0x000fea000b800000 */
[----:B------:R-:W-:-:S05]  /*f790*/  IMAD.MOV.U32 R3, RZ, RZ, RZ ;  /* 0x000000ffff037224 */ /* 0x000fca00078e00ff */
[----:B------:R-:W-:Y:S01]  /*f7a0*/  STG.E.64 desc[UR36][R16.64], R2 ;  /* 0x0000000210007986 */ /* 0x000fe2000c101b24 */
[----:B------:R-:W-:Y:S05]  /*f7b0*/  EXIT ;  /* 0x000000000000794d */ /* 0x000fea0003800000 */
.L_x_4556:
[----:B------:R-:W-:-:S04]  /*f7c0*/  F2FP.F16.F32.PACK_AB R3, RZ, R2 ;  /* 0x00000002ff03723e */ /* 0x000fc800000000ff */
[----:B------:R-:W-:-:S05]  /*f7d0*/  PRMT R3, R3, 0x5410, RZ ;  /* 0x0000541003037816 */ /* 0x000fca00000000ff */
[----:B------:R-:W-:Y:S01]  /*f7e0*/  STG.E desc[UR36][R16.64], R3 ;  /* 0x0000000310007986 */ /* 0x000fe2000c101924 */
[----:B------:R-:W-:Y:S05]  /*f7f0*/  EXIT ;  /* 0x000000000000794d */ /* 0x000fea0003800000 */
.L_x_4555:
[----:B------:R-:W-:-:S06]  /*f800*/  FMUL.FTZ R2, R2, 1 ;  /* 0x3f80000002027820 */ /* 0x000fcc0000410000 */
[----:B------:R-:W0:Y:S02]  /*f810*/  F2F.F64.F32 R2, R2 ;  /* 0x0000000200027310 */ /* 0x000e240000201800 */
[----:B0-----:R-:W-:Y:S01]  /*f820*/  STG.E.64 desc[UR36][R16.64], R2 ;  /* 0x0000000210007986 */ /* 0x001fe2000c101b24 */
[----:B------:R-:W-:Y:S05]  /*f830*/  EXIT ;  /* 0x000000000000794d */ /* 0x000fea0003800000 */
.L_x_4546:
        /* <DEDUP_REMOVED lines=11> */
[----:B0-----:R-:W-:Y:S01]  /*f8f0*/  STG.E.U16 desc[UR36][R16.64], R3 ;  /* 0x0000000310007986 */ /* 0x001fe2000c101524 */
[----:B------:R-:W-:Y:S05]  /*f900*/  EXIT ;  /* 0x000000000000794d */ /* 0x000fea0003800000 */
.L_x_4560:
        /* <DEDUP_REMOVED lines=16> */
.L_x_4563:
[----:B------:R-:W-:-:S04]  /*fa10*/  SHF.R.U32.HI R2, RZ, 0x18, R2 ;  /* 0x00000018ff027819 */ /* 0x000fc80000011602 */
[----:B------:R-:W-:-:S04]  /*fa20*/  LOP3.LUT R2, R3, 0x80, R2, 0xf8, !PT ;  /* 0x0000008003027812 */ /* 0x000fc800078ef802 */
[----:B------:R-:W-:-:S07]  /*fa30*/  PRMT R8, R2, 0x7610, R8 ;  /* 0x0000761002087816 */ /* 0x000fce0000000008 */
.L_x_4562:
[----:B------:R-:W-:Y:S05]  /*fa40*/  BSYNC.RECONVERGENT B0 ;  /* 0x0000000000007941 */ /* 0x000fea0003800200 */
.L_x_4561:
[----:B------:R-:W-:Y:S01]  /*fa50*/  STG.E.U8 desc[UR36][R16.64], R8 ;  /* 0x0000000810007986 */ /* 0x000fe2000c101124 */
[----:B------:R-:W-:Y:S05]  /*fa60*/  EXIT ;  /* 0x000000000000794d */ /* 0x000fea0003800000 */
.L_x_4559:
        /* <DEDUP_REMOVED lines=16> */
.L_x_4566:
[----:B------:R-:W-:-:S04]  /*fb70*/  SHF.R.U32.HI R2, RZ, 0x18, R2 ;  /* 0x00000018ff027819 */ /* 0x000fc80000011602 */
[----:B------:R-:W-:-:S04]  /*fb80*/  LOP3.LUT R3, R3, 0x80, R2, 0xf8, !PT ;  /* 0x0000008003037812 */ /* 0x000fc800078ef802 */
[----:B------:R-:W-:-:S07]  /*fb90*/  PRMT R8, R3, 0x7610, R8 ;  /* 0x0000761003087816 */ /* 0x000fce0000000008 */
.L_x_4565:
[----:B------:R-:W-:Y:S05]  /*fba0*/  BSYNC.RECONVERGENT B0 ;  /* 0x0000000000007941 */ /* 0x000fea0003800200 */
.L_x_4564:
[----:B------:R-:W-:Y:S01]  /*fbb0*/  STG.E.U8 desc[UR36][R16.64], R8 ;  /* 0x0000000810007986 */ /* 0x000fe2000c101124 */
[----:B------:R-:W-:Y:S05]  /*fbc0*/  EXIT ;  /* 0x000000000000794d */ /* 0x000fea0003800000 */
.L_x_4558:
        /* <DEDUP_REMOVED lines=21> */
.L_x_4568:
[----:B------:R-:W0:Y:S02]  /*fd20*/  F2I.U64.TRUNC R2, R2 ;  /* 0x0000000200027311 */ /* 0x000e24000020d800 */
[----:B0-----:R-:W-:Y:S01]  /*fd30*/  STG.E.64 desc[UR36][R16.64], R2 ;  /* 0x0000000210007986 */ /* 0x001fe2000c101b24 */
[----:B------:R-:W-:Y:S05]  /*fd40*/  EXIT ;  /* 0x000000000000794d */ /* 0x000fea0003800000 */
.L_x_4567:
[----:B------:R-:W0:Y:S02]  /*fd50*/  F2I.FTZ.U32.TRUNC.NTZ R3, R2 ;  /* 0x0000000200037305 */ /* 0x000e24000021f000 */
[----:B0-----:R-:W-:Y:S01]  /*fd60*/  STG.E desc[UR36][R16.64], R3 ;  /* 0x0000000310007986 */ /* 0x001fe2000c101924 */
[----:B------:R-:W-:Y:S05]  /*fd70*/  EXIT ;  /* 0x000000000000794d */ /* 0x000fea0003800000 */
.L_x_4557:
        /* <DEDUP_REMOVED lines=8> */
[----:B------:R-:W-:Y:S01]  /*fe00*/  STG.E.U8 desc[UR36][R16.64], R3 ;  /* 0x0000000310007986 */ /* 0x000fe2000c101124 */
[----:B------:R-:W-:Y:S05]  /*fe10*/  EXIT ;  /* 0x000000000000794d */ /* 0x000fea0003800000 */
.L_x_4570:
[----:B------:R-:W-:Y:S01]  /*fe20*/  FMUL.FTZ R4, R2, 1 ;  /* 0x3f80000002047820 */ /* 0x000fe20000410000 */
[----:B------:R-:W-:-:S05]  /*fe30*/  CS2R R6, SRZ ;  /* 0x0000000000067805 */ /* 0x000fca000001ff00 */
[----:B------:R-:W0:Y:S02]  /*fe40*/  F2F.F64.F32 R4, R4 ;  /* 0x0000000400047310 */ /* 0x000e240000201800 */
[----:B0-----:R-:W-:Y:S01]  /*fe50*/  STG.E.128 desc[UR36][R16.64], R4 ;  /* 0x0000000410007986 */ /* 0x001fe2000c101d24 */
[----:B------:R-:W-:Y:S05]  /*fe60*/  EXIT ;  /* 0x000000000000794d */ /* 0x000fea0003800000 */
.L_x_4569:
[----:B------:R-:W-:-:S09]  /*fe70*/  UISETP.NE.AND UP0, UPT, UR4, 0xf, UPT ;  /* 0x0000000f0400788c */ /* 0x000fd2000bf05270 */
[----:B------:R-:W-:Y:S05]  /*fe80*/  BRA.U !UP0, `(.L_x_4571) ;  /* 0x0000000108e07547 */ /* 0x000fea000b800000 */
[----:B------:R-:W-:-:S09]  /*fe90*/  UISETP.NE.AND UP0, UPT, UR4, 0x17, UPT ;  /* 0x000000170400788c */ /* 0x000fd2000bf05270 */
[----:B------:R-:W-:Y:S05]  /*fea0*/  BRA.U !UP0, `(.L_x_4572) ;  /* 0x00000001088c7547 */ /* 0x000fea000b800000 */
[----:B------:R-:W-:-:S09]  /*feb0*/  UISETP.NE.AND UP0, UPT, UR4, 0x18, UPT ;  /* 0x000000180400788c */ /* 0x000fd2000bf05270 */
[----:B------:R-:W-:Y:S05]  /*fec0*/  BRA.U !UP0, `(.L_x_4573) ;  /* 0x0000000108447547 */ /* 0x000fea000b800000 */
.L_x_4550:
        /* <DEDUP_REMOVED lines=16> */
.L_x_4574:
[----:B------:R-:W-:Y:S05]  /*ffd0*/  EXIT ;  /* 0x000000000000794d */ /* 0x000fea0003800000 */
.L_x_4573:
[----:B------:R-:W-:Y:S01]  /*ffe0*/  LOP3.LUT R4, R2, 0x7fffffff, RZ, 0xc0, !PT ;  /* 0x7fffffff02047812 */ /* 0x000fe200078ec0ff */
[----:B------:R-:W-:Y:S01]  /*fff0*/  BSSY.RECONVERGENT B0, `(.L_x_4575) ;  /* 0x000000b000007945 */ /* 0x000fe20003800200 */
[----:B------:R-:W-:Y:S02]  /*10000*/  SHF.R.U32.HI R5, RZ, 0x18, R2 ;  /* 0x00000018ff057819 */ /* 0x000fe40000011602 */
[----:B------:R-:W-:Y:S02]  /*10010*/  ISETP.GT.U32.AND P0, PT, R4, 0x43efffff, PT ;  /* 0x43efffff0400780c */ /* 0x000fe40003f04070 */
[----:B------:R-:W-:-:S11]  /*10020*/  MOV R0, 0x7f ;  /* 0x0000007f00007802 */ /* 0x000fd60000000f00 */
[----:B------:R-:W-:Y:S05]  /*10030*/  @P0 BRA `(.L_x_4576) ;  /* 0x0000000000180947 */ /* 0x000fea0003800000 */
[----:B------:R-:W-:-:S13]  /*10040*/  ISETP.GE.U32.AND P0, PT, R4, 0x3c800000, PT ;  /* 0x3c8000000400780c */ /* 0x000fda0003f06070 */
[----:B------:R-:W-:-:S04]  /*10050*/  @P0 SHF.R.U32.HI R0, RZ, 0x14, R2 ;  /* 0x00000014ff000819 */ /* 0x000fc80000011602 */
[----:B------:R-:W-:-:S04]  /*10060*/  @P0 LOP3.LUT R3, R0, 0x1, RZ, 0xc0, !PT ;  /* 0x0000000100030812 */ /* 0x000fc800078ec0ff */
[----:B------:R-:W-:-:S04]  /*10070*/  @P0 IADD3 R0, PT, PT, R2, 0x407ffff, R3 ;  /* 0x0407ffff02000810 */ /* 0x000fc80007ffe003 */
[----:B------:R-:W-:Y:S01]  /*10080*/  @P0 SHF.R.U32.HI R0, RZ, 0x14, R0 ;  /* 0x00000014ff000819 */ /* 0x000fe20000011600 */
[----:B------:R-:W-:-:S07]  /*10090*/  @!P0 FADD.FTZ R0, R4, 16384 ;  /* 0x4680000004008421 */ /* 0x000fce0000010000 */
.L_x_4576:
[----:B------:R-:W-:Y:S05]  /*100a0*/  BSYNC.RECONVERGENT B0 ;  /* 0x0000000000007941 */ /* 0x000fea0003800200 */
.L_x_4575:
[----:B------:R-:W-:-:S05]  /*100b0*/  LOP3.LUT R3, R0, 0x80, R5, 0xf8, !PT ;  /* 0x0000008000037812 */ /* 0x000fca00078ef805 */
[----:B------:R-:W-:Y:S01]  /*100c0*/  STG.E.U8 desc[UR36][R16.64], R3 ;  /* 0x0000000310007986 */ /* 0x000fe2000c101124 */
[----:B------:R-:W-:Y:S05]  /*100d0*/  EXIT ;  /* 0x000000000000794d */ /* 0x000fea0003800000 */
.L_x_4572:
        /* <DEDUP_REMOVED lines=11> */
.L_x_4578:
[----:B------:R-:W-:Y:S01]  /*10190*/  IMAD.MOV.U32 R0, RZ, RZ, 0x7f ;  /* 0x0000007fff007424 */ /* 0x000fe200078e00ff */
[----:B------:R-:W-:-:S04]  /*101a0*/  ISETP.GT.U32.AND P0, PT, R4, 0x7f800000, PT ;  /* 0x7f8000000400780c */ /* 0x000fc80003f04070 */
[----:B------:R-:W-:-:S09]  /*101b0*/  SEL R0, R0, 0x7c, P0 ;  /* 0x0000007c00007807 */ /* 0x000fd20000000000 */
.L_x_4579:
[----:B------:R-:W-:Y:S05]  /*101c0*/  BSYNC.RECONVERGENT B0 ;  /* 0x0000000000007941 */ /* 0x000fea0003800200 */
.L_x_4577:
[----:B------:R-:W-:-:S04]  /*101d0*/  SHF.R.U32.HI R3, RZ, 0x18, R2 ;  /* 0x00000018ff037819 */ /* 0x000fc80000011602 */
[----:B------:R-:W-:-:S05]  /*101e0*/  LOP3.LUT R3, R0, 0x80, R3, 0xf8, !PT ;  /* 0x0000008000037812 */ /* 0x000fca00078ef803 */
[----:B------:R-:W-:Y:S01]  /*101f0*/  STG.E.U8 desc[UR36][R16.64], R3 ;  /* 0x0000000310007986 */ /* 0x000fe2000c101124 */
[----:B------:R-:W-:Y:S05]  /*10200*/  EXIT ;  /* 0x000000000000794d */ /* 0x000fea0003800000 */
.L_x_4571:
[----:B------:R-:W-:-:S05]  /*10210*/  F2FP.BF16.F32.PACK_AB R2, RZ, R2 ;  /* 0x00000002ff02723e */ /* 0x000fca00000010ff */
[----:B------:R-:W-:Y:S01]  /*10220*/  STG.E.U16 desc[UR36][R16.64], R2 ;  /* 0x0000000210007986 */ /* 0x000fe2000c101524 */
[----:B------:R-:W-:Y:S05]  /*10230*/  EXIT ;  /* 0x000000000000794d */ /* 0x000fea0003800000 */
.L_x_4580:
        /* <DEDUP_REMOVED lines=12> */
.L_x_8121:


//--------------------- .text._ZN2at6native27unrolled_elementwise_kernelINS0_13BinaryFunctorIfffZZZNS0_20copysign_kernel_cudaERNS_18TensorIteratorBaseEENKUlvE_clEvENKUlvE0_clEvEUlffE_EESt5arrayIPcLm3EELi4E23TrivialOffsetCalculatorILi2EjESC_ILi1EjENS0_6memory12LoadWithCastILi2EEENSF_13StoreWithCastILi1EEEEEviT_T0_T2_T3_T4_T5_ --------------------------
	.section	.text._ZN2at6native27unrolled_elementwise_kernelINS0_13BinaryFunctorIfffZZZNS0_20copysign_kernel_cudaERNS_18TensorIteratorBaseEENKUlvE_clEvENKUlvE0_clEvEUlffE_EESt5arrayIPcLm3EELi4E23TrivialOffsetCalculatorILi2EjESC_ILi1EjENS0_6memory12LoadWithCastILi2EEENSF_13StoreWithCastILi1EEEEEviT_T0_T2_T3_T4_T5_,"ax",@progbits
	.align	128
        .global         _ZN2at6native27unrolled_elementwise_kernelINS0_13BinaryFunctorIfffZZZNS0_20copysign_kernel_cudaERNS_18TensorIteratorBaseEENKUlvE_clEvENKUlvE0_clEvEUlffE_EESt5arrayIPcLm3EELi4E23TrivialOffsetCalculatorILi2EjESC_ILi1EjENS0_6memory12LoadWithCastILi2EEENSF_13StoreWithCastILi1EEEEEviT_T0_T2_T3_T4_T5_
        .type           _ZN2at6native27unrolled_elementwise_kernelINS0_13BinaryFunctorIfffZZZNS0_20copysign_kernel_cudaERNS_18TensorIteratorBaseEENKUlvE_clEvENKUlvE0_clEvEUlffE_EESt5arrayIPcLm3EELi4E23TrivialOffsetCalculatorILi2EjESC_ILi1EjENS0_6memory12LoadWithCastILi2EEENSF_13StoreWithCastILi1EEEEEviT_T0_T2_T3_T4_T5_,@function
        .size           _ZN2at6native27unrolled_elementwise_kernelINS0_13BinaryFunctorIfffZZZNS0_20copysign_kernel_cudaERNS_18TensorIteratorBaseEENKUlvE_clEvENKUlvE0_clEvEUlffE_EESt5arrayIPcLm3EELi4E23TrivialOffsetCalculatorILi2EjESC_ILi1EjENS0_6memory12LoadWithCastILi2EEENSF_13StoreWithCastILi1EEEEEviT_T0_T2_T3_T4_T5_,(.L_x_8122 - _ZN2at6native27unrolled_elementwise_kernelINS0_13BinaryFunctorIfffZZZNS0_20copysign_kernel_cudaERNS_18TensorIteratorBaseEENKUlvE_clEvENKUlvE0_clEvEUlffE_EESt5arrayIPcLm3EELi4E23TrivialOffsetCalculatorILi2EjESC_ILi1EjENS0_6memory12LoadWithCastILi2EEENSF_13StoreWithCastILi1EEEEEviT_T0_T2_T3_T4_T5_)
        .other          _ZN2at6native27unrolled_elementwise_kernelINS0_13BinaryFunctorIfffZZZNS0_20copysign_kernel_cudaERNS_18TensorIteratorBaseEENKUlvE_clEvENKUlvE0_clEvEUlffE_EESt5arrayIPcLm3EELi4E23TrivialOffsetCalculatorILi2EjESC_ILi1EjENS0_6memory12LoadWithCastILi2EEENSF_13StoreWithCastILi1EEEEEviT_T0_T2_T3_T4_T5_,@"STO_CUDA_ENTRY STV_DEFAULT"
_ZN2at6native27unrolled_elementwise_kernelINS0_13BinaryFunctorIfffZZZNS0_20copysign_kernel_cudaERNS_18TensorIteratorBaseEENKUlvE_clEvENKUlvE0_clEvEUlffE_EESt5arrayIPcLm3EELi4E23TrivialOffsetCalculatorILi2EjESC_ILi1EjENS0_6memory12LoadWithCastILi2EEENSF_13StoreWithCastILi1EEEEEviT_T0_T2_T3_T4_T5_:
.text._ZN2at6native27unrolled_elementwise_kernelINS0_13BinaryFunctorIfffZZZNS0_20copysign_kernel_cudaERNS_18TensorIteratorBaseEENKUlvE_clEvENKUlvE0_clEvEUlffE_EESt5arrayIPcLm3EELi4E23TrivialOffsetCalculatorILi2EjESC_ILi1EjENS0_6memory12LoadWithCastILi2EEENSF_13StoreWithCastILi1EEEEEviT_T0_T2_T3_T4_T5_:
[----:B------:R-:W0:Y:S01]  /*0000*/  LDC R1, c[0x0][0x37c] ;  /* 0x0000df00ff017b82 */ /* 0x000e220000000800 */
[----:B------:R-:W1:Y:S07]  /*0010*/  S2R R2, SR_CTAID.X ;  /* 0x0000000000027919 */ /* 0x000e6e0000002500 */
[----:B------:R-:W1:Y:S01]  /*0020*/  LDC R17, c[0x0][0x380] ;  /* 0x0000e000ff117b82 */ /* 0x000e620000000800 */
[----:B------:R-:W2:Y:S01]  /*0030*/  LDCU.64 UR36, c[0x0][0x358] ;  /* 0x00006b00ff2477ac */ /* 0x000ea20008000a00 */
[----:B------:R-:W-:Y:S01]  /*0040*/  BSSY.RECONVERGENT B7, `(.L_x_4581) ;  /* 0x00001cf000077945 */ /* 0x000fe20003800200 */
[----:B------:R-:W3:Y:S01]  /*0050*/  S2R R16, SR_TID.X ;  /* 0x0000000000107919 */ /* 0x000ee20000002100 */
[----:B------:R-:W-:Y:S01]  /*0060*/  IMAD.MOV.U32 R29, RZ, RZ, RZ ;  /* 0x000000ffff1d7224 */ /* 0x000fe200078e00ff */
[----:B------:R-:W4:Y:S01]  /*0070*/  LDCU.U8 UR38, c[0x0][0x3a4] ;  /* 0x00007480ff2677ac */ /* 0x000f220008000000 */
[----:B------:R-:W-:Y:S01]  /*0080*/  IMAD.MOV.U32 R26, RZ, RZ, RZ ;  /* 0x000000ffff1a7224 */ /* 0x000fe200078e00ff */
        /* <DEDUP_REMOVED lines=8> */
[----:B------:R-:W-:Y:S01]  /*0110*/  BSSY.RECONVERGENT B6, `(.L_x_4583) ;  /* 0x00000de000067945 */ /* 0x000fe20003800200 */
        /* <DEDUP_REMOVED lines=17> */
.L_x_4587:
[----:B------:R-:W2:Y:S02]  /*0230*/  LDG.E.U8 R4, desc[UR36][R4.64] ;  /* 0x0000002404047981 */ /* 0x000ea4000c1e1100 */
[----:B--2---:R-:W-:Y:S01]  /*0240*/  I2FP.F32.U32 R29, R4 ;  /* 0x00000004001d7245 */ /* 0x004fe20000201000 */
[----:B------:R-:W-:Y:S06]  /*0250*/  BRA `(.L_x_4589) ;  /* 0x0000000c00247947 */ /* 0x000fec0003800000 */
.L_x_4586:
        /* <DEDUP_REMOVED lines=9> */
.L_x_4591:
[----:B------:R-:W2:Y:S02]  /*02f0*/  LDG.E R4, desc[UR36][R4.64] ;  /* 0x0000002404047981 */ /* 0x000ea4000c1e1900 */
[----:B--2---:R-:W-:Y:S01]  /*0300*/  I2FP.F32.S32 R29, R4 ;  /* 0x00000004001d7245 */ /* 0x004fe20000201400 */
[----:B------:R-:W-:Y:S06]  /*0310*/  BRA `(.L_x_4589) ;  /* 0x0000000800f47947 */ /* 0x000fec0003800000 */
.L_x_4590:
[----:B------:R-:W2:Y:S02]  /*0320*/  LDG.E.U16 R4, desc[UR36][R4.64] ;  /* 0x0000002404047981 */ /* 0x000ea4000c1e1500 */
[----:B--2---:R2:W3:Y:S01]  /*0330*/  I2F.S16 R29, R4 ;  /* 0x00000004001d7306 */ /* 0x0044e20000101400 */
[----:B------:R-:W-:Y:S05]  /*0340*/  BRA `(.L_x_4589) ;  /* 0x0000000800e87947 */ /* 0x000fea0003800000 */
.L_x_4585:
        /* <DEDUP_REMOVED lines=8> */
.L_x_4593:
[----:B------:R-:W2:Y:S02]  /*03d0*/  LDG.E.U16 R4, desc[UR36][R4.64] ;  /* 0x0000002404047981 */ /* 0x000ea4000c1e1500 */
[----:B--2---:R-:W-:Y:S01]  /*03e0*/  HADD2.F32 R29, -RZ, R4.H0_H0 ;  /* 0x20000004ff1d7230 */ /* 0x004fe20000004100 */
[----:B------:R-:W-:Y:S06]  /*03f0*/  BRA `(.L_x_4589) ;  /* 0x0000000800bc7947 */ /* 0x000fec0003800000 */
.L_x_4592:
        /* <DEDUP_REMOVED lines=8> */
.L_x_4595:
[----:B------:R-:W2:Y:S02]  /*0480*/  LDG.E.U16 R4, desc[UR36][R4.64] ;  /* 0x0000002404047981 */ /* 0x000ea4000c1e1500 */
[----:B--2---:R-:W-:Y:S01]  /*0490*/  HADD2.F32 R29, -RZ, R4.H0_H0 ;  /* 0x20000004ff1d7230 */ /* 0x004fe20000004100 */
[----:B------:R-:W-:Y:S06]  /*04a0*/  BRA `(.L_x_4589) ;  /* 0x0000000800907947 */ /* 0x000fec0003800000 */
.L_x_4594:
[----:B------:R-:W2:Y:S01]  /*04b0*/  LDG.E.64 R4, desc[UR36][R4.64] ;  /* 0x0000002404047981 */ /* 0x000ea2000c1e1b00 */
[----:B------:R-:W-:Y:S01]  /*04c0*/  UMOV UR4, 0xf0000000 ;  /* 0xf000000000047882 */ /* 0x000fe20000000000 */
[----:B------:R-:W-:Y:S01]  /*04d0*/  UMOV UR5, 0x380fffff ;  /* 0x380fffff00057882 */ /* 0x000fe20000000000 */
[----:B--2---:R-:W0:Y:S01]  /*04e0*/  F2F.F32.F64 R29, R4 ;  /* 0x00000004001d7310 */ /* 0x004e220000301000 */
[----:B------:R-:W-:-:S14]  /*04f0*/  DSETP.GEU.AND P0, PT, |R4|, UR4, PT ;  /* 0x0000000404007e2a */ /* 0x000fdc000bf0e200 */
[----:B0-----:R-:W-:Y:S01]  /*0500*/  @!P0 FMUL R29, R29, 1.175494350822287508e-38 ;  /* 0x008000001d1d8820 */ /* 0x001fe20000400000 */
[----:B------:R-:W-:Y:S06]  /*0510*/  BRA `(.L_x_4589) ;  /* 0x0000000800747947 */ /* 0x000fec0003800000 */
.L_x_4584:
        /* <DEDUP_REMOVED lines=12> */
.L_x_4598:
[----:B------:R-:W2:Y:S01]  /*05e0*/  LDG.E.64 R4, desc[UR36][R4.64] ;  /* 0x0000002404047981 */ /* 0x000ea2000c1e1b00 */
[----:B------:R-:W-:Y:S01]  /*05f0*/  UMOV UR4, 0xf0000000 ;  /* 0xf000000000047882 */ /* 0x000fe20000000000 */
[----:B------:R-:W-:Y:S01]  /*0600*/  UMOV UR5, 0x380fffff ;  /* 0x380fffff00057882 */ /* 0x000fe20000000000 */
[----:B--2---:R-:W0:Y:S01]  /*0610*/  F2F.F32.F64 R29, R4 ;  /* 0x00000004001d7310 */ /* 0x004e220000301000 */
[----:B------:R-:W-:-:S14]  /*0620*/  DSETP.GEU.AND P0, PT, |R4|, UR4, PT ;  /* 0x0000000404007e2a */ /* 0x000fdc000bf0e200 */
[----:B0-----:R-:W-:Y:S01]  /*0630*/  @!P0 FMUL R29, R29, 1.175494350822287508e-38 ;  /* 0x008000001d1d8820 */ /* 0x001fe20000400000 */
[----:B------:R-:W-:Y:S06]  /*0640*/  BRA `(.L_x_4589) ;  /* 0x0000000800287947 */ /* 0x000fec0003800000 */
.L_x_4597:
        /* <DEDUP_REMOVED lines=25> */
.L_x_4600:
[----:B------:R-:W2:Y:S02]  /*07e0*/  LDG.E.U8 R4, desc[UR36][R4.64] ;  /* 0x0000002404047981 */ /* 0x000ea4000c1e1100 */
[C---:B--2---:R-:W-:Y:S02]  /*07f0*/  IMAD.SHL.U32 R3, R4.reuse, 0x2000000, RZ ;  /* 0x0200000004037824 */ /* 0x044fe400078e00ff */
        /* <DEDUP_REMOVED lines=10> */
.L_x_4599:
[----:B------:R-:W2:Y:S02]  /*08a0*/  LDG.E.U16 R4, desc[UR36][R4.64] ;  /* 0x0000002404047981 */ /* 0x000ea4000c1e1500 */
[----:B--2---:R-:W-:Y:S01]  /*08b0*/  IMAD.U32 R29, R4, 0x10000, RZ ;  /* 0x00010000041d7824 */ /* 0x004fe200078e00ff */
[----:B------:R-:W-:Y:S06]  /*08c0*/  BRA `(.L_x_4589) ;  /* 0x0000000400887947 */ /* 0x000fec0003800000 */
.L_x_4596:
        /* <DEDUP_REMOVED lines=11> */
.L_x_4603:
        /* <DEDUP_REMOVED lines=20> */
.L_x_4605:
[----:B------:R-:W-:Y:S05]  /*0ac0*/  BSYNC.RECONVERGENT B0 ;  /* 0x0000000000007941 */ /* 0x000fea0003800200 */
.L_x_4604:
[----:B------:R-:W-:Y:S01]  /*0ad0*/  IMAD.SHL.U32 R0, R0, 0x100000, RZ ;  /* 0x0010000000007824 */ /* 0x000fe200078e00ff */
[----:B------:R-:W-:-:S04]  /*0ae0*/  LEA R3, R3, 0x3b800000, 0x17 ;  /* 0x3b80000003037811 */ /* 0x000fc800078eb8ff */
[----:B------:R-:W-:Y:S01]  /*0af0*/  LOP3.LUT R29, R3, R0, R29, 0xfe, !PT ;  /* 0x00000000031d7212 */ /* 0x000fe200078efe1d */
[----:B------:R-:W-:Y:S06]  /*0b00*/  BRA `(.L_x_4589) ;  /* 0x0000000000f87947 */ /* 0x000fec0003800000 */
.L_x_4602:
        /* <DEDUP_REMOVED lines=20> */
.L_x_4607:
[----:B------:R-:W-:Y:S05]  /*0c50*/  BSYNC.RECONVERGENT B0 ;  /* 0x0000000000007941 */ /* 0x000fea0003800200 */
.L_x_4606:
[----:B------:R-:W-:Y:S01]  /*0c60*/  IMAD.SHL.U32 R0, R0, 0x200000, RZ ;  /* 0x0020000000007824 */ /* 0x000fe200078e00ff */
[----:B------:R-:W-:-:S04]  /*0c70*/  LEA R3, R3, 0x37800000, 0x17 ;  /* 0x3780000003037811 */ /* 0x000fc800078eb8ff */
[----:B------:R-:W-:Y:S01]  /*0c80*/  LOP3.LUT R29, R3, R0, R29, 0xfe, !PT ;  /* 0x00000000031d7212 */ /* 0x000fe200078efe1d */
[----:B------:R-:W-:Y:S06]  /*0c90*/  BRA `(.L_x_4589) ;  /* 0x0000000000947947 */ /* 0x000fec0003800000 */
.L_x_4601:
[----:B------:R-:W-:-:S09]  /*0ca0*/  UISETP.NE.AND UP0, UPT, UR4, 0x1c, UPT ;  /* 0x0000001c0400788c */ /* 0x000fd2000bf05270 */
[----:B------:R-:W-:Y:S05]  /*0cb0*/  BRA.U !UP0, `(.L_x_4608) ;  /* 0x0000000108847547 */ /* 0x000fea000b800000 */
[----:B------:R-:W-:-:S09]  /*0cc0*/  UISETP.NE.AND UP0, UPT, UR4, 0x1d, UPT ;  /* 0x0000001d0400788c */ /* 0x000fd2000bf05270 */
[----:B------:R-:W-:Y:S05]  /*0cd0*/  BRA.U !UP0, `(.L_x_4609) ;  /* 0x0000000108707547 */ /* 0x000fea000b800000 */
[----:B------:R-:W-:-:S09]  /*0ce0*/  UISETP.NE.AND UP0, UPT, UR4, 0x2c, UPT ;  /* 0x0000002c0400788c */ /* 0x000fd2000bf05270 */
[----:B------:R-:W-:Y:S05]  /*0cf0*/  BRA.U !UP0, `(.L_x_4610) ;  /* 0x0000000108487547 */ /* 0x000fea000b800000 */
.L_x_4588:
        /* <DEDUP_REMOVED lines=16> */
.L_x_4611:
[----:B------:R-:W-:Y:S01]  /*0e00*/  IMAD.MOV.U32 R29, RZ, RZ, RZ ;  /* 0x000000ffff1d7224 */ /* 0x000fe200078e00ff */
[----:B------:R-:W-:Y:S06]  /*0e10*/  BRA `(.L_x_4589) ;  /* 0x0000000000347947 */ /* 0x000fec0003800000 */
.L_x_4610:
[----:B------:R-:W2:Y:S01]  /*0e20*/  LDG.E.U8 R4, desc[UR36][R4.64] ;  /* 0x0000002404047981 */ /* 0x000ea2000c1e1100 */
[----:B------:R-:W-:Y:S01]  /*0e30*/  IMAD.MOV.U32 R29, RZ, RZ, 0x400000 ;  /* 0x00400000ff1d7424 */ /* 0x000fe200078e00ff */
[----:B--2---:R-:W-:-:S13]  /*0e40*/  ISETP.NE.AND P0, PT, R4, RZ, PT ;  /* 0x000000ff0400720c */ /* 0x004fda0003f05270 */
[----:B------:R-:W-:Y:S05]  /*0e50*/  @!P0 BRA `(.L_x_4589) ;  /* 0x0000000000248947 */ /* 0x000fea0003800000 */
[----:B------:R-:W-:-:S13]  /*0e60*/  ISETP.NE.AND P0, PT, R4, 0xff, PT ;  /* 0x000000ff0400780c */ /* 0x000fda0003f05270 */
[----:B------:R-:W-:Y:S02]  /*0e70*/  @!P0 IMAD.MOV.U32 R29, RZ, RZ, 0x7f800001 ;  /* 0x7f800001ff1d8424 */ /* 0x000fe400078e00ff */
[----:B------:R-:W-:Y:S01]  /*0e80*/  @P0 IMAD.SHL.U32 R29, R4, 0x800000, RZ ;  /* 0x00800000041d0824 */ /* 0x000fe200078e00ff */
[----:B------:R-:W-:Y:S06]  /*0e90*/  BRA `(.L_x_4589) ;  /* 0x0000000000147947 */ /* 0x000fec0003800000 */
.L_x_4609:
[----:B------:R-:W2:Y:S02]  /*0ea0*/  LDG.E.64 R4, desc[UR36][R4.64] ;  /* 0x0000002404047981 */ /* 0x000ea4000c1e1b00 */
[----:B--2---:R0:W1:Y:S01]  /*0eb0*/  I2F.U64 R29, R4 ;  /* 0x00000004001d7312 */ /* 0x0040620000301000 */
[----:B------:R-:W-:Y:S05]  /*0ec0*/  BRA `(.L_x_4589) ;  /* 0x0000000000087947 */ /* 0x000fea0003800000 */
.L_x_4608:
[----:B------:R-:W2:Y:S02]  /*0ed0*/  LDG.E R4, desc[UR36][R4.64] ;  /* 0x0000002404047981 */ /* 0x000ea4000c1e1900 */
[----:B--2---:R-:W-:-:S07]  /*0ee0*/  I2FP.F32.U32 R29, R4 ;  /* 0x00000004001d7245 */ /* 0x004fce0000201000 */
.L_x_4589:
[----:B------:R-:W-:Y:S05]  /*0ef0*/  BSYNC.RECONVERGENT B6 ;  /* 0x0000000000067941 */ /* 0x000fea0003800200 */
.L_x_4583:
[----:B0-2-4-:R-:W0:Y:S01]  /*0f00*/  LDC.64 R4, c[0x0][0x398] ;  /* 0x0000e600ff047b82 */ /* 0x015e220000000a00 */
[----:B------:R-:W2:Y:S01]  /*0f10*/  LDCU UR5, c[0x0][0x3ac] ;  /* 0x00007580ff0577ac */ /* 0x000ea20008000800 */
[----:B------:R-:W-:Y:S01]  /*0f20*/  BSSY.RECONVERGENT B6, `(.L_x_4612) ;  /* 0x00000df000067945 */ /* 0x000fe20003800200 */
[----:B------:R-:W-:-:S04]  /*0f30*/  UPRMT UR4, UR39, 0x9910, URZ ;  /* 0x0000991027047896 */ /* 0x000fc800080000ff */
        /* <DEDUP_REMOVED lines=16> */
.L_x_4616:
[----:B------:R-:W2:Y:S02]  /*1040*/  LDG.E.U8 R4, desc[UR36][R4.64] ;  /* 0x0000002404047981 */ /* 0x000ea4000c1e1100 */
[----:B--2---:R-:W-:Y:S01]  /*1050*/  I2FP.F32.U32 R26, R4 ;  /* 0x00000004001a7245 */ /* 0x004fe20000201000 */
[----:B------:R-:W-:Y:S06]  /*1060*/  BRA `(.L_x_4618) ;  /* 0x0000000c00287947 */ /* 0x000fec0003800000 */
.L_x_4615:
        /* <DEDUP_REMOVED lines=9> */
.L_x_4620:
[----:B------:R-:W2:Y:S02]  /*1100*/  LDG.E R4, desc[UR36][R4.64] ;  /* 0x0000002404047981 */ /* 0x000ea4000c1e1900 */
[----:B--2---:R-:W-:Y:S01]  /*1110*/  I2FP.F32.S32 R26, R4 ;  /* 0x00000004001a7245 */ /* 0x004fe20000201400 */
[----:B------:R-:W-:Y:S06]  /*1120*/  BRA `(.L_x_4618) ;  /* 0x0000000800f87947 */ /* 0x000fec0003800000 */
.L_x_4619:
[----:B------:R-:W2:Y:S02]  /*1130*/  LDG.E.U16 R4, desc[UR36][R4.64] ;  /* 0x0000002404047981 */ /* 0x000ea4000c1e1500 */
[----:B--2---:R0:W2:Y:S01]  /*1140*/  I2F.S16 R26, R4 ;  /* 0x00000004001a7306 */ /* 0x0040a20000101400 */
[----:B------:R-:W-:Y:S05]  /*1150*/  BRA `(.L_x_4618) ;  /* 0x0000000800ec7947 */ /* 0x000fea0003800000 */
.L_x_4614:
        /* <DEDUP_REMOVED lines=8> */
.L_x_4622:
[----:B------:R-:W2:Y:S02]  /*11e0*/  LDG.E.U16 R4, desc[UR36][R4.64] ;  /* 0x0000002404047981 */ /* 0x000ea4000c1e1500 */
[----:B--2---:R-:W-:Y:S01]  /*11f0*/  HADD2.F32 R26, -RZ, R4.H0_H0 ;  /* 0x20000004ff1a7230 */ /* 0x004fe20000004100 */
[----:B------:R-:W-:Y:S06]  /*1200*/  BRA `(.L_x_4618) ;  /* 0x0000000800c07947 */ /* 0x000fec0003800000 */
.L_x_4621:
        /* <DEDUP_REMOVED lines=8> */
.L_x_4624:
[----:B------:R-:W2:Y:S02]  /*1290*/  LDG.E.U16 R4, desc[UR36][R4.64] ;  /* 0x0000002404047981 */ /* 0x000ea4000c1e1500 */
[----:B--2---:R-:W-:Y:S01]  /*12a0*/  HADD2.F32 R26, -RZ, R4.H0_H0 ;  /* 0x20000004ff1a7230 */ /* 0x004fe20000004100 */
[----:B------:R-:W-:Y:S06]  /*12b0*/  BRA `(.L_x_4618) ;  /* 0x0000000800947947 */ /* 0x000fec0003800000 */
.L_x_4623:
[----:B------:R-:W2:Y:S01]  /*12c0*/  LDG.E.64 R4, desc[UR36][R4.64] ;  /* 0x0000002404047981 */ /* 0x000ea2000c1e1b00 */
[----:B------:R-:W-:Y:S01]  /*12d0*/  UMOV UR4, 0xf0000000 ;  /* 0xf000000000047882 */ /* 0x000fe20000000000 */
[----:B------:R-:W-:Y:S01]  /*12e0*/  UMOV UR5, 0x380fffff ;  /* 0x380fffff00057882 */ /* 0x000fe20000000000 */
[----:B--2---:R-:W0:Y:S01]  /*12f0*/  F2F.F32.F64 R26, R4 ;  /* 0x00000004001a7310 */ /* 0x004e220000301000 */
[----:B------:R-:W-:-:S14]  /*1300*/  DSETP.GEU.AND P0, PT, |R4|, UR4, PT ;  /* 0x0000000404007e2a */ /* 0x000fdc000bf0e200 */
[----:B0-----:R-:W-:Y:S01]  /*1310*/  @!P0 FMUL R26, R26, 1.175494350822287508e-38 ;  /* 0x008000001a1a8820 */ /* 0x001fe20000400000 */
[----:B------:R-:W-:Y:S06]  /*1320*/  BRA `(.L_x_4618) ;  /* 0x0000000800787947 */ /* 0x000fec0003800000 */
.L_x_4613:
        /* <DEDUP_REMOVED lines=12> */
.L_x_4627:
[----:B------:R-:W2:Y:S01]  /*13f0*/  LDG.E.64 R4, desc[UR36][R4.64] ;  /* 0x0000002404047981 */ /* 0x000ea2000c1e1b00 */
[----:B------:R-:W-:Y:S01]  /*1400*/  UMOV UR4, 0xf0000000 ;  /* 0xf000000000047882 */ /* 0x000fe20000000000 */
[----:B------:R-:W-:Y:S01]  /*1410*/  UMOV UR5, 0x380fffff ;  /* 0x380fffff00057882 */ /* 0x000fe20000000000 */
[----:B--2---:R-:W0:Y:S01]  /*1420*/  F2F.F32.F64 R26, R4 ;  /* 0x00000004001a7310 */ /* 0x004e220000301000 */
[----:B------:R-:W-:-:S14]  /*1430*/  DSETP.GEU.AND P0, PT, |R4|, UR4, PT ;  /* 0x0000000404007e2a */ /* 0x000fdc000bf0e200 */
[----:B0-----:R-:W-:Y:S01]  /*1440*/  @!P0 FMUL R26, R26, 1.175494350822287508e-38 ;  /* 0x008000001a1a8820 */ /* 0x001fe20000400000 */
[----:B------:R-:W-:Y:S06]  /*1450*/  BRA `(.L_x_4618) ;  /* 0x00000008002c7947 */ /* 0x000fec0003800000 */
.L_x_4626:
        /* <DEDUP_REMOVED lines=25> */
.L_x_4629:
        /* <DEDUP_REMOVED lines=11> */
[----:B------:R-:W-:Y:S01]  /*16a0*/  LOP3.LUT R26, R0, 0x80000000, R3, 0xf8, !PT ;  /* 0x80000000001a7812 */ /* 0x000fe200078ef803 */
[----:B------:R-:W-:Y:S06]  /*16b0*/  BRA `(.L_x_4618) ;  /* 0x0000000400947947 */ /* 0x000fec0003800000 */
.L_x_4628:
[----:B------:R-:W2:Y:S02]  /*16c0*/  LDG.E.U16 R4, desc[UR36][R4.64] ;  /* 0x0000002404047981 */ /* 0x000ea4000c1e1500 */
[----:B--2---:R-:W-:Y:S01]  /*16d0*/  IMAD.U32 R26, R4, 0x10000, RZ ;  /* 0x00010000041a7824 */ /* 0x004fe200078e00ff */
[----:B------:R-:W-:Y:S06]  /*16e0*/  BRA `(.L_x_4618) ;  /* 0x0000000400887947 */ /* 0x000fec0003800000 */
.L_x_4625:
        /* <DEDUP_REMOVED lines=11> */
.L_x_4632:
        /* <DEDUP_REMOVED lines=20> */
.L_x_4634:
[----:B------:R-:W-:Y:S05]  /*18e0*/  BSYNC.RECONVERGENT B0 ;  /* 0x0000000000007941 */ /* 0x000fea0003800200 */
.L_x_4633:
[----:B------:R-:W-:Y:S01]  /*18f0*/  IMAD.SHL.U32 R0, R0, 0x100000, RZ ;  /* 0x0010000000007824 */ /* 0x000fe200078e00ff */
[----:B------:R-:W-:-:S04]  /*1900*/  LEA R3, R3, 0x3b800000, 0x17 ;  /* 0x3b80000003037811 */ /* 0x000fc800078eb8ff */
[----:B------:R-:W-:Y:S01]  /*1910*/  LOP3.LUT R26, R3, R0, R7, 0xfe, !PT ;  /* 0x00000000031a7212 */ /* 0x000fe200078efe07 */
[----:B------:R-:W-:Y:S06]  /*1920*/  BRA `(.L_x_4618) ;  /* 0x0000000000f87947 */ /* 0x000fec0003800000 */
.L_x_4631:
        /* <DEDUP_REMOVED lines=20> */
.L_x_4636:
[----:B------:R-:W-:Y:S05]  /*1a70*/  BSYNC.RECONVERGENT B0 ;  /* 0x0000000000007941 */ /* 0x000fea0003800200 */
.L_x_4635:
[----:B------:R-:W-:Y:S01]  /*1a80*/  IMAD.SHL.U32 R0, R0, 0x200000, RZ ;  /* 0x0020000000007824 */ /* 0x000fe200078e00ff */
[----:B------:R-:W-:-:S04]  /*1a90*/  LEA R3, R3, 0x37800000, 0x17 ;  /* 0x3780000003037811 */ /* 0x000fc800078eb8ff */
[----:B------:R-:W-:Y:S01]  /*1aa0*/  LOP3.LUT R26, R3, R0, R7, 0xfe, !PT ;  /* 0x00000000031a7212 */ /* 0x000fe200078efe07 */
[----:B------:R-:W-:Y:S06]  /*1ab0*/  BRA `(.L_x_4618) ;  /* 0x0000000000947947 */ /* 0x000fec0003800000 */
.L_x_4630:
[----:B------:R-:W-:-:S09]  /*1ac0*/  UISETP.NE.AND UP0, UPT, UR4, 0x1c, UPT ;  /* 0x0000001c0400788c */ /* 0x000fd2000bf05270 */
[----:B------:R-:W-:Y:S05]  /*1ad0*/  BRA.U !UP0, `(.L_x_4637) ;  /* 0x0000000108847547 */ /* 0x000fea000b800000 */
[----:B------:R-:W-:-:S09]  /*1ae0*/  UISETP.NE.AND UP0, UPT, UR4, 0x1d, UPT ;  /* 0x0000001d0400788c */ /* 0x000fd2000bf05270 */
[----:B------:R-:W-:Y:S05]  /*1af0*/  BRA.U !UP0, `(.L_x_4638) ;  /* 0x0000000108707547 */ /* 0x000fea000b800000 */
[----:B------:R-:W-:-:S09]  /*1b00*/  UISETP.NE.AND UP0, UPT, UR4, 0x2c, UPT ;  /* 0x0000002c0400788c */ /* 0x000fd2000bf05270 */
[----:B------:R-:W-:Y:S05]  /*1b10*/  BRA.U !UP0, `(.L_x_4639) ;  /* 0x0000000108487547 */ /* 0x000fea000b800000 */
.L_x_4617:
[----:B------:R-:W-:Y:S01]  /*1b20*/  MOV R14, 0x0 ;  /* 0x00000000000e7802 */ /* 0x000fe20000000f00 */
[----:B------:R-:W0:Y:S01]  /*1b30*/  LDCU.64 UR4, c[0x4][0x128] ;  /* 0x01002500ff0477ac */ /* 0x000e220008000a00 */
[----:B------:R-:W-:Y:S02]  /*1b40*/  IMAD.MOV.U32 R8, RZ, RZ, 0x4e ;  /* 0x0000004eff087424 */ /* 0x000fe400078e00ff */
[----:B------:R-:W-:Y:S01]  /*1b50*/  IMAD.MOV.U32 R12, RZ, RZ, 0x1 ;  /* 0x00000001ff0c7424 */ /* 0x000fe200078e00ff */
[----:B------:R-:W2:Y:S01]  /*1b60*/  LDCU.64 UR6, c[0x4][0x130] ;  /* 0x01002600ff0677ac */ /* 0x000ea20008000a00 */
[----:B------:R-:W4:Y:S01]  /*1b70*/  LDC.64 R14, c[0x4][R14] ;  /* 0x010000000e0e7b82 */ /* 0x000f220000000a00 */
[----:B------:R-:W-:Y:S01]  /*1b80*/  IMAD.MOV.U32 R13, RZ, RZ, RZ ;  /* 0x000000ffff0d7224 */ /* 0x000fe200078e00ff */
[----:B------:R-:W1:Y:S01]  /*1b90*/  LDCU.64 UR8, c[0x4][0x18] ;  /* 0x01000300ff0877ac */ /* 0x000e620008000a00 */
[----:B0-----:R-:W-:Y:S02]  /*1ba0*/  IMAD.U32 R4, RZ, RZ, UR4 ;  /* 0x00000004ff047e24 */ /* 0x001fe4000f8e00ff */
[----:B------:R-:W-:-:S02]  /*1bb0*/  IMAD.U32 R5, RZ, RZ, UR5 ;  /* 0x00000005ff057e24 */ /* 0x000fc4000f8e00ff */
[----:B--2---:R-:W-:Y:S02]  /*1bc0*/  IMAD.U32 R6, RZ, RZ, UR6 ;  /* 0x00000006ff067e24 */ /* 0x004fe4000f8e00ff */
[----:B------:R-:W-:Y:S02]  /*1bd0*/  IMAD.U32 R7, RZ, RZ, UR7 ;  /* 0x00000007ff077e24 */ /* 0x000fe4000f8e00ff */
[----:B-1----:R-:W-:Y:S02]  /*1be0*/  IMAD.U32 R10, RZ, RZ, UR8 ;  /* 0x00000008ff0a7e24 */ /* 0x002fe4000f8e00ff */
[----:B------:R-:W-:-:S07]  /*1bf0*/  IMAD.U32 R11, RZ, RZ, UR9 ;  /* 0x00000009ff0b7e24 */ /* 0x000fce000f8e00ff */
[----:B------:R-:W-:-:S07]  /*1c00*/  LEPC R20, `(.L_x_4640) ;  /* 0x000000001014794e */ /* 0x000fce0000000000 */
[----:B---345:R-:W-:Y:S05]  /*1c10*/  CALL.ABS.NOINC R14 ;  /* 0x000000000e007343 */ /* 0x038fea0003c00000 */
.L_x_4640:
[----:B------:R-:W-:Y:S01]  /*1c20*/  IMAD.MOV.U32 R26, RZ, RZ, RZ ;  /* 0x000000ffff1a7224 */ /* 0x000fe200078e00ff */
[----:B------:R-:W-:Y:S06]  /*1c30*/  BRA `(.L_x_4618) ;  /* 0x0000000000347947 */ /* 0x000fec0003800000 */
.L_x_4639:
        /* <DEDUP_REMOVED lines=8> */
.L_x_4638:
[----:B------:R-:W2:Y:S02]  /*1cc0*/  LDG.E.64 R26, desc[UR36][R4.64] ;  /* 0x00000024041a7981 */ /* 0x000ea4000c1e1b00 */
[----:B--2---:R0:W2:Y:S01]  /*1cd0*/  I2F.U64 R26, R26 ;  /* 0x0000001a001a7312 */ /* 0x0040a20000301000 */
[----:B------:R-:W-:Y:S05]  /*1ce0*/  BRA `(.L_x_4618) ;  /* 0x0000000000087947 */ /* 0x000fea0003800000 */
.L_x_4637:
[----:B------:R-:W2:Y:S02]  /*1cf0*/  LDG.E R4, desc[UR36][R4.64] ;  /* 0x0000002404047981 */ /* 0x000ea4000c1e1900 */
[----:B--2---:R-:W-:-:S07]  /*1d00*/  I2FP.F32.U32 R26, R4 ;  /* 0x00000004001a7245 */ /* 0x004fce0000201000 */
.L_x_4618:
[----:B------:R-:W-:Y:S05]  /*1d10*/  BSYNC.RECONVERGENT B6 ;  /* 0x0000000000067941 */ /* 0x000fea0003800200 */
.L_x_4612:
[----:B------:R-:W-:-:S07]  /*1d20*/  VIADD R16, R19, 0x80 ;  /* 0x0000008013107836 */ /* 0x000fce0000000000 */
.L_x_4582:
[----:B------:R-:W-:Y:S05]  /*1d30*/  BSYNC.RECONVERGENT B7 ;  /* 0x0000000000077941 */ /* 0x000fea0003800200 */
.L_x_4581:
[----:B------:R-:W-:Y:S01]  /*1d40*/  ISETP.GE.AND P0, PT, R16, R17, PT ;  /* 0x000000111000720c */ /* 0x000fe20003f06270 */
[----:B------:R-:W-:Y:S01]  /*1d50*/  BSSY.RECONVERGENT B7, `(.L_x_4641) ;  /* 0x00001c9000077945 */ /* 0x000fe20003800200 */
[----:B------:R-:W-:Y:S02]  /*1d60*/  IMAD.MOV.U32 R22, RZ, RZ, RZ ;  /* 0x000000ffff167224 */ /* 0x000fe400078e00ff */
[----:B0-----:R-:W-:-:S09]  /*1d70*/  IMAD.MOV.U32 R27, RZ, RZ, RZ ;  /* 0x000000ffff1b7224 */ /* 0x001fd200078e00ff */
[----:B------:R-:W-:Y:S05]  /*1d80*/  @P0 BRA `(.L_x_4642) ;  /* 0x0000001c00140947 */ /* 0x000fea0003800000 */
[----:B----4-:R-:W0:Y:S01]  /*1d90*/  LDC.64 R4, c[0x0][0x390] ;  /* 0x0000e400ff047b82 */ /* 0x010e220000000a00 */
[----:B------:R-:W4:Y:S01]  /*1da0*/  LDCU UR5, c[0x0][0x3a8] ;  /* 0x00007500ff0577ac */ /* 0x000f220008000800 */
[----:B------:R-:W-:Y:S01]  /*1db0*/  IMAD R18, R2, 0x200, R16 ;  /* 0x0000020002127824 */ /* 0x000fe200078e0210 */
[----:B------:R-:W-:Y:S01]  /*1dc0*/  BSSY.RECONVERGENT B6, `(.L_x_4643) ;  /* 0x00000df000067945 */ /* 0x000fe20003800200 */
[----:B------:R-:W-:-:S04]  /*1dd0*/  UPRMT UR4, UR38, 0x9910, URZ ;  /* 0x0000991026047896 */ /* 0x000fc800080000ff */
[----:B------:R-:W-:Y:S01]  /*1de0*/  UISETP.GT.AND UP0, UPT, UR4, 0x9, UPT ;  /* 0x000000090400788c */ /* 0x000fe2000bf04270 */
[----:B----4-:R-:W-:-:S05]  /*1df0*/  IMAD R3, R18, UR5, RZ ;  /* 0x0000000512037c24 */ /* 0x010fca000f8e02ff */
        /* <DEDUP_REMOVED lines=11> */
[----:B------:R-:W4:Y:S02]  /*1eb0*/  LDG.E.S8 R4, desc[UR36][R4.64] ;  /* 0x0000002404047981 */ /* 0x000f24000c1e1300 */
[----:B----4-:R0:W4:Y:S01]  /*1ec0*/  I2F.S16 R22, R4 ;  /* 0x0000000400167306 */ /* 0x0101220000101400 */
[----:B------:R-:W-:Y:S05]  /*1ed0*/  BRA `(.L_x_4649) ;  /* 0x0000000c00347947 */ /* 0x000fea0003800000 */
.L_x_4647:
[----:B------:R-:W4:Y:S02]  /*1ee0*/  LDG.E.U8 R4, desc[UR36][R4.64] ;  /* 0x0000002404047981 */ /* 0x000f24000c1e1100 */
[----:B----4-:R-:W-:Y:S01]  /*1ef0*/  I2FP.F32.U32 R22, R4 ;  /* 0x0000000400167245 */ /* 0x010fe20000201000 */
[----:B------:R-:W-:Y:S06]  /*1f00*/  BRA `(.L_x_4649) ;  /* 0x0000000c00287947 */ /* 0x000fec0003800000 */
.L_x_4646:
[----:B------:R-:W-:-:S09]  /*1f10*/  UISETP.NE.AND UP0, UPT, UR4, 0x2, UPT ;  /* 0x000000020400788c */ /* 0x000fd2000bf05270 */
[----:B------:R-:W-:Y:S05]  /*1f20*/  BRA.U !UP0, `(.L_x_4650) ;  /* 0x0000000108287547 */ /* 0x000fea000b800000 */
[----:B------:R-:W-:-:S09]  /*1f30*/  UISETP.NE.AND UP0, UPT, UR4, 0x3, UPT ;  /* 0x000000030400788c */ /* 0x000fd2000bf05270 */
[----:B------:R-:W-:Y:S05]  /*1f40*/  BRA.U !UP0, `(.L_x_4651) ;  /* 0x0000000108147547 */ /* 0x000fea000b800000 */
[----:B------:R-:W-:-:S09]  /*1f50*/  UISETP.NE.AND UP0, UPT, UR4, 0x4, UPT ;  /* 0x000000040400788c */ /* 0x000fd2000bf05270 */
[----:B------:R-:W-:Y:S05]  /*1f60*/  BRA.U UP0, `(.L_x_4648) ;  /* 0x0000000900b47547 */ /* 0x000fea000b800000 */
[----:B------:R-:W4:Y:S02]  /*1f70*/  LDG.E.64 R22, desc[UR36][R4.64] ;  /* 0x0000002404167981 */ /* 0x000f24000c1e1b00 */
[----:B----4-:R0:W4:Y:S01]  /*1f80*/  I2F.S64 R22, R22 ;  /* 0x0000001600167312 */ /* 0x0101220000301400 */
[----:B------:R-:W-:Y:S05]  /*1f90*/  BRA `(.L_x_4649) ;  /* 0x0000000c00047947 */ /* 0x000fea0003800000 */
.L_x_4651:
[----:B------:R-:W4:Y:S02]  /*1fa0*/  LDG.E R4, desc[UR36][R4.64] ;  /* 0x0000002404047981 */ /* 0x000f24000c1e1900 */
[----:B----4-:R-:W-:Y:S01]  /*1fb0*/  I2FP.F32.S32 R22, R4 ;  /* 0x0000000400167245 */ /* 0x010fe20000201400 */
[----:B------:R-:W-:Y:S06]  /*1fc0*/  BRA `(.L_x_4649) ;  /* 0x0000000800f87947 */ /* 0x000fec0003800000 */
.L_x_4650:
[----:B------:R-:W4:Y:S02]  /*1fd0*/  LDG.E.U16 R4, desc[UR36][R4.64] ;  /* 0x0000002404047981 */ /* 0x000f24000c1e1500 */
[----:B----4-:R0:W4:Y:S01]  /*1fe0*/  I2F.S16 R22, R4 ;  /* 0x0000000400167306 */ /* 0x0101220000101400 */
[----:B------:R-:W-:Y:S05]  /*1ff0*/  BRA `(.L_x_4649) ;  /* 0x0000000800ec7947 */ /* 0x000fea0003800000 */
.L_x_4645:
        /* <DEDUP_REMOVED lines=8> */
.L_x_4653:
[----:B------:R-:W4:Y:S02]  /*2080*/  LDG.E.U16 R4, desc[UR36][R4.64] ;  /* 0x0000002404047981 */ /* 0x000f24000c1e1500 */
[----:B----4-:R-:W-:Y:S01]  /*2090*/  HADD2.F32 R22, -RZ, R4.H0_H0 ;  /* 0x20000004ff167230 */ /* 0x010fe20000004100 */
[----:B------:R-:W-:Y:S06]  /*20a0*/  BRA `(.L_x_4649) ;  /* 0x0000000800c07947 */ /* 0x000fec0003800000 */
.L_x_4652:
        /* <DEDUP_REMOVED lines=8> */
.L_x_4655:
[----:B------:R-:W4:Y:S02]  /*2130*/  LDG.E.U16 R4, desc[UR36][R4.64] ;  /* 0x0000002404047981 */ /* 0x000f24000c1e1500 */
[----:B----4-:R-:W-:Y:S01]  /*2140*/  HADD2.F32 R22, -RZ, R4.H0_H0 ;  /* 0x20000004ff167230 */ /* 0x010fe20000004100 */
[----:B------:R-:W-:Y:S06]  /*2150*/  BRA `(.L_x_4649) ;  /* 0x0000000800947947 */ /* 0x000fec0003800000 */
.L_x_4654:
[----:B------:R-:W4:Y:S01]  /*2160*/  LDG.E.64 R4, desc[UR36][R4.64] ;  /* 0x0000002404047981 */ /* 0x000f22000c1e1b00 */
[----:B------:R-:W-:Y:S01]  /*2170*/  UMOV UR4, 0xf0000000 ;  /* 0xf000000000047882 */ /* 0x000fe20000000000 */
[----:B------:R-:W-:Y:S01]  /*2180*/  UMOV UR5, 0x380fffff ;  /* 0x380fffff00057882 */ /* 0x000fe20000000000 */
[----:B----4-:R-:W0:Y:S01]  /*2190*/  F2F.F32.F64 R22, R4 ;  /* 0x0000000400167310 */ /* 0x010e220000301000 */
[----:B------:R-:W-:-:S14]  /*21a0*/  DSETP.GEU.AND P0, PT, |R4|, UR4, PT ;  /* 0x0000000404007e2a */ /* 0x000fdc000bf0e200 */
[----:B0-----:R-:W-:Y:S01]  /*21b0*/  @!P0 FMUL R22, R22, 1.175494350822287508e-38 ;  /* 0x0080000016168820 */ /* 0x001fe20000400000 */
[----:B------:R-:W-:Y:S06]  /*21c0*/  BRA `(.L_x_4649) ;  /* 0x0000000800787947 */ /* 0x000fec0003800000 */
.L_x_4644:
        /* <DEDUP_REMOVED lines=8> */
[----:B------:R-:W4:Y:S02]  /*2250*/  LDG.E.U8 R4, desc[UR36][R4.64] ;  /* 0x0000002404047981 */ /* 0x000f24000c1e1100 */
[----:B----4-:R-:W-:-:S04]  /*2260*/  ISETP.NE.AND P0, PT, R4, RZ, PT ;  /* 0x000000ff0400720c */ /* 0x010fc80003f05270 */
[----:B------:R-:W-:Y:S01]  /*2270*/  FSEL R22, RZ, 1, !P0 ;  /* 0x3f800000ff167808 */ /* 0x000fe20004000000 */
[----:B------:R-:W-:Y:S08]  /*2280*/  BRA `(.L_x_4649) ;  /* 0x0000000800487947 */ /* 0x000ff00003800000 */
.L_x_4658:
[----:B------:R-:W4:Y:S01]  /*2290*/  LDG.E.64 R4, desc[UR36][R4.64] ;  /* 0x0000002404047981 */ /* 0x000f22000c1e1b00 */
[----:B------:R-:W-:Y:S01]  /*22a0*/  UMOV UR4, 0xf0000000 ;  /* 0xf000000000047882 */ /* 0x000fe20000000000 */
[----:B------:R-:W-:Y:S01]  /*22b0*/  UMOV UR5, 0x380fffff ;  /* 0x380fffff00057882 */ /* 0x000fe20000000000 */
[----:B----4-:R-:W0:Y:S01]  /*22c0*/  F2F.F32.F64 R22, R4 ;  /* 0x0000000400167310 */ /* 0x010e220000301000 */
[----:B------:R-:W-:-:S14]  /*22d0*/  DSETP.GEU.AND P0, PT, |R4|, UR4, PT ;  /* 0x0000000404007e2a */ /* 0x000fdc000bf0e200 */
[----:B0-----:R-:W-:Y:S01]  /*22e0*/  @!P0 FMUL R22, R22, 1.175494350822287508e-38 ;  /* 0x0080000016168820 */ /* 0x001fe20000400000 */
[----:B------:R-:W-:Y:S06]  /*22f0*/  BRA `(.L_x_4649) ;  /* 0x00000008002c7947 */ /* 0x000fec0003800000 */
.L_x_4657:
[----:B------:R-:W-:-:S09]  /*2300*/  UISETP.NE.AND UP0, UPT, UR4, 0xf, UPT ;  /* 0x0000000f0400788c */ /* 0x000fd2000bf05270 */
[----:B------:R-:W-:Y:S05]  /*2310*/  BRA.U !UP0, `(.L_x_4659) ;  /* 0x0000000108907547 */ /* 0x000fea000b800000 */
[----:B------:R-:W-:-:S09]  /*2320*/  UISETP.NE.AND UP0, UPT, UR4, 0x17, UPT ;  /* 0x000000170400788c */ /* 0x000fd2000bf05270 */
[----:B------:R-:W-:Y:S05]  /*2330*/  BRA.U !UP0, `(.L_x_4660) ;  /* 0x0000000108547547 */ /* 0x000fea000b800000 */
[----:B------:R-:W-:-:S09]  /*2340*/  UISETP.NE.AND UP0, UPT, UR4, 0x18, UPT ;  /* 0x000000180400788c */ /* 0x000fd2000bf05270 */
[----:B------:R-:W-:Y:S05]  /*2350*/  BRA.U UP0, `(.L_x_4648) ;  /* 0x0000000500b87547 */ /* 0x000fea000b800000 */
[----:B------:R-:W4:Y:S01]  /*2360*/  LDG.E.U8 R22, desc[UR36][R4.64] ;  /* 0x0000002404167981 */ /* 0x000f22000c1e1100 */
[----:B------:R-:W-:Y:S02]  /*2370*/  IMAD.MOV.U32 R6, RZ, RZ, 0x1f ;  /* 0x0000001fff067424 */ /* 0x000fe400078e00ff */
[----:B----4-:R-:W-:-:S05]  /*2380*/  IMAD.SHL.U32 R22, R22, 0x1000000, RZ ;  /* 0x0100000016167824 */ /* 0x010fca00078e00ff */
        /* <DEDUP_REMOVED lines=16> */
.L_x_4660:
[----:B------:R-:W4:Y:S02]  /*2490*/  LDG.E.U8 R4, desc[UR36][R4.64] ;  /* 0x0000002404047981 */ /* 0x000f24000c1e1100 */
[C---:B----4-:R-:W-:Y:S02]  /*24a0*/  IMAD.SHL.U32 R0, R4.reuse, 0x2000000, RZ ;  /* 0x0200000004007824 */ /* 0x050fe400078e00ff */
        /* <DEDUP_REMOVED lines=9> */
[----:B------:R-:W-:Y:S01]  /*2540*/  LOP3.LUT R22, R0, 0x80000000, R3, 0xf8, !PT ;  /* 0x8000000000167812 */ /* 0x000fe200078ef803 */
[----:B------:R-:W-:Y:S06]  /*2550*/  BRA `(.L_x_4649) ;  /* 0x0000000400947947 */ /* 0x000fec0003800000 */
.L_x_4659:
[----:B------:R-:W4:Y:S02]  /*2560*/  LDG.E.U16 R4, desc[UR36][R4.64] ;  /* 0x0000002404047981 */ /* 0x000f24000c1e1500 */
[----:B----4-:R-:W-:Y:S01]  /*2570*/  IMAD.U32 R22, R4, 0x10000, RZ ;  /* 0x0001000004167824 */ /* 0x010fe200078e00ff */
[----:B------:R-:W-:Y:S06]  /*2580*/  BRA `(.L_x_4649) ;  /* 0x0000000400887947 */ /* 0x000fec0003800000 */
.L_x_4656:
        /* <DEDUP_REMOVED lines=8> */
[----:B------:R-:W4:Y:S02]  /*2610*/  LDG.E.U16 R4, desc[UR36][R4.64] ;  /* 0x0000002404047981 */ /* 0x000f24000c1e1500 */
[----:B----4-:R-:W-:Y:S01]  /*2620*/  I2FP.F32.U32 R22, R4 ;  /* 0x0000000400167245 */ /* 0x010fe20000201000 */
[----:B------:R-:W-:Y:S06]  /*2630*/  BRA `(.L_x_4649) ;  /* 0x00000004005c7947 */ /* 0x000fec0003800000 */
.L_x_4663:
[----:B------:R-:W4:Y:S01]  /*2640*/  LDG.E.U8 R4, desc[UR36][R4.64] ;  /* 0x0000002404047981 */ /* 0x000f22000c1e1100 */
[----:B------:R-:W-:Y:S01]  /*2650*/  IMAD.MOV.U32 R22, RZ, RZ, RZ ;  /* 0x000000ffff167224 */ /* 0x000fe200078e00ff */
[----:B----4-:R-:W-:-:S13]  /*2660*/  ISETP.NE.AND P0, PT, R4, RZ, PT ;  /* 0x000000ff0400720c */ /* 0x010fda0003f05270 */
        /* <DEDUP_REMOVED lines=17> */
.L_x_4665:
[----:B------:R-:W-:Y:S05]  /*2780*/  BSYNC.RECONVERGENT B0 ;  /* 0x0000000000007941 */ /* 0x000fea0003800200 */
.L_x_4664:
[----:B------:R-:W-:Y:S01]  /*2790*/  IMAD.SHL.U32 R0, R0, 0x100000, RZ ;  /* 0x0010000000007824 */ /* 0x000fe200078e00ff */
[----:B------:R-:W-:-:S04]  /*27a0*/  LEA R3, R3, 0x3b800000, 0x17 ;  /* 0x3b80000003037811 */ /* 0x000fc800078eb8ff */
[----:B------:R-:W-:Y:S01]  /*27b0*/  LOP3.LUT R22, R3, R0, R7, 0xfe, !PT ;  /* 0x0000000003167212 */ /* 0x000fe200078efe07 */
[----:B------:R-:W-:Y:S06]  /*27c0*/  BRA `(.L_x_4649) ;  /* 0x0000000000f87947 */ /* 0x000fec0003800000 */
.L_x_4662:
        /* <DEDUP_REMOVED lines=20> */
.L_x_4667:
[----:B------:R-:W-:Y:S05]  /*2910*/  BSYNC.RECONVERGENT B0 ;  /* 0x0000000000007941 */ /* 0x000fea0003800200 */
.L_x_4666:
[----:B------:R-:W-:Y:S01]  /*2920*/  IMAD.SHL.U32 R0, R0, 0x200000, RZ ;  /* 0x0020000000007824 */ /* 0x000fe200078e00ff */
[----:B------:R-:W-:-:S04]  /*2930*/  LEA R3, R3, 0x37800000, 0x17 ;  /* 0x3780000003037811 */ /* 0x000fc800078eb8ff */
[----:B------:R-:W-:Y:S01]  /*2940*/  LOP3.LUT R22, R3, R0, R7, 0xfe, !PT ;  /* 0x0000000003167212 */ /* 0x000fe200078efe07 */
[----:B------:R-:W-:Y:S06]  /*2950*/  BRA `(.L_x_4649) ;  /* 0x0000000000947947 */ /* 0x000fec0003800000 */
.L_x_4661:
[----:B------:R-:W-:-:S09]  /*2960*/  UISETP.NE.AND UP0, UPT, UR4, 0x1c, UPT ;  /* 0x0000001c0400788c */ /* 0x000fd2000bf05270 */
[----:B------:R-:W-:Y:S05]  /*2970*/  BRA.U !UP0, `(.L_x_4668) ;  /* 0x0000000108847547 */ /* 0x000fea000b800000 */
[----:B------:R-:W-:-:S09]  /*2980*/  UISETP.NE.AND UP0, UPT, UR4, 0x1d, UPT ;  /* 0x0000001d0400788c */ /* 0x000fd2000bf05270 */
[----:B------:R-:W-:Y:S05]  /*2990*/  BRA.U !UP0, `(.L_x_4669) ;  /* 0x0000000108707547 */ /* 0x000fea000b800000 */
[----:B------:R-:W-:-:S09]  /*29a0*/  UISETP.NE.AND UP0, UPT, UR4, 0x2c, UPT ;  /* 0x0000002c0400788c */ /* 0x000fd2000bf05270 */
[----:B------:R-:W-:Y:S05]  /*29b0*/  BRA.U UP0, `(.L_x_4648) ;  /* 0x0000000100207547 */ /* 0x000fea000b800000 */
[----:B------:R-:W4:Y:S01]  /*29c0*/  LDG.E.U8 R4, desc[UR36][R4.64] ;  /* 0x0000002404047981 */ /* 0x000f22000c1e1100 */
[----:B------:R-:W-:Y:S01]  /*29d0*/  IMAD.MOV.U32 R22, RZ, RZ, 0x400000 ;  /* 0x00400000ff167424 */ /* 0x000fe200078e00ff */
[----:B----4-:R-:W-:-:S13]  /*29e0*/  ISETP.NE.AND P0, PT, R4, RZ, PT ;  /* 0x000000ff0400720c */ /* 0x010fda0003f05270 */
[----:B------:R-:W-:Y:S05]  /*29f0*/  @!P0 BRA `(.L_x_4649) ;  /* 0x00000000006c8947 */ /* 0x000fea0003800000 */
[----:B------:R-:W-:-:S13]  /*2a00*/  ISETP.NE.AND P0, PT, R4, 0xff, PT ;  /* 0x000000ff0400780c */ /* 0x000fda0003f05270 */
[----:B------:R-:W-:Y:S02]  /*2a10*/  @!P0 IMAD.MOV.U32 R22, RZ, RZ, 0x7f800001 ;  /* 0x7f800001ff168424 */ /* 0x000fe400078e00ff */
[----:B------:R-:W-:Y:S01]  /*2a20*/  @P0 IMAD.SHL.U32 R22, R4, 0x800000, RZ ;  /* 0x0080000004160824 */ /* 0x000fe200078e00ff */
[----:B------:R-:W-:Y:S06]  /*2a30*/  BRA `(.L_x_4649) ;  /* 0x00000000005c7947 */ /* 0x000fec0003800000 */
.L_x_4648:
[----:B------:R-:W-:Y:S01]  /*2a40*/  MOV R14, 0x0 ;  /* 0x00000000000e7802 */ /* 0x000fe20000000f00 */
[----:B------:R-:W0:Y:S01]  /*2a50*/  LDCU.64 UR4, c[0x4][0x128] ;  /* 0x01002500ff0477ac */ /* 0x000e220008000a00 */
[----:B------:R-:W-:Y:S02]  /*2a60*/  IMAD.MOV.U32 R8, RZ, RZ, 0x4e ;  /* 0x0000004eff087424 */ /* 0x000fe400078e00ff */
[----:B------:R-:W-:Y:S01]  /*2a70*/  IMAD.MOV.U32 R12, RZ, RZ, 0x1 ;  /* 0x00000001ff0c7424 */ /* 0x000fe200078e00ff */
[----:B------:R-:W4:Y:S01]  /*2a80*/  LDCU.64 UR6, c[0x4][0x130] ;  /* 0x01002600ff0677ac */ /* 0x000f220008000a00 */
[----:B------:R-:W1:Y:S01]  /*2a90*/  LDC.64 R14, c[0x4][R14] ;  /* 0x010000000e0e7b82 */ /* 0x000e620000000a00 */
[----:B------:R-:W-:Y:S01]  /*2aa0*/  IMAD.MOV.U32 R13, RZ, RZ, RZ ;  /* 0x000000ffff0d7224 */ /* 0x000fe200078e00ff */
[----:B------:R-:W2:Y:S01]  /*2ab0*/  LDCU.64 UR8, c[0x4][0x18] ;  /* 0x01000300ff0877ac */ /* 0x000ea20008000a00 */
[----:B0-----:R-:W-:Y:S02]  /*2ac0*/  IMAD.U32 R4, RZ, RZ, UR4 ;  /* 0x00000004ff047e24 */ /* 0x001fe4000f8e00ff */
[----:B------:R-:W-:-:S02]  /*2ad0*/  IMAD.U32 R5, RZ, RZ, UR5 ;  /* 0x00000005ff057e24 */ /* 0x000fc4000f8e00ff */
[----:B----4-:R-:W-:Y:S02]  /*2ae0*/  IMAD.U32 R6, RZ, RZ, UR6 ;  /* 0x00000006ff067e24 */ /* 0x010fe4000f8e00ff */
[----:B------:R-:W-:Y:S02]  /*2af0*/  IMAD.U32 R7, RZ, RZ, UR7 ;  /* 0x00000007ff077e24 */ /* 0x000fe4000f8e00ff */
[----:B--2---:R-:W-:Y:S02]  /*2b00*/  IMAD.U32 R10, RZ, RZ, UR8 ;  /* 0x00000008ff0a7e24 */ /* 0x004fe4000f8e00ff */
[----:B------:R-:W-:-:S07]  /*2b10*/  IMAD.U32 R11, RZ, RZ, UR9 ;  /* 0x00000009ff0b7e24 */ /* 0x000fce000f8e00ff */
[----:B------:R-:W-:-:S07]  /*2b20*/  LEPC R20, `(.L_x_4670) ;  /* 0x000000001014794e */ /* 0x000fce0000000000 */
[----:B-1-3-5:R-:W-:Y:S05]  /*2b30*/  CALL.ABS.NOINC R14 ;  /* 0x000000000e007343 */ /* 0x02afea0003c00000 */
.L_x_4670:
[----:B------:R-:W-:Y:S01]  /*2b40*/  IMAD.MOV.U32 R22, RZ, RZ, RZ ;  /* 0x000000ffff167224 */ /* 0x000fe200078e00ff */
[----:B------:R-:W-:Y:S06]  /*2b50*/  BRA `(.L_x_4649) ;  /* 0x0000000000147947 */ /* 0x000fec0003800000 */
.L_x_4669:
[----:B------:R-:W4:Y:S02]  /*2b60*/  LDG.E.64 R22, desc[UR36][R4.64] ;  /* 0x0000002404167981 */ /* 0x000f24000c1e1b00 */
[----:B----4-:R0:W4:Y:S01]  /*2b70*/  I2F.U64 R22, R22 ;  /* 0x0000001600167312 */ /* 0x0101220000301000 */
[----:B------:R-:W-:Y:S05]  /*2b80*/  BRA `(.L_x_4649) ;  /* 0x0000000000087947 */ /* 0x000fea0003800000 */
.L_x_4668:
[----:B------:R-:W4:Y:S02]  /*2b90*/  LDG.E R4, desc[UR36][R4.64] ;  /* 0x0000002404047981 */ /* 0x000f24000c1e1900 */
[----:B----4-:R-:W-:-:S07]  /*2ba0*/  I2FP.F32.U32 R22, R4 ;  /* 0x0000000400167245 */ /* 0x010fce0000201000 */
.L_x_4649:
[----:B------:R-:W-:Y:S05]  /*2bb0*/  BSYNC.RECONVERGENT B6 ;  /* 0x0000000000067941 */ /* 0x000fea0003800200 */
.L_x_4643:
[----:B0-----:R-:W0:Y:S01]  /*2bc0*/  LDC.64 R4, c[0x0][0x398] ;  /* 0x0000e600ff047b82 */ /* 0x001e220000000a00 */
[----:B------:R-:W1:Y:S01]  /*2bd0*/  LDCU UR5, c[0x0][0x3ac] ;  /* 0x00007580ff0577ac */ /* 0x000e620008000800 */
        /* <DEDUP_REMOVED lines=18> */
.L_x_4675:
[----:B------:R-:W2:Y:S02]  /*2d00*/  LDG.E.U8 R4, desc[UR36][R4.64] ;  /* 0x0000002404047981 */ /* 0x000ea4000c1e1100 */
[----:B--2---:R-:W-:Y:S01]  /*2d10*/  I2FP.F32.U32 R27, R4 ;  /* 0x00000004001b7245 */ /* 0x004fe20000201000 */
[----:B------:R-:W-:Y:S06]  /*2d20*/  BRA `(.L_x_4677) ;  /* 0x0000000c00247947 */ /* 0x000fec0003800000 */
.L_x_4674:
        /* <DEDUP_REMOVED lines=9> */
.L_x_4679:
[----:B------:R-:W2:Y:S02]  /*2dc0*/  LDG.E R4, desc[UR36][R4.64] ;  /* 0x0000002404047981 */ /* 0x000ea4000c1e1900 */
[----:B--2---:R-:W-:Y:S01]  /*2dd0*/  I2FP.F32.S32 R27, R4 ;  /* 0x00000004001b7245 */ /* 0x004fe20000201400 */
[----:B------:R-:W-:Y:S06]  /*2de0*/  BRA `(.L_x_4677) ;  /* 0x0000000800f47947 */ /* 0x000fec0003800000 */
.L_x_4678:
[----:B------:R-:W2:Y:S02]  /*2df0*/  LDG.E.U16 R4, desc[UR36][R4.64] ;  /* 0x0000002404047981 */ /* 0x000ea4000c1e1500 */
[----:B--2---:R2:W0:Y:S01]  /*2e00*/  I2F.S16 R27, R4 ;  /* 0x00000004001b7306 */ /* 0x0044220000101400 */
[----:B------:R-:W-:Y:S05]  /*2e10*/  BRA `(.L_x_4677) ;  /* 0x0000000800e87947 */ /* 0x000fea0003800000 */
.L_x_4673:
        /* <DEDUP_REMOVED lines=8> */
.L_x_4681:
[----:B------:R-:W2:Y:S02]  /*2ea0*/  LDG.E.U16 R4, desc[UR36][R4.64] ;  /* 0x0000002404047981 */ /* 0x000ea4000c1e1500 */
[----:B--2---:R-:W-:Y:S01]  /*2eb0*/  HADD2.F32 R27, -RZ, R4.H0_H0 ;  /* 0x20000004ff1b7230 */ /* 0x004fe20000004100 */
[----:B------:R-:W-:Y:S06]  /*2ec0*/  BRA `(.L_x_4677) ;  /* 0x0000000800bc7947 */ /* 0x000fec0003800000 */
.L_x_4680:
        /* <DEDUP_REMOVED lines=8> */
.L_x_4683:
[----:B------:R-:W2:Y:S02]  /*2f50*/  LDG.E.U16 R4, desc[UR36][R4.64] ;  /* 0x0000002404047981 */ /* 0x000ea4000c1e1500 */
[----:B--2---:R-:W-:Y:S01]  /*2f60*/  HADD2.F32 R27, -RZ, R4.H0_H0 ;  /* 0x20000004ff1b7230 */ /* 0x004fe20000004100 */
[----:B------:R-:W-:Y:S06]  /*2f70*/  BRA `(.L_x_4677) ;  /* 0x0000000800907947 */ /* 0x000fec0003800000 */
.L_x_4682:
[----:B------:R-:W2:Y:S01]  /*2f80*/  LDG.E.64 R4, desc[UR36][R4.64] ;  /* 0x0000002404047981 */ /* 0x000ea2000c1e1b00 */
[----:B------:R-:W-:Y:S01]  /*2f90*/  UMOV UR4, 0xf0000000 ;  /* 0xf000000000047882 */ /* 0x000fe20000000000 */
[----:B------:R-:W-:Y:S01]  /*2fa0*/  UMOV UR5, 0x380fffff ;  /* 0x380fffff00057882 */ /* 0x000fe20000000000 */
[----:B--2---:R-:W0:Y:S01]  /*2fb0*/  F2F.F32.F64 R27, R4 ;  /* 0x00000004001b7310 */ /* 0x004e220000301000 */
[----:B------:R-:W-:-:S14]  /*2fc0*/  DSETP.GEU.AND P0, PT, |R4|, UR4, PT ;  /* 0x0000000404007e2a */ /* 0x000fdc000bf0e200 */
[----:B0-----:R-:W-:Y:S01]  /*2fd0*/  @!P0 FMUL R27, R27, 1.175494350822287508e-38 ;  /* 0x008000001b1b8820 */ /* 0x001fe20000400000 */
[----:B------:R-:W-:Y:S06]  /*2fe0*/  BRA `(.L_x_4677) ;  /* 0x0000000800747947 */ /* 0x000fec0003800000 */
.L_x_4672:
        /* <DEDUP_REMOVED lines=12> */
.L_x_4686:
[----:B------:R-:W2:Y:S01]  /*30b0*/  LDG.E.64 R4, desc[UR36][R4.64] ;  /* 0x0000002404047981 */ /* 0x000ea2000c1e1b00 */
[----:B------:R-:W-:Y:S01]  /*30c0*/  UMOV UR4, 0xf0000000 ;  /* 0xf000000000047882 */ /* 0x000fe20000000000 */
[----:B------:R-:W-:Y:S01]  /*30d0*/  UMOV UR5, 0x380fffff ;  /* 0x380fffff00057882 */ /* 0x000fe20000000000 */
[----:B--2---:R-:W0:Y:S01]  /*30e0*/  F2F.F32.F64 R27, R4 ;  /* 0x00000004001b7310 */ /* 0x004e220000301000 */
[----:B------:R-:W-:-:S14]  /*30f0*/  DSETP.GEU.AND P0, PT, |R4|, UR4, PT ;  /* 0x0000000404007e2a */ /* 0x000fdc000bf0e200 */
[----:B0-----:R-:W-:Y:S01]  /*3100*/  @!P0 FMUL R27, R27, 1.175494350822287508e-38 ;  /* 0x008000001b1b8820 */ /* 0x001fe20000400000 */
[----:B------:R-:W-:Y:S06]  /*3110*/  BRA `(.L_x_4677) ;  /* 0x0000000800287947 */ /* 0x000fec0003800000 */
.L_x_4685:
        /* <DEDUP_REMOVED lines=25> */
.L_x_4688:
        /* <DEDUP_REMOVED lines=12> */
.L_x_4687:
[----:B------:R-:W2:Y:S02]  /*3370*/  LDG.E.U16 R4, desc[UR36][R4.64] ;  /* 0x0000002404047981 */ /* 0x000ea4000c1e1500 */
[----:B--2---:R-:W-:Y:S01]  /*3380*/  IMAD.U32 R27, R4, 0x10000, RZ ;  /* 0x00010000041b7824 */ /* 0x004fe200078e00ff */
[----:B------:R-:W-:Y:S06]  /*3390*/  BRA `(.L_x_4677) ;  /* 0x0000000400887947 */ /* 0x000fec0003800000 */
.L_x_4684:
        /* <DEDUP_REMOVED lines=11> */
.L_x_4691:
        /* <DEDUP_REMOVED lines=20> */
.L_x_4693:
[----:B------:R-:W-:Y:S05]  /*3590*/  BSYNC.RECONVERGENT B0 ;  /* 0x0000000000007941 */ /* 0x000fea0003800200 */
.L_x_4692:
[----:B------:R-:W-:Y:S01]  /*35a0*/  IMAD.SHL.U32 R0, R0, 0x100000, RZ ;  /* 0x0010000000007824 */ /* 0x000fe200078e00ff */
[----:B------:R-:W-:-:S04]  /*35b0*/  LEA R3, R3, 0x3b800000, 0x17 ;  /* 0x3b80000003037811 */ /* 0x000fc800078eb8ff */
[----:B------:R-:W-:Y:S01]  /*35c0*/  LOP3.LUT R27, R3, R0, R27, 0xfe, !PT ;  /* 0x00000000031b7212 */ /* 0x000fe200078efe1b */
[----:B------:R-:W-:Y:S06]  /*35d0*/  BRA `(.L_x_4677) ;  /* 0x0000000000f87947 */ /* 0x000fec0003800000 */
.L_x_4690:
        /* <DEDUP_REMOVED lines=20> */
.L_x_4695:
[----:B------:R-:W-:Y:S05]  /*3720*/  BSYNC.RECONVERGENT B0 ;  /* 0x0000000000007941 */ /* 0x000fea0003800200 */
.L_x_4694:
[----:B------:R-:W-:Y:S01]  /*3730*/  IMAD.SHL.U32 R0, R0, 0x200000, RZ ;  /* 0x0020000000007824 */ /* 0x000fe200078e00ff */
[----:B------:R-:W-:-:S04]  /*3740*/  LEA R3, R3, 0x37800000, 0x17 ;  /* 0x3780000003037811 */ /* 0x000fc800078eb8ff */
[----:B------:R-:W-:Y:S01]  /*3750*/  LOP3.LUT R27, R3, R0, R27, 0xfe, !PT ;  /* 0x00000000031b7212 */ /* 0x000fe200078efe1b */
[----:B------:R-:W-:Y:S06]  /*3760*/  BRA `(.L_x_4677) ;  /* 0x0000000000947947 */ /* 0x000fec0003800000 */
.L_x_4689:
        /* <DEDUP_REMOVED lines=14> */
.L_x_4676:
        /* <DEDUP_REMOVED lines=15> */
[----:B--2-45:R-:W-:Y:S05]  /*3940*/  CALL.ABS.NOINC R14 ;  /* 0x000000000e007343 */ /* 0x034fea0003c00000 */
.L_x_4698:
[----:B------:R-:W-:Y:S01]  /*3950*/  IMAD.MOV.U32 R27, RZ, RZ, RZ ;  /* 0x000000ffff1b7224 */ /* 0x000fe200078e00ff */
[----:B------:R-:W-:Y:S06]  /*3960*/  BRA `(.L_x_4677) ;  /* 0x0000000000147947 */ /* 0x000fec0003800000 */
.L_x_4697:
[----:B------:R-:W2:Y:S02]  /*3970*/  LDG.E.64 R4, desc[UR36][R4.64] ;  /* 0x0000002404047981 */ /* 0x000ea4000c1e1b00 */
[----:B--2---:R0:W1:Y:S01]  /*3980*/  I2F.U64 R27, R4 ;  /* 0x00000004001b7312 */ /* 0x0040620000301000 */
[----:B------:R-:W-:Y:S05]  /*3990*/  BRA `(.L_x_4677) ;  /* 0x0000000000087947 */ /* 0x000fea0003800000 */
.L_x_4696:
[----:B------:R-:W2:Y:S02]  /*39a0*/  LDG.E R4, desc[UR36][R4.64] ;  /* 0x0000002404047981 */ /* 0x000ea4000c1e1900 */
[----:B--2---:R-:W-:-:S07]  /*39b0*/  I2FP.F32.U32 R27, R4 ;  /* 0x00000004001b7245 */ /* 0x004fce0000201000 */
.L_x_4677:
[----:B------:R-:W-:Y:S05]  /*39c0*/  BSYNC.RECONVERGENT B6 ;  /* 0x0000000000067941 */ /* 0x000fea0003800200 */
.L_x_4671:
[----:B------:R-:W-:-:S07]  /*39d0*/  VIADD R16, R16, 0x80 ;  /* 0x0000008010107836 */ /* 0x000fce0000000000 */
.L_x_4642:
[----:B------:R-:W-:Y:S05]  /*39e0*/  BSYNC.RECONVERGENT B7 ;  /* 0x0000000000077941 */ /* 0x000fea0003800200 */
.L_x_4641:
[----:B------:R-:W-:Y:S01]  /*39f0*/  ISETP.GE.AND P0, PT, R16, R17, PT ;  /* 0x000000111000720c */ /* 0x000fe20003f06270 */
[----:B------:R-:W-:Y:S01]  /*3a00*/  BSSY.RECONVERGENT B7, `(.L_x_4699) ;  /* 0x00001c8000077945 */ /* 0x000fe20003800200 */
[----:B------:R-:W-:-:S11]  /*3a10*/  CS2R R24, SRZ ;  /* 0x0000000000187805 */ /* 0x000fd6000001ff00 */
[----:B------:R-:W-:Y:S05]  /*3a20*/  @P0 BRA `(.L_x_4700) ;  /* 0x0000001c00140947 */ /* 0x000fea0003800000 */
[----:B0-2-4-:R-:W0:Y:S01]  /*3a30*/  LDC.64 R4, c[0x0][0x390] ;  /* 0x0000e400ff047b82 */ /* 0x015e220000000a00 */
[----:B------:R-:W2:Y:S01]  /*3a40*/  LDCU UR5, c[0x0][0x3a8] ;  /* 0x00007500ff0577ac */ /* 0x000ea20008000800 */
[----:B------:R-:W-:Y:S01]  /*3a50*/  IMAD R18, R2, 0x200, R16 ;  /* 0x0000020002127824 */ /* 0x000fe200078e0210 */
        /* <DEDUP_REMOVED lines=18> */
.L_x_4705:
[----:B------:R-:W2:Y:S02]  /*3b80*/  LDG.E.U8 R4, desc[UR36][R4.64] ;  /* 0x0000002404047981 */ /* 0x000ea4000c1e1100 */
[----:B--2---:R-:W-:Y:S01]  /*3b90*/  I2FP.F32.U32 R24, R4 ;  /* 0x0000000400187245 */ /* 0x004fe20000201000 */
[----:B------:R-:W-:Y:S06]  /*3ba0*/  BRA `(.L_x_4707) ;  /* 0x0000000c00287947 */ /* 0x000fec0003800000 */
.L_x_4704:
        /* <DEDUP_REMOVED lines=9> */
.L_x_4709:
[----:B------:R-:W2:Y:S02]  /*3c40*/  LDG.E R4, desc[UR36][R4.64] ;  /* 0x0000002404047981 */ /* 0x000ea4000c1e1900 */
[----:B--2---:R-:W-:Y:S01]  /*3c50*/  I2FP.F32.S32 R24, R4 ;  /* 0x0000000400187245 */ /* 0x004fe20000201400 */
[----:B------:R-:W-:Y:S06]  /*3c60*/  BRA `(.L_x_4707) ;  /* 0x0000000800f87947 */ /* 0x000fec0003800000 */
.L_x_4708:
[----:B------:R-:W2:Y:S02]  /*3c70*/  LDG.E.U16 R4, desc[UR36][R4.64] ;  /* 0x0000002404047981 */ /* 0x000ea4000c1e1500 */
[----:B--2---:R0:W2:Y:S01]  /*3c80*/  I2F.S16 R24, R4 ;  /* 0x0000000400187306 */ /* 0x0040a20000101400 */
[----:B------:R-:W-:Y:S05]  /*3c90*/  BRA `(.L_x_4707) ;  /* 0x0000000800ec7947 */ /* 0x000fea0003800000 */
.L_x_4703:
        /* <DEDUP_REMOVED lines=8> */
.L_x_4711:
[----:B------:R-:W2:Y:S02]  /*3d20*/  LDG.E.U16 R4, desc[UR36][R4.64] ;  /* 0x0000002404047981 */ /* 0x000ea4000c1e1500 */
[----:B--2---:R-:W-:Y:S01]  /*3d30*/  HADD2.F32 R24, -RZ, R4.H0_H0 ;  /* 0x20000004ff187230 */ /* 0x004fe20000004100 */
[----:B------:R-:W-:Y:S06]  /*3d40*/  BRA `(.L_x_4707) ;  /* 0x0000000800c07947 */ /* 0x000fec0003800000 */
.L_x_4710:
        /* <DEDUP_REMOVED lines=8> */
.L_x_4713:
[----:B------:R-:W2:Y:S02]  /*3dd0*/  LDG.E.U16 R4, desc[UR36][R4.64] ;  /* 0x0000002404047981 */ /* 0x000ea4000c1e1500 */
[----:B--2---:R-:W-:Y:S01]  /*3de0*/  HADD2.F32 R24, -RZ, R4.H0_H0 ;  /* 0x20000004ff187230 */ /* 0x004fe20000004100 */
[----:B------:R-:W-:Y:S06]  /*3df0*/  BRA `(.L_x_4707) ;  /* 0x0000000800947947 */ /* 0x000fec0003800000 */
.L_x_4712:
[----:B------:R-:W2:Y:S01]  /*3e00*/  LDG.E.64 R4, desc[UR36][R4.64] ;  /* 0x0000002404047981 */ /* 0x000ea2000c1e1b00 */
[----:B------:R-:W-:Y:S01]  /*3e10*/  UMOV UR4, 0xf0000000 ;  /* 0xf000000000047882 */ /* 0x000fe20000000000 */
[----:B------:R-:W-:Y:S01]  /*3e20*/  UMOV UR5, 0x380fffff ;  /* 0x380fffff00057882 */ /* 0x000fe20000000000 */
[----:B--2---:R-:W0:Y:S01]  /*3e30*/  F2F.F32.F64 R24, R4 ;  /* 0x0000000400187310 */ /* 0x004e220000301000 */
[----:B------:R-:W-:-:S14]  /*3e40*/  DSETP.GEU.AND P0, PT, |R4|, UR4, PT ;  /* 0x0000000404007e2a */ /* 0x000fdc000bf0e200 */
[----:B0-----:R-:W-:Y:S01]  /*3e50*/  @!P0 FMUL R24, R24, 1.175494350822287508e-38 ;  /* 0x0080000018188820 */ /* 0x001fe20000400000 */
[----:B------:R-:W-:Y:S06]  /*3e60*/  BRA `(.L_x_4707) ;  /* 0x0000000800787947 */ /* 0x000fec0003800000 */
.L_x_4702:
        /* <DEDUP_REMOVED lines=12> */
.L_x_4716:
[----:B------:R-:W2:Y:S01]  /*3f30*/  LDG.E.64 R4, desc[UR36][R4.64] ;  /* 0x0000002404047981 */ /* 0x000ea2000c1e1b00 */
[----:B------:R-:W-:Y:S01]  /*3f40*/  UMOV UR4, 0xf0000000 ;  /* 0xf000000000047882 */ /* 0x000fe20000000000 */
[----:B------:R-:W-:Y:S01]  /*3f50*/  UMOV UR5, 0x380fffff ;  /* 0x380fffff00057882 */ /* 0x000fe20000000000 */
[----:B--2---:R-:W0:Y:S01]  /*3f60*/  F2F.F32.F64 R24, R4 ;  /* 0x0000000400187310 */ /* 0x004e220000301000 */
[----:B------:R-:W-:-:S14]  /*3f70*/  DSETP.GEU.AND P0, PT, |R4|, UR4, PT ;  /* 0x0000000404007e2a */ /* 0x000fdc000bf0e200 */
[----:B0-----:R-:W-:Y:S01]  /*3f80*/  @!P0 FMUL R24, R24, 1.175494350822287508e-38 ;  /* 0x0080000018188820 */ /* 0x001fe20000400000 */
[----:B------:R-:W-:Y:S06]  /*3f90*/  BRA `(.L_x_4707) ;  /* 0x00000008002c7947 */ /* 0x000fec0003800000 */
.L_x_4715:
        /* <DEDUP_REMOVED lines=25> */
.L_x_4718:
        /* <DEDUP_REMOVED lines=13> */
.L_x_4717:
[----:B------:R-:W2:Y:S02]  /*4200*/  LDG.E.U16 R4, desc[UR36][R4.64] ;  /* 0x0000002404047981 */ /* 0x000ea4000c1e1500 */
[----:B--2---:R-:W-:Y:S01]  /*4210*/  IMAD.U32 R24, R4, 0x10000, RZ ;  /* 0x0001000004187824 */ /* 0x004fe200078e00ff */
[----:B------:R-:W-:Y:S06]  /*4220*/  BRA `(.L_x_4707) ;  /* 0x0000000400887947 */ /* 0x000fec0003800000 */
.L_x_4714:
        /* <DEDUP_REMOVED lines=11> */
.L_x_4721:
        /* <DEDUP_REMOVED lines=20> */
.L_x_4723:
[----:B------:R-:W-:Y:S05]  /*4420*/  BSYNC.RECONVERGENT B0 ;  /* 0x0000000000007941 */ /* 0x000fea0003800200 */
.L_x_4722:
[----:B------:R-:W-:Y:S01]  /*4430*/  IMAD.SHL.U32 R0, R0, 0x100000, RZ ;  /* 0x0010000000007824 */ /* 0x000fe200078e00ff */
[----:B------:R-:W-:-:S04]  /*4440*/  LEA R3, R3, 0x3b800000, 0x17 ;  /* 0x3b80000003037811 */ /* 0x000fc800078eb8ff */
[----:B------:R-:W-:Y:S01]  /*4450*/  LOP3.LUT R24, R3, R0, R7, 0xfe, !PT ;  /* 0x0000000003187212 */ /* 0x000fe200078efe07 */
[----:B------:R-:W-:Y:S06]  /*4460*/  BRA `(.L_x_4707) ;  /* 0x0000000000f87947 */ /* 0x000fec0003800000 */
.L_x_4720:
        /* <DEDUP_REMOVED lines=20> */
.L_x_4725:
[----:B------:R-:W-:Y:S05]  /*45b0*/  BSYNC.RECONVERGENT B0 ;  /* 0x0000000000007941 */ /* 0x000fea0003800200 */
.L_x_4724:
[----:B------:R-:W-:Y:S01]  /*45c0*/  IMAD.SHL.U32 R0, R0, 0x200000, RZ ;  /* 0x0020000000007824 */ /* 0x000fe200078e00ff */
[----:B------:R-:W-:-:S04]  /*45d0*/  LEA R3, R3, 0x37800000, 0x17 ;  /* 0x3780000003037811 */ /* 0x000fc800078eb8ff */
[----:B------:R-:W-:Y:S01]  /*45e0*/  LOP3.LUT R24, R3, R0, R7, 0xfe, !PT ;  /* 0x0000000003187212 */ /* 0x000fe200078efe07 */
[----:B------:R-:W-:Y:S06]  /*45f0*/  BRA `(.L_x_4707) ;  /* 0x0000000000947947 */ /* 0x000fec0003800000 */
.L_x_4719:
        /* <DEDUP_REMOVED lines=14> */
.L_x_4706:
        /* <DEDUP_REMOVED lines=16> */
.L_x_4728:
[----:B------:R-:W-:Y:S01]  /*47e0*/  IMAD.MOV.U32 R24, RZ, RZ, RZ ;  /* 0x000000ffff187224 */ /* 0x000fe200078e00ff */
[----:B------:R-:W-:Y:S06]  /*47f0*/  BRA `(.L_x_4707) ;  /* 0x0000000000147947 */ /* 0x000fec0003800000 */
.L_x_4727:
[----:B------:R-:W2:Y:S02]  /*4800*/  LDG.E.64 R24, desc[UR36][R4.64] ;  /* 0x0000002404187981 */ /* 0x000ea4000c1e1b00 */
[----:B--2---:R0:W2:Y:S01]  /*4810*/  I2F.U64 R24, R24 ;  /* 0x0000001800187312 */ /* 0x0040a20000301000 */
[----:B------:R-:W-:Y:S05]  /*4820*/  BRA `(.L_x_4707) ;  /* 0x0000000000087947 */ /* 0x000fea0003800000 */
.L_x_4726:
[----:B------:R-:W2:Y:S02]  /*4830*/  LDG.E R4, desc[UR36][R4.64] ;  /* 0x0000002404047981 */ /* 0x000ea4000c1e1900 */
[----:B--2---:R-:W-:-:S07]  /*4840*/  I2FP.F32.U32 R24, R4 ;  /* 0x0000000400187245 */ /* 0x004fce0000201000 */
.L_x_4707:
[----:B------:R-:W-:Y:S05]  /*4850*/  BSYNC.RECONVERGENT B6 ;  /* 0x0000000000067941 */ /* 0x000fea0003800200 */
.L_x_4701:
        /* <DEDUP_REMOVED lines=18> */
[----:B----4-:R0:W1:Y:S01]  /*4980*/  I2F.S16 R25, R4 ;  /* 0x0000000400197306 */ /* 0x0100620000101400 */
[----:B------:R-:W-:Y:S05]  /*4990*/  BRA `(.L_x_4735) ;  /* 0x0000000c00307947 */ /* 0x000fea0003800000 */
.L_x_4733:
[----:B------:R-:W4:Y:S02]  /*49a0*/  LDG.E.U8 R4, desc[UR36][R4.64] ;  /* 0x0000002404047981 */ /* 0x000f24000c1e1100 */
[----:B----4-:R-:W-:Y:S01]  /*49b0*/  I2FP.F32.U32 R25, R4 ;  /* 0x0000000400197245 */ /* 0x010fe20000201000 */
[----:B------:R-:W-:Y:S06]  /*49c0*/  BRA `(.L_x_4735) ;  /* 0x0000000c00247947 */ /* 0x000fec0003800000 */
.L_x_4732:
[----:B------:R-:W-:-:S09]  /*49d0*/  UISETP.NE.AND UP0, UPT, UR4, 0x2, UPT ;  /* 0x000000020400788c */ /* 0x000fd2000bf05270 */
[----:B------:R-:W-:Y:S05]  /*49e0*/  BRA.U !UP0, `(.L_x_4736) ;  /* 0x0000000108287547 */ /* 0x000fea000b800000 */
[----:B------:R-:W-:-:S09]  /*49f0*/  UISETP.NE.AND UP0, UPT, UR4, 0x3, UPT ;  /* 0x000000030400788c */ /* 0x000fd2000bf05270 */
[----:B------:R-:W-:Y:S05]  /*4a00*/  BRA.U !UP0, `(.L_x_4737) ;  /* 0x0000000108147547 */ /* 0x000fea000b800000 */
[----:B------:R-:W-:-:S09]  /*4a10*/  UISETP.NE.AND UP0, UPT, UR4, 0x4, UPT ;  /* 0x000000040400788c */ /* 0x000fd2000bf05270 */
[----:B------:R-:W-:Y:S05]  /*4a20*/  BRA.U UP0, `(.L_x_4734) ;  /* 0x0000000900b07547 */ /* 0x000fea000b800000 */
[----:B------:R-:W4:Y:S02]  /*4a30*/  LDG.E.64 R4, desc[UR36][R4.64] ;  /* 0x0000002404047981 */ /* 0x000f24000c1e1b00 */
[----:B----4-:R0:W1:Y:S01]  /*4a40*/  I2F.S64 R25, R4 ;  /* 0x0000000400197312 */ /* 0x0100620000301400 */
[----:B------:R-:W-:Y:S05]  /*4a50*/  BRA `(.L_x_4735) ;  /* 0x0000000c00007947 */ /* 0x000fea0003800000 */
.L_x_4737:
[----:B------:R-:W4:Y:S02]  /*4a60*/  LDG.E R4, desc[UR36][R4.64] ;  /* 0x0000002404047981 */ /* 0x000f24000c1e1900 */
[----:B----4-:R-:W-:Y:S01]  /*4a70*/  I2FP.F32.S32 R25, R4 ;  /* 0x0000000400197245 */ /* 0x010fe20000201400 */
[----:B------:R-:W-:Y:S06]  /*4a80*/  BRA `(.L_x_4735) ;  /* 0x0000000800f47947 */ /* 0x000fec0003800000 */
.L_x_4736:
[----:B------:R-:W4:Y:S02]  /*4a90*/  LDG.E.U16 R4, desc[UR36][R4.64] ;  /* 0x0000002404047981 */ /* 0x000f24000c1e1500 */
[----:B----4-:R0:W1:Y:S01]  /*4aa0*/  I2F.S16 R25, R4 ;  /* 0x0000000400197306 */ /* 0x0100620000101400 */
[----:B------:R-:W-:Y:S05]  /*4ab0*/  BRA `(.L_x_4735) ;  /* 0x0000000800e87947 */ /* 0x000fea0003800000 */
.L_x_4731:
[----:B------:R-:W-:-:S09]  /*4ac0*/  UISETP.GT.AND UP0, UPT, UR4, 0x6, UPT ;  /* 0x000000060400788c */ /* 0x000fd2000bf04270 */
[----:B------:R-:W-:Y:S05]  /*4ad0*/  BRA.U UP0, `(.L_x_4738) ;  /* 0x0000000100247547 */ /* 0x000fea000b800000 */
[----:B------:R-:W-:-:S09]  /*4ae0*/  UISETP.NE.AND UP0, UPT, UR4, 0x5, UPT ;  /* 0x000000050400788c */ /* 0x000fd2000bf05270 */
[----:B------:R-:W-:Y:S05]  /*4af0*/  BRA.U !UP0, `(.L_x_4739) ;  /* 0x0000000108107547 */ /* 0x000fea000b800000 */
[----:B------:R-:W-:-:S09]  /*4b00*/  UISETP.NE.AND UP0, UPT, UR4, 0x6, UPT ;  /* 0x000000060400788c */ /* 0x000fd2000bf05270 */
[----:B------:R-:W-:Y:S05]  /*4b10*/  BRA.U UP0, `(.L_x_4734) ;  /* 0x0000000900747547 */ /* 0x000fea000b800000 */
[----:B----4-:R4:W5:Y:S01]  /*4b20*/  LDG.E R25, desc[UR36][R4.64] ;  /* 0x0000002404197981 */ /* 0x010962000c1e1900 */
[----:B------:R-:W-:Y:S05]  /*4b30*/  BRA `(.L_x_4735) ;  /* 0x0000000800c87947 */ /* 0x000fea0003800000 */
.L_x_4739:
[----:B------:R-:W4:Y:S02]  /*4b40*/  LDG.E.U16 R4, desc[UR36][R4.64] ;  /* 0x0000002404047981 */ /* 0x000f24000c1e1500 */
[----:B----4-:R-:W-:Y:S01]  /*4b50*/  HADD2.F32 R25, -RZ, R4.H0_H0 ;  /* 0x20000004ff197230 */ /* 0x010fe20000004100 */
[----:B------:R-:W-:Y:S06]  /*4b60*/  BRA `(.L_x_4735) ;  /* 0x0000000800bc7947 */ /* 0x000fec0003800000 */
.L_x_4738:
[----:B------:R-:W-:-:S09]  /*4b70*/  UISETP.NE.AND UP0, UPT, UR4, 0x7, UPT ;  /* 0x000000070400788c */ /* 0x000fd2000bf05270 */
[----:B------:R-:W-:Y:S05]  /*4b80*/  BRA.U !UP0, `(.L_x_4740) ;  /* 0x0000000108247547 */ /* 0x000fea000b800000 */
[----:B------:R-:W-:-:S09]  /*4b90*/  UISETP.NE.AND UP0, UPT, UR4, 0x8, UPT ;  /* 0x000000080400788c */ /* 0x000fd2000bf05270 */
[----:B------:R-:W-:Y:S05]  /*4ba0*/  BRA.U !UP0, `(.L_x_4741) ;  /* 0x0000000108107547 */ /* 0x000fea000b800000 */
[----:B------:R-:W-:-:S09]  /*4bb0*/  UISETP.NE.AND UP0, UPT, UR4, 0x9, UPT ;  /* 0x000000090400788c */ /* 0x000fd2000bf05270 */
[----:B------:R-:W-:Y:S05]  /*4bc0*/  BRA.U UP0, `(.L_x_4734) ;  /* 0x0000000900487547 */ /* 0x000fea000b800000 */
[----:B----4-:R0:W5:Y:S01]  /*4bd0*/  LDG.E R25, desc[UR36][R4.64] ;  /* 0x0000002404197981 */ /* 0x010162000c1e1900 */
[----:B------:R-:W-:Y:S05]  /*4be0*/  BRA `(.L_x_4735) ;  /* 0x00000008009c7947 */ /* 0x000fea0003800000 */
.L_x_4741:
[----:B------:R-:W4:Y:S02]  /*4bf0*/  LDG.E.U16 R4, desc[UR36][R4.64] ;  /* 0x0000002404047981 */ /* 0x000f24000c1e1500 */
[----:B----4-:R-:W-:Y:S01]  /*4c00*/  HADD2.F32 R25, -RZ, R4.H0_H0 ;  /* 0x20000004ff197230 */ /* 0x010fe20000004100 */
[----:B------:R-:W-:Y:S06]  /*4c10*/  BRA `(.L_x_4735) ;  /* 0x0000000800907947 */ /* 0x000fec0003800000 */
.L_x_4740:
[----:B------:R-:W4:Y:S01]  /*4c20*/  LDG.E.64 R4, desc[UR36][R4.64] ;  /* 0x0000002404047981 */ /* 0x000f22000c1e1b00 */
[----:B------:R-:W-:Y:S01]  /*4c30*/  UMOV UR4, 0xf0000000 ;  /* 0xf000000000047882 */ /* 0x000fe20000000000 */
[----:B------:R-:W-:Y:S01]  /*4c40*/  UMOV UR5, 0x380fffff ;  /* 0x380fffff00057882 */ /* 0x000fe20000000000 */
[----:B----4-:R-:W0:Y:S01]  /*4c50*/  F2F.F32.F64 R25, R4 ;  /* 0x0000000400197310 */ /* 0x010e220000301000 */
[----:B------:R-:W-:-:S14]  /*4c60*/  DSETP.GEU.AND P0, PT, |R4|, UR4, PT ;  /* 0x0000000404007e2a */ /* 0x000fdc000bf0e200 */
[----:B0-----:R-:W-:Y:S01]  /*4c70*/  @!P0 FMUL R25, R25, 1.175494350822287508e-38 ;  /* 0x0080000019198820 */ /* 0x001fe20000400000 */
[----:B------:R-:W-:Y:S06]  /*4c80*/  BRA `(.L_x_4735) ;  /* 0x0000000800747947 */ /* 0x000fec0003800000 */
.L_x_4730:
        /* <DEDUP_REMOVED lines=10> */
[----:B----4-:R-:W-:Y:S01]  /*4d30*/  FSEL R25, RZ, 1, !P0 ;  /* 0x3f800000ff197808 */ /* 0x010fe20004000000 */
[----:B------:R-:W-:Y:S08]  /*4d40*/  BRA `(.L_x_4735) ;  /* 0x0000000800447947 */ /* 0x000ff00003800000 */
.L_x_4744:
[----:B------:R-:W4:Y:S01]  /*4d50*/  LDG.E.64 R4, desc[UR36][R4.64] ;  /* 0x0000002404047981 */ /* 0x000f22000c1e1b00 */
[----:B------:R-:W-:Y:S01]  /*4d60*/  UMOV UR4, 0xf0000000 ;  /* 0xf000000000047882 */ /* 0x000fe20000000000 */
[----:B------:R-:W-:Y:S01]  /*4d70*/  UMOV UR5, 0x380fffff ;  /* 0x380fffff00057882 */ /* 0x000fe20000000000 */
[----:B----4-:R-:W0:Y:S01]  /*4d80*/  F2F.F32.F64 R25, R4 ;  /* 0x0000000400197310 */ /* 0x010e220000301000 */
[----:B------:R-:W-:-:S14]  /*4d90*/  DSETP.GEU.AND P0, PT, |R4|, UR4, PT ;  /* 0x0000000404007e2a */ /* 0x000fdc000bf0e200 */
[----:B0-----:R-:W-:Y:S01]  /*4da0*/  @!P0 FMUL R25, R25, 1.175494350822287508e-38 ;  /* 0x0080000019198820 */ /* 0x001fe20000400000 */
[----:B------:R-:W-:Y:S06]  /*4db0*/  BRA `(.L_x_4735) ;  /* 0x0000000800287947 */ /* 0x000fec0003800000 */
.L_x_4743:
[----:B------:R-:W-:-:S09]  /*4dc0*/  UISETP.NE.AND UP0, UPT, UR4, 0xf, UPT ;  /* 0x0000000f0400788c */ /* 0x000fd2000bf05270 */
[----:B------:R-:W-:Y:S05]  /*4dd0*/  BRA.U !UP0, `(.L_x_4745) ;  /* 0x00000001088c7547 */ /* 0x000fea000b800000 */
[----:B------:R-:W-:-:S09]  /*4de0*/  UISETP.NE.AND UP0, UPT, UR4, 0x17, UPT ;  /* 0x000000170400788c */ /* 0x000fd2000bf05270 */
[----:B------:R-:W-:Y:S05]  /*4df0*/  BRA.U !UP0, `(.L_x_4746) ;  /* 0x0000000108547547 */ /* 0x000fea000b800000 */
[----:B------:R-:W-:-:S09]  /*4e00*/  UISETP.NE.AND UP0, UPT, UR4, 0x18, UPT ;  /* 0x000000180400788c */ /* 0x000fd2000bf05270 */
[----:B------:R-:W-:Y:S05]  /*4e10*/  BRA.U UP0, `(.L_x_4734) ;  /* 0x0000000500b47547 */ /* 0x000fea000b800000 */
[----:B----4-:R-:W4:Y:S01]  /*4e20*/  LDG.E.U8 R25, desc[UR36][R4.64] ;  /* 0x0000002404197981 */ /* 0x010f22000c1e1100 */
        /* <DEDUP_REMOVED lines=18> */
.L_x_4746:
[----:B------:R-:W2:Y:S02]  /*4f50*/  LDG.E.U8 R4, desc[UR36][R4.64] ;  /* 0x0000002404047981 */ /* 0x000ea4000c1e1100 */
[C---:B--2---:R-:W-:Y:S02]  /*4f60*/  IMAD.SHL.U32 R0, R4.reuse, 0x2000000, RZ ;  /* 0x0200000004007824 */ /* 0x044fe400078e00ff */
[----:B------:R-:W-:-:S03]  /*4f70*/  IMAD.SHL.U32 R6, R4, 0x100, RZ ;  /* 0x0000010004067824 */ /* 0x000fc600078e00ff */
[----:B------:R-:W-:Y:S02]  /*4f80*/  ISETP.GE.U32.AND P0, PT, R0, 0x8000000, PT ;  /* 0x080000000000780c */ /* 0x000fe40003f06070 */
[----:B----4-:R-:W-:-:S11]  /*4f90*/  PRMT R25, R6, 0x9910, RZ ;  /* 0x0000991006197816 */ /* 0x010fd600000000ff */
[----:B------:R-:W-:Y:S02]  /*4fa0*/  @!P0 LOP3.LUT R3, R6, 0x7f00, RZ, 0xc0, !PT ;  /* 0x00007f0006038812 */ /* 0x000fe400078ec0ff */
[----:B------:R-:W-:Y:S02]  /*4fb0*/  @P0 LEA.HI R0, R0, 0x70000000, RZ, 0x1c ;  /* 0x7000000000000811 */ /* 0x000fe400078fe0ff */
[----:B------:R-:W-:-:S03]  /*4fc0*/  @!P0 LOP3.LUT R3, R3, 0x3f000000, RZ, 0xfc, !PT ;  /* 0x3f00000003038812 */ /* 0x000fc600078efcff */
[----:B------:R-:W-:Y:S02]  /*4fd0*/  @P0 FMUL.FTZ R0, R0, 1.9259299443872358531e-34 ;  /* 0x0780000000000820 */ /* 0x000fe40000410000 */
[----:B------:R-:W-:-:S05]  /*4fe0*/  @!P0 FADD.FTZ R0, R3, -0.5 ;  /* 0xbf00000003008421 */ /* 0x000fca0000010000 */
[----:B------:R-:W-:Y:S01]  /*4ff0*/  LOP3.LUT R25, R0, 0x80000000, R25, 0xf8, !PT ;  /* 0x8000000000197812 */ /* 0x000fe200078ef819 */
[----:B------:R-:W-:Y:S06]  /*5000*/  BRA `(.L_x_4735) ;  /* 0x0000000400947947 */ /* 0x000fec0003800000 */
.L_x_4745:
[----:B------:R-:W4:Y:S02]  /*5010*/  LDG.E.U16 R4, desc[UR36][R4.64] ;  /* 0x0000002404047981 */ /* 0x000f24000c1e1500 */
[----:B----4-:R-:W-:Y:S01]  /*5020*/  IMAD.U32 R25, R4, 0x10000, RZ ;  /* 0x0001000004197824 */ /* 0x010fe200078e00ff */
[----:B------:R-:W-:Y:S06]  /*5030*/  BRA `(.L_x_4735) ;  /* 0x0000000400887947 */ /* 0x000fec0003800000 */
.L_x_4742:
        /* <DEDUP_REMOVED lines=11> */
.L_x_4749:
[----:B------:R-:W2:Y:S01]  /*50f0*/  LDG.E.U8 R4, desc[UR36][R4.64] ;  /* 0x0000002404047981 */ /* 0x000ea2000c1e1100 */
[----:B----4-:R-:W-:Y:S01]  /*5100*/  IMAD.MOV.U32 R25, RZ, RZ, RZ ;  /* 0x000000ffff197224 */ /* 0x010fe200078e00ff */
        /* <DEDUP_REMOVED lines=18> */
.L_x_4751:
[----:B------:R-:W-:Y:S05]  /*5230*/  BSYNC.RECONVERGENT B0 ;  /* 0x0000000000007941 */ /* 0x000fea0003800200 */
.L_x_4750:
[----:B------:R-:W-:Y:S01]  /*5240*/  IMAD.SHL.U32 R0, R0, 0x100000, RZ ;  /* 0x0010000000007824 */ /* 0x000fe200078e00ff */
[----:B------:R-:W-:-:S04]  /*5250*/  LEA R3, R3, 0x3b800000, 0x17 ;  /* 0x3b80000003037811 */ /* 0x000fc800078eb8ff */
[----:B------:R-:W-:Y:S01]  /*5260*/  LOP3.LUT R25, R3, R0, R25, 0xfe, !PT ;  /* 0x0000000003197212 */ /* 0x000fe200078efe19 */
[----:B------:R-:W-:Y:S06]  /*5270*/  BRA `(.L_x_4735) ;  /* 0x0000000000f87947 */ /* 0x000fec0003800000 */
.L_x_4748:
        /* <DEDUP_REMOVED lines=20> */
.L_x_4753:
[----:B------:R-:W-:Y:S05]  /*53c0*/  BSYNC.RECONVERGENT B0 ;  /* 0x0000000000007941 */ /* 0x000fea0003800200 */
.L_x_4752:
[----:B------:R-:W-:Y:S01]  /*53d0*/  IMAD.SHL.U32 R0, R0, 0x200000, RZ ;  /* 0x0020000000007824 */ /* 0x000fe200078e00ff */
[----:B------:R-:W-:-:S04]  /*53e0*/  LEA R3, R3, 0x37800000, 0x17 ;  /* 0x3780000003037811 */ /* 0x000fc800078eb8ff */
[----:B------:R-:W-:Y:S01]  /*53f0*/  LOP3.LUT R25, R3, R0, R25, 0xfe, !PT ;  /* 0x0000000003197212 */ /* 0x000fe200078efe19 */
[----:B------:R-:W-:Y:S06]  /*5400*/  BRA `(.L_x_4735) ;  /* 0x0000000000947947 */ /* 0x000fec0003800000 */
.L_x_4747:
[----:B------:R-:W-:-:S09]  /*5410*/  UISETP.NE.AND UP0, UPT, UR4, 0x1c, UPT ;  /* 0x0000001c0400788c */ /* 0x000fd2000bf05270 */
[----:B------:R-:W-:Y:S05]  /*5420*/  BRA.U !UP0, `(.L_x_4754) ;  /* 0x0000000108847547 */ /* 0x000fea000b800000 */
[----:B------:R-:W-:-:S09]  /*5430*/  UISETP.NE.AND UP0, UPT, UR4, 0x1d, UPT ;  /* 0x0000001d0400788c */ /* 0x000fd2000bf05270 */
[----:B------:R-:W-:Y:S05]  /*5440*/  BRA.U !UP0, `(.L_x_4755) ;  /* 0x0000000108707547 */ /* 0x000fea000b800000 */
[----:B------:R-:W-:-:S09]  /*5450*/  UISETP.NE.AND UP0, UPT, UR4, 0x2c, UPT ;  /* 0x0000002c0400788c */ /* 0x000fd2000bf05270 */
[----:B------:R-:W-:Y:S05]  /*5460*/  BRA.U UP0, `(.L_x_4734) ;  /* 0x0000000100207547 */ /* 0x000fea000b800000 */
[----:B------:R-:W2:Y:S01]  /*5470*/  LDG.E.U8 R4, desc[UR36][R4.64] ;  /* 0x0000002404047981 */ /* 0x000ea2000c1e1100 */
[----:B----4-:R-:W-:Y:S01]  /*5480*/  IMAD.MOV.U32 R25, RZ, RZ, 0x400000 ;  /* 0x00400000ff197424 */ /* 0x010fe200078e00ff */
[----:B--2---:R-:W-:-:S13]  /*5490*/  ISETP.NE.AND P0, PT, R4, RZ, PT ;  /* 0x000000ff0400720c */ /* 0x004fda0003f05270 */
[----:B------:R-:W-:Y:S05]  /*54a0*/  @!P0 BRA `(.L_x_4735) ;  /* 0x00000000006c8947 */ /* 0x000fea0003800000 */
[----:B------:R-:W-:-:S13]  /*54b0*/  ISETP.NE.AND P0, PT, R4, 0xff, PT ;  /* 0x000000ff0400780c */ /* 0x000fda0003f05270 */
[----:B------:R-:W-:Y:S02]  /*54c0*/  @!P0 IMAD.MOV.U32 R25, RZ, RZ, 0x7f800001 ;  /* 0x7f800001ff198424 */ /* 0x000fe400078e00ff */
[----:B------:R-:W-:Y:S01]  /*54d0*/  @P0 IMAD.SHL.U32 R25, R4, 0x800000, RZ ;  /* 0x0080000004190824 */ /* 0x000fe200078e00ff */
[----:B------:R-:W-:Y:S06]  /*54e0*/  BRA `(.L_x_4735) ;  /* 0x00000000005c7947 */ /* 0x000fec0003800000 */
.L_x_4734:
        /* <DEDUP_REMOVED lines=16> */
.L_x_4756:
[----:B------:R-:W-:Y:S01]  /*55f0*/  IMAD.MOV.U32 R25, RZ, RZ, RZ ;  /* 0x000000ffff197224 */ /* 0x000fe200078e00ff */
[----:B------:R-:W-:Y:S06]  /*5600*/  BRA `(.L_x_4735) ;  /* 0x0000000000147947 */ /* 0x000fec0003800000 */
.L_x_4755:
[----:B------:R-:W4:Y:S02]  /*5610*/  LDG.E.64 R4, desc[UR36][R4.64] ;  /* 0x0000002404047981 */ /* 0x000f24000c1e1b00 */
[----:B----4-:R0:W1:Y:S01]  /*5620*/  I2F.U64 R25, R4 ;  /* 0x0000000400197312 */ /* 0x0100620000301000 */
[----:B------:R-:W-:Y:S05]  /*5630*/  BRA `(.L_x_4735) ;  /* 0x0000000000087947 */ /* 0x000fea0003800000 */
.L_x_4754:
[----:B------:R-:W4:Y:S02]  /*5640*/  LDG.E R4, desc[UR36][R4.64] ;  /* 0x0000002404047981 */ /* 0x000f24000c1e1900 */
[----:B----4-:R-:W-:-:S07]  /*5650*/  I2FP.F32.U32 R25, R4 ;  /* 0x0000000400197245 */ /* 0x010fce0000201000 */
.L_x_4735:
[----:B------:R-:W-:Y:S05]  /*5660*/  BSYNC.RECONVERGENT B6 ;  /* 0x0000000000067941 */ /* 0x000fea0003800200 */
.L_x_4729:
[----:B------:R-:W-:-:S07]  /*5670*/  VIADD R16, R16, 0x80 ;  /* 0x0000008010107836 */ /* 0x000fce0000000000 */
.L_x_4700:
[----:B------:R-:W-:Y:S05]  /*5680*/  BSYNC.RECONVERGENT B7 ;  /* 0x0000000000077941 */ /* 0x000fea0003800200 */
.L_x_4699:
[----:B------:R-:W-:Y:S01]  /*5690*/  ISETP.GE.AND P0, PT, R16, R17, PT ;  /* 0x000000111000720c */ /* 0x000fe20003f06270 */
[----:B------:R-:W-:Y:S01]  /*56a0*/  BSSY.RECONVERGENT B7, `(.L_x_4757) ;  /* 0x00001c4000077945 */ /* 0x000fe20003800200 */
[----:B------:R-:W-:Y:S02]  /*56b0*/  IMAD.MOV.U32 R23, RZ, RZ, RZ ;  /* 0x000000ffff177224 */ /* 0x000fe400078e00ff */
[----:B------:R-:W-:-:S09]  /*56c0*/  IMAD.MOV.U32 R18, RZ, RZ, RZ ;  /* 0x000000ffff127224 */ /* 0x000fd200078e00ff */
        /* <DEDUP_REMOVED lines=22> */
.L_x_4763:
[----:B------:R-:W2:Y:S02]  /*5830*/  LDG.E.U8 R4, desc[UR36][R4.64] ;  /* 0x0000002404047981 */ /* 0x000ea4000c1e1100 */
[----:B--2---:R-:W-:Y:S01]  /*5840*/  I2FP.F32.U32 R18, R4 ;  /* 0x0000000400127245 */ /* 0x004fe20000201000 */
[----:B------:R-:W-:Y:S06]  /*5850*/  BRA `(.L_x_4765) ;  /* 0x0000000c00287947 */ /* 0x000fec0003800000 */
.L_x_4762:
        /* <DEDUP_REMOVED lines=9> */
.L_x_4767:
[----:B------:R-:W2:Y:S02]  /*58f0*/  LDG.E R4, desc[UR36][R4.64] ;  /* 0x0000002404047981 */ /* 0x000ea4000c1e1900 */
[----:B--2---:R-:W-:Y:S01]  /*5900*/  I2FP.F32.S32 R18, R4 ;  /* 0x0000000400127245 */ /* 0x004fe20000201400 */
[----:B------:R-:W-:Y:S06]  /*5910*/  BRA `(.L_x_4765) ;  /* 0x0000000800f87947 */ /* 0x000fec0003800000 */
.L_x_4766:
[----:B------:R-:W2:Y:S02]  /*5920*/  LDG.E.U16 R4, desc[UR36][R4.64] ;  /* 0x0000002404047981 */ /* 0x000ea4000c1e1500 */
[----:B--2---:R0:W2:Y:S01]  /*5930*/  I2F.S16 R18, R4 ;  /* 0x0000000400127306 */ /* 0x0040a20000101400 */
[----:B------:R-:W-:Y:S05]  /*5940*/  BRA `(.L_x_4765) ;  /* 0x0000000800ec7947 */ /* 0x000fea0003800000 */
.L_x_4761:
        /* <DEDUP_REMOVED lines=8> */
.L_x_4769:
[----:B------:R-:W2:Y:S02]  /*59d0*/  LDG.E.U16 R4, desc[UR36][R4.64] ;  /* 0x0000002404047981 */ /* 0x000ea4000c1e1500 */
[----:B--2---:R-:W-:Y:S01]  /*59e0*/  HADD2.F32 R18, -RZ, R4.H0_H0 ;  /* 0x20000004ff127230 */ /* 0x004fe20000004100 */
[----:B------:R-:W-:Y:S06]  /*59f0*/  BRA `(.L_x_4765) ;  /* 0x0000000800c07947 */ /* 0x000fec0003800000 */
.L_x_4768:
        /* <DEDUP_REMOVED lines=8> */
.L_x_4771:
[----:B------:R-:W2:Y:S02]  /*5a80*/  LDG.E.U16 R4, desc[UR36][R4.64] ;  /* 0x0000002404047981 */ /* 0x000ea4000c1e1500 */
[----:B--2---:R-:W-:Y:S01]  /*5a90*/  HADD2.F32 R18, -RZ, R4.H0_H0 ;  /* 0x20000004ff127230 */ /* 0x004fe20000004100 */
[----:B------:R-:W-:Y:S06]  /*5aa0*/  BRA `(.L_x_4765) ;  /* 0x0000000800947947 */ /* 0x000fec0003800000 */
.L_x_4770:
[----:B------:R-:W2:Y:S01]  /*5ab0*/  LDG.E.64 R4, desc[UR36][R4.64] ;  /* 0x0000002404047981 */ /* 0x000ea2000c1e1b00 */
[----:B------:R-:W-:Y:S01]  /*5ac0*/  UMOV UR4, 0xf0000000 ;  /* 0xf000000000047882 */ /* 0x000fe20000000000 */
[----:B------:R-:W-:Y:S01]  /*5ad0*/  UMOV UR5, 0x380fffff ;  /* 0x380fffff00057882 */ /* 0x000fe20000000000 */
[----:B--2---:R-:W0:Y:S01]  /*5ae0*/  F2F.F32.F64 R18, R4 ;  /* 0x0000000400127310 */ /* 0x004e220000301000 */
[----:B------:R-:W-:-:S14]  /*5af0*/  DSETP.GEU.AND P0, PT, |R4|, UR4, PT ;  /* 0x0000000404007e2a */ /* 0x000fdc000bf0e200 */
[----:B0-----:R-:W-:Y:S01]  /*5b00*/  @!P0 FMUL R18, R18, 1.175494350822287508e-38 ;  /* 0x0080000012128820 */ /* 0x001fe20000400000 */
[----:B------:R-:W-:Y:S06]  /*5b10*/  BRA `(.L_x_4765) ;  /* 0x0000000800787947 */ /* 0x000fec0003800000 */
.L_x_4760:
        /* <DEDUP_REMOVED lines=12> */
.L_x_4774:
[----:B------:R-:W2:Y:S01]  /*5be0*/  LDG.E.64 R4, desc[UR36][R4.64] ;  /* 0x0000002404047981 */ /* 0x000ea2000c1e1b00 */
[----:B------:R-:W-:Y:S01]  /*5bf0*/  UMOV UR4, 0xf0000000 ;  /* 0xf000000000047882 */ /* 0x000fe20000000000 */
[----:B------:R-:W-:Y:S01]  /*5c00*/  UMOV UR5, 0x380fffff ;  /* 0x380fffff00057882 */ /* 0x000fe20000000000 */
[----:B--2---:R-:W0:Y:S01]  /*5c10*/  F2F.F32.F64 R18, R4 ;  /* 0x0000000400127310 */ /* 0x004e220000301000 */
[----:B------:R-:W-:-:S14]  /*5c20*/  DSETP.GEU.AND P0, PT, |R4|, UR4, PT ;  /* 0x0000000404007e2a */ /* 0x000fdc000bf0e200 */
[----:B0-----:R-:W-:Y:S01]  /*5c30*/  @!P0 FMUL R18, R18, 1.175494350822287508e-38 ;  /* 0x0080000012128820 */ /* 0x001fe20000400000 */
[----:B------:R-:W-:Y:S06]  /*5c40*/  BRA `(.L_x_4765) ;  /* 0x00000008002c7947 */ /* 0x000fec0003800000 */
.L_x_4773:
        /* <DEDUP_REMOVED lines=25> */
.L_x_4776:
        /* <DEDUP_REMOVED lines=13> */
.L_x_4775:
[----:B------:R-:W2:Y:S02]  /*5eb0*/  LDG.E.U16 R4, desc[UR36][R4.64] ;  /* 0x0000002404047981 */ /* 0x000ea4000c1e1500 */
[----:B--2---:R-:W-:Y:S01]  /*5ec0*/  IMAD.U32 R18, R4, 0x10000, RZ ;  /* 0x0001000004127824 */ /* 0x004fe200078e00ff */
[----:B------:R-:W-:Y:S06]  /*5ed0*/  BRA `(.L_x_4765) ;  /* 0x0000000400887947 */ /* 0x000fec0003800000 */
.L_x_4772:
        /* <DEDUP_REMOVED lines=11> */
.L_x_4779:
        /* <DEDUP_REMOVED lines=20> */
.L_x_4781:
[----:B------:R-:W-:Y:S05]  /*60d0*/  BSYNC.RECONVERGENT B0 ;  /* 0x0000000000007941 */ /* 0x000fea0003800200 */
.L_x_4780:
[----:B------:R-:W-:Y:S01]  /*60e0*/  IMAD.SHL.U32 R0, R0, 0x100000, RZ ;  /* 0x0010000000007824 */ /* 0x000fe200078e00ff */
[----:B------:R-:W-:-:S04]  /*60f0*/  LEA R3, R3, 0x3b800000, 0x17 ;  /* 0x3b80000003037811 */ /* 0x000fc800078eb8ff */
[----:B------:R-:W-:Y:S01]  /*6100*/  LOP3.LUT R18, R3, R0, R7, 0xfe, !PT ;  /* 0x0000000003127212 */ /* 0x000fe200078efe07 */
[----:B------:R-:W-:Y:S06]  /*6110*/  BRA `(.L_x_4765) ;  /* 0x0000000000f87947 */ /* 0x000fec0003800000 */
.L_x_4778:
        /* <DEDUP_REMOVED lines=20> */
.L_x_4783:
[----:B------:R-:W-:Y:S05]  /*6260*/  BSYNC.RECONVERGENT B0 ;  /* 0x0000000000007941 */ /* 0x000fea0003800200 */
.L_x_4782:
[----:B------:R-:W-:Y:S01]  /*6270*/  IMAD.SHL.U32 R0, R0, 0x200000, RZ ;  /* 0x0020000000007824 */ /* 0x000fe200078e00ff */
[----:B------:R-:W-:-:S04]  /*6280*/  LEA R3, R3, 0x37800000, 0x17 ;  /* 0x3780000003037811 */ /* 0x000fc800078eb8ff */
[----:B------:R-:W-:Y:S01]  /*6290*/  LOP3.LUT R18, R3, R0, R7, 0xfe, !PT ;  /* 0x0000000003127212 */ /* 0x000fe200078efe07 */
[----:B------:R-:W-:Y:S06]  /*62a0*/  BRA `(.L_x_4765) ;  /* 0x0000000000947947 */ /* 0x000fec0003800000 */
.L_x_4777:
        /* <DEDUP_REMOVED lines=14> */
.L_x_4764:
        /* <DEDUP_REMOVED lines=16> */
.L_x_4786:
[----:B------:R-:W-:Y:S01]  /*6490*/  IMAD.MOV.U32 R18, RZ, RZ, RZ ;  /* 0x000000ffff127224 */ /* 0x000fe200078e00ff */
[----:B------:R-:W-:Y:S06]  /*64a0*/  BRA `(.L_x_4765) ;  /* 0x0000000000147947 */ /* 0x000fec0003800000 */
.L_x_4785:
[----:B------:R-:W2:Y:S02]  /*64b0*/  LDG.E.64 R4, desc[UR36][R4.64] ;  /* 0x0000002404047981 */ /* 0x000ea4000c1e1b00 */
[----:B--2---:R0:W2:Y:S01]  /*64c0*/  I2F.U64 R18, R4 ;  /* 0x0000000400127312 */ /* 0x0040a20000301000 */
[----:B------:R-:W-:Y:S05]  /*64d0*/  BRA `(.L_x_4765) ;  /* 0x0000000000087947 */ /* 0x000fea0003800000 */
.L_x_4784:
[----:B------:R-:W2:Y:S02]  /*64e0*/  LDG.E R4, desc[UR36][R4.64] ;  /* 0x0000002404047981 */ /* 0x000ea4000c1e1900 */
[----:B--2---:R-:W-:-:S07]  /*64f0*/  I2FP.F32.U32 R18, R4 ;  /* 0x0000000400127245 */ /* 0x004fce0000201000 */
.L_x_4765:
[----:B------:R-:W-:Y:S05]  /*6500*/  BSYNC.RECONVERGENT B6 ;  /* 0x0000000000067941 */ /* 0x000fea0003800200 */
.L_x_4759:
[----:B------:R-:W1:Y:S01]  /*6510*/  LDCU.U8 UR6, c[0x0][0x3a5] ;  /* 0x000074a0ff0677ac */ /* 0x000e620008000000 */
[----:B0---4-:R-:W0:Y:S01]  /*6520*/  LDC.64 R4, c[0x0][0x398] ;  /* 0x0000e600ff047b82 */ /* 0x011e220000000a00 */
[----:B------:R-:W4:Y:S01]  /*6530*/  LDCU UR5, c[0x0][0x3ac] ;  /* 0x00007580ff0577ac */ /* 0x000f220008000800 */
[----:B-1----:R-:W-:-:S04]  /*6540*/  UPRMT UR4, UR6, 0x9910, URZ ;  /* 0x0000991006047896 */ /* 0x002fc800080000ff */
        /* <DEDUP_REMOVED lines=16> */
.L_x_4790:
[----:B------:R-:W4:Y:S02]  /*6650*/  LDG.E.U8 R4, desc[UR36][R4.64] ;  /* 0x0000002404047981 */ /* 0x000f24000c1e1100 */
[----:B----4-:R-:W-:Y:S01]  /*6660*/  I2FP.F32.U32 R23, R4 ;  /* 0x0000000400177245 */ /* 0x010fe20000201000 */
[----:B------:R-:W-:Y:S06]  /*6670*/  BRA `(.L_x_4758) ;  /* 0x0000000c00187947 */ /* 0x000fec0003800000 */
.L_x_4789:
        /* <DEDUP_REMOVED lines=9> */
.L_x_4793:
[----:B------:R-:W4:Y:S02]  /*6710*/  LDG.E R4, desc[UR36][R4.64] ;  /* 0x0000002404047981 */ /* 0x000f24000c1e1900 */
[----:B----4-:R-:W-:Y:S01]  /*6720*/  I2FP.F32.S32 R23, R4 ;  /* 0x0000000400177245 */ /* 0x010fe20000201400 */
[----:B------:R-:W-:Y:S06]  /*6730*/  BRA `(.L_x_4758) ;  /* 0x0000000800e87947 */ /* 0x000fec0003800000 */
.L_x_4792:
[----:B------:R-:W4:Y:S02]  /*6740*/  LDG.E.U16 R4, desc[UR36][R4.64] ;  /* 0x0000002404047981 */ /* 0x000f24000c1e1500 */
[----:B----4-:R0:W1:Y:S01]  /*6750*/  I2F.S16 R23, R4 ;  /* 0x0000000400177306 */ /* 0x0100620000101400 */
[----:B------:R-:W-:Y:S05]  /*6760*/  BRA `(.L_x_4758) ;  /* 0x0000000800dc7947 */ /* 0x000fea0003800000 */
.L_x_4788:
        /* <DEDUP_REMOVED lines=8> */
.L_x_4795:
[----:B------:R-:W4:Y:S02]  /*67f0*/  LDG.E.U16 R4, desc[UR36][R4.64] ;  /* 0x0000002404047981 */ /* 0x000f24000c1e1500 */
[----:B----4-:R-:W-:Y:S01]  /*6800*/  HADD2.F32 R23, -RZ, R4.H0_H0 ;  /* 0x20000004ff177230 */ /* 0x010fe20000004100 */
[----:B------:R-:W-:Y:S06]  /*6810*/  BRA `(.L_x_4758) ;  /* 0x0000000800b07947 */ /* 0x000fec0003800000 */
.L_x_4794:
        /* <DEDUP_REMOVED lines=8> */
.L_x_4797:
[----:B------:R-:W4:Y:S02]  /*68a0*/  LDG.E.U16 R4, desc[UR36][R4.64] ;  /* 0x0000002404047981 */ /* 0x000f24000c1e1500 */
[----:B----4-:R-:W-:Y:S01]  /*68b0*/  HADD2.F32 R23, -RZ, R4.H0_H0 ;  /* 0x20000004ff177230 */ /* 0x010fe20000004100 */
[----:B------:R-:W-:Y:S06]  /*68c0*/  BRA `(.L_x_4758) ;  /* 0x0000000800847947 */ /* 0x000fec0003800000 */
.L_x_4796:
[----:B------:R-:W4:Y:S01]  /*68d0*/  LDG.E.64 R4, desc[UR36][R4.64] ;  /* 0x0000002404047981 */ /* 0x000f22000c1e1b00 */
[----:B------:R-:W-:Y:S01]  /*68e0*/  UMOV UR4, 0xf0000000 ;  /* 0xf000000000047882 */ /* 0x000fe20000000000 */
[----:B------:R-:W-:Y:S01]  /*68f0*/  UMOV UR5, 0x380fffff ;  /* 0x380fffff00057882 */ /* 0x000fe20000000000 */
[----:B----4-:R-:W0:Y:S01]  /*6900*/  F2F.F32.F64 R23, R4 ;  /* 0x0000000400177310 */ /* 0x010e220000301000 */
[----:B------:R-:W-:-:S14]  /*6910*/  DSETP.GEU.AND P0, PT, |R4|, UR4, PT ;  /* 0x0000000404007e2a */ /* 0x000fdc000bf0e200 */
[----:B0-----:R-:W-:Y:S01]  /*6920*/  @!P0 FMUL R23, R23, 1.175494350822287508e-38 ;  /* 0x0080000017178820 */ /* 0x001fe20000400000 */
[----:B------:R-:W-:Y:S06]  /*6930*/  BRA `(.L_x_4758) ;  /* 0x0000000800687947 */ /* 0x000fec0003800000 */
.L_x_4787:
        /* <DEDUP_REMOVED lines=12> */
.L_x_4800:
[----:B------:R-:W4:Y:S01]  /*6a00*/  LDG.E.64 R4, desc[UR36][R4.64] ;  /* 0x0000002404047981 */ /* 0x000f22000c1e1b00 */
[----:B------:R-:W-:Y:S01]  /*6a10*/  UMOV UR4, 0xf0000000 ;  /* 0xf000000000047882 */ /* 0x000fe20000000000 */
[----:B------:R-:W-:Y:S01]  /*6a20*/  UMOV UR5, 0x380fffff ;  /* 0x380fffff00057882 */ /* 0x000fe20000000000 */
[----:B----4-:R-:W0:Y:S01]  /*6a30*/  F2F.F32.F64 R23, R4 ;  /* 0x0000000400177310 */ /* 0x010e220000301000 */
[----:B------:R-:W-:-:S14]  /*6a40*/  DSETP.GEU.AND P0, PT, |R4|, UR4, PT ;  /* 0x0000000404007e2a */ /* 0x000fdc000bf0e200 */
[----:B0-----:R-:W-:Y:S01]  /*6a50*/  @!P0 FMUL R23, R23, 1.175494350822287508e-38 ;  /* 0x0080000017178820 */ /* 0x001fe20000400000 */
[----:B------:R-:W-:Y:S06]  /*6a60*/  BRA `(.L_x_4758) ;  /* 0x00000008001c7947 */ /* 0x000fec0003800000 */
.L_x_4799:
        /* <DEDUP_REMOVED lines=25> */
.L_x_4802:
[----:B------:R-:W4:Y:S02]  /*6c00*/  LDG.E.U8 R4, desc[UR36][R4.64] ;  /* 0x0000002404047981 */ /* 0x000f24000c1e1100 */
[C---:B----4-:R-:W-:Y:S02]  /*6c10*/  IMAD.SHL.U32 R0, R4.reuse, 0x2000000, RZ ;  /* 0x0200000004007824 */ /* 0x050fe400078e00ff */
        /* <DEDUP_REMOVED lines=10> */
.L_x_4801:
[----:B------:R-:W4:Y:S02]  /*6cc0*/  LDG.E.U16 R4, desc[UR36][R4.64] ;  /* 0x0000002404047981 */ /* 0x000f24000c1e1500 */
[----:B----4-:R-:W-:Y:S01]  /*6cd0*/  IMAD.U32 R23, R4, 0x10000, RZ ;  /* 0x0001000004177824 */ /* 0x010fe200078e00ff */
[----:B------:R-:W-:Y:S06]  /*6ce0*/  BRA `(.L_x_4758) ;  /* 0x00000004007c7947 */ /* 0x000fec0003800000 */
.L_x_4798:
        /* <DEDUP_REMOVED lines=11> */
.L_x_4805:
[----:B------:R-:W4:Y:S02]  /*6da0*/  LDG.E.U8 R4, desc[UR36][R4.64] ;  /* 0x0000002404047981 */ /* 0x000f24000c1e1100 */
        /* <DEDUP_REMOVED lines=18> */
.L_x_4807:
[----:B------:R-:W-:Y:S05]  /*6ed0*/  BSYNC.RECONVERGENT B0 ;  /* 0x0000000000007941 */ /* 0x000fea0003800200 */
.L_x_4806:
[----:B------:R-:W-:Y:S01]  /*6ee0*/  IMAD.SHL.U32 R0, R0, 0x100000, RZ ;  /* 0x0010000000007824 */ /* 0x000fe200078e00ff */
[----:B------:R-:W-:-:S04]  /*6ef0*/  LEA R3, R3, 0x3b800000, 0x17 ;  /* 0x3b80000003037811 */ /* 0x000fc800078eb8ff */
[----:B------:R-:W-:Y:S01]  /*6f00*/  LOP3.LUT R23, R3, R0, R23, 0xfe, !PT ;  /* 0x0000000003177212 */ /* 0x000fe200078efe17 */
[----:B------:R-:W-:Y:S06]  /*6f10*/  BRA `(.L_x_4758) ;  /* 0x0000000000f07947 */ /* 0x000fec0003800000 */
.L_x_4804:
        /* <DEDUP_REMOVED lines=19> */
.L_x_4809:
[----:B------:R-:W-:Y:S05]  /*7050*/  BSYNC.RECONVERGENT B0 ;  /* 0x0000000000007941 */ /* 0x000fea0003800200 */
.L_x_4808:
[----:B------:R-:W-:Y:S01]  /*7060*/  IMAD.SHL.U32 R0, R0, 0x200000, RZ ;  /* 0x0020000000007824 */ /* 0x000fe200078e00ff */
[----:B------:R-:W-:-:S04]  /*7070*/  LEA R3, R3, 0x37800000, 0x17 ;  /* 0x3780000003037811 */ /* 0x000fc800078eb8ff */
[----:B------:R-:W-:Y:S01]  /*7080*/  LOP3.LUT R23, R3, R0, R23, 0xfe, !PT ;  /* 0x0000000003177212 */ /* 0x000fe200078efe17 */
[----:B------:R-:W-:Y:S06]  /*7090*/  BRA `(.L_x_4758) ;  /* 0x0000000000907947 */ /* 0x000fec0003800000 */
.L_x_4803:
        /* <DEDUP_REMOVED lines=14> */
.L_x_4791:
[----:B------:R-:W-:Y:S01]  /*7180*/  MOV R14, 0x0 ;  /* 0x00000000000e7802 */ /* 0x000fe20000000f00 */
[----:B------:R-:W0:Y:S01]  /*7190*/  LDCU.64 UR4, c[0x4][0x128] ;  /* 0x01002500ff0477ac */ /* 0x000e220008000a00 */
[----:B------:R-:W-:Y:S02]  /*71a0*/  IMAD.MOV.U32 R8, RZ, RZ, 0x4e ;  /* 0x0000004eff087424 */ /* 0x000fe400078e00ff */
[----:B------:R-:W-:Y:S01]  /*71b0*/  IMAD.MOV.U32 R12, RZ, RZ, 0x1 ;  /* 0x00000001ff0c7424 */ /* 0x000fe200078e00ff */
[----:B------:R-:W1:Y:S01]  /*71c0*/  LDCU.64 UR6, c[0x4][0x130] ;  /* 0x01002600ff0677ac */ /* 0x000e620008000a00 */
[----:B------:R-:W4:Y:S01]  /*71d0*/  LDC.64 R14, c[0x4][R14] ;  /* 0x010000000e0e7b82 */ /* 0x000f220000000a00 */
[----:B------:R-:W-:Y:S01]  /*71e0*/  IMAD.MOV.U32 R13, RZ, RZ, RZ ;  /* 0x000000ffff0d7224 */ /* 0x000fe200078e00ff */
[----:B------:R-:W2:Y:S01]  /*71f0*/  LDCU.64 UR8, c[0x4][0x18] ;  /* 0x01000300ff0877ac */ /* 0x000ea20008000a00 */
[----:B0-----:R-:W-:Y:S02]  /*7200*/  IMAD.U32 R4, RZ, RZ, UR4 ;  /* 0x00000004ff047e24 */ /* 0x001fe4000f8e00ff */
[----:B------:R-:W-:-:S02]  /*7210*/  IMAD.U32 R5, RZ, RZ, UR5 ;  /* 0x00000005ff057e24 */ /* 0x000fc4000f8e00ff */
[----:B-1----:R-:W-:Y:S02]  /*7220*/  IMAD.U32 R6, RZ, RZ, UR6 ;  /* 0x00000006ff067e24 */ /* 0x002fe4000f8e00ff */
[----:B------:R-:W-:Y:S02]  /*7230*/  IMAD.U32 R7, RZ, RZ, UR7 ;  /* 0x00000007ff077e24 */ /* 0x000fe4000f8e00ff */
[----:B--2---:R-:W-:Y:S02]  /*7240*/  IMAD.U32 R10, RZ, RZ, UR8 ;  /* 0x00000008ff0a7e24 */ /* 0x004fe4000f8e00ff */
[----:B------:R-:W-:-:S07]  /*7250*/  IMAD.U32 R11, RZ, RZ, UR9 ;  /* 0x00000009ff0b7e24 */ /* 0x000fce000f8e00ff */
[----:B------:R-:W-:-:S07]  /*7260*/  LEPC R20, `(.L_x_4812) ;  /* 0x000000001014794e */ /* 0x000fce0000000000 */
[----:B---345:R-:W-:Y:S05]  /*7270*/  CALL.ABS.NOINC R14 ;  /* 0x000000000e007343 */ /* 0x038fea0003c00000 */
.L_x_4812:
[----:B------:R-:W-:Y:S05]  /*7280*/  BRA `(.L_x_4758) ;  /* 0x0000000000147947 */ /* 0x000fea0003800000 */
.L_x_4811:
[----:B------:R-:W4:Y:S02]  /*7290*/  LDG.E.64 R4, desc[UR36][R4.64] ;  /* 0x0000002404047981 */ /* 0x000f24000c1e1b00 */
[----:B----4-:R0:W1:Y:S01]  /*72a0*/  I2F.U64 R23, R4 ;  /* 0x0000000400177312 */ /* 0x0100620000301000 */
[----:B------:R-:W-:Y:S05]  /*72b0*/  BRA `(.L_x_4758) ;  /* 0x0000000000087947 */ /* 0x000fea0003800000 */
.L_x_4810:
[----:B------:R-:W4:Y:S02]  /*72c0*/  LDG.E R4, desc[UR36][R4.64] ;  /* 0x0000002404047981 */ /* 0x000f24000c1e1900 */
[----:B----4-:R-:W-:-:S07]  /*72d0*/  I2FP.F32.U32 R23, R4 ;  /* 0x0000000400177245 */ /* 0x010fce0000201000 */
.L_x_4758:
[----:B------:R-:W-:Y:S05]  /*72e0*/  BSYNC.RECONVERGENT B7 ;  /* 0x0000000000077941 */ /* 0x000fea0003800200 */
.L_x_4757:
[----:B------:R-:W0:Y:S01]  /*72f0*/  LDC.U8 R16, c[0x0][0x3b0] ;  /* 0x0000ec00ff107b82 */ /* 0x000e220000000000 */
[----:B------:R-:W-:Y:S01]  /*7300*/  ISETP.GE.AND P0, PT, R19, R17, PT ;  /* 0x000000111300720c */ /* 0x000fe20003f06270 */
[----:B------:R-:W-:Y:S04]  /*7310*/  BSSY.RECONVERGENT B7, `(.L_x_4813) ;  /* 0x00002bb000077945 */ /* 0x000fe80003800200 */
[----:B------:R-:W-:Y:S01]  /*7320*/  BSSY.RELIABLE B6, `(.L_x_4814) ;  /* 0x00001d5000067945 */ /* 0x000fe20003800100 */
[----:B012345:R-:W-:Y:S02]  /*7330*/  LOP3.LUT R4, R29, 0x80000000, R26, 0xb8, !PT ;  /* 0x800000001d047812 */ /* 0x03ffe400078eb81a */
[----:B------:R-:W-:Y:S02]  /*7340*/  LOP3.LUT R22, R22, 0x80000000, R27, 0xb8, !PT ;  /* 0x8000000016167812 */ /* 0x000fe400078eb81b */
[----:B------:R-:W-:-:S02]  /*7350*/  LOP3.LUT R24, R24, 0x80000000, R25, 0xb8, !PT ;  /* 0x8000000018187812 */ /* 0x000fc400078eb819 */
[----:B------:R-:W-:Y:S01]  /*7360*/  LOP3.LUT R18, R18, 0x80000000, R23, 0xb8, !PT ;  /* 0x8000000012127812 */ /* 0x000fe200078eb817 */
[----:B------:R-:W-:Y:S06]  /*7370*/  @P0 BRA `(.L_x_4815) ;  /* 0x0000001c00300947 */ /* 0x000fec0003800000 */
[----:B------:R-:W0:Y:S01]  /*7380*/  LDCU UR4, c[0x0][0x3b4] ;  /* 0x00007680ff0477ac */ /* 0x000e220008000800 */
[----:B------:R-:W1:Y:S01]  /*7390*/  LDC.64 R8, c[0x0][0x388] ;  /* 0x0000e200ff087b82 */ /* 0x000e620000000a00 */
[----:B------:R-:W-:Y:S01]  /*73a0*/  IMAD R0, R2, 0x200, R19 ;  /* 0x0000020002007824 */ /* 0x000fe200078e0213 */
[----:B------:R-:W-:Y:S01]  /*73b0*/  PRMT R5, R16, 0x9910, RZ ;  /* 0x0000991010057816 */ /* 0x000fe200000000ff */
[----:B------:R-:W-:Y:S02]  /*73c0*/  VIADD R19, R19, 0x80 ;  /* 0x0000008013137836 */ /* 0x000fe40000000000 */
        /* <DEDUP_REMOVED lines=14> */
[----:B------:R-:W0:Y:S02]  /*74b0*/  F2I.FTZ.TRUNC.NTZ R3, R4 ;  /* 0x0000000400037305 */ /* 0x000e24000021f100 */
[----:B0-----:R0:W-:Y:S01]  /*74c0*/  STG.E.U8 desc[UR36][R8.64], R3 ;  /* 0x0000000308007986 */ /* 0x0011e2000c101124 */
[----:B------:R-:W-:Y:S05]  /*74d0*/  BRA `(.L_x_4821) ;  /* 0x0000000c003c7947 */ /* 0x000fea0003800000 */
.L_x_4819:
[----:B------:R-:W0:Y:S02]  /*74e0*/  F2I.S64.TRUNC R4, R4 ;  /* 0x0000000400047311 */ /* 0x000e24000020d900 */
[----:B0-----:R-:W-:-:S05]  /*74f0*/  IMAD.MOV.U32 R3, RZ, RZ, R4 ;  /* 0x000000ffff037224 */ /* 0x001fca00078e0004 */
[----:B------:R0:W-:Y:S01]  /*7500*/  STG.E.U8 desc[UR36][R8.64], R3 ;  /* 0x0000000308007986 */ /* 0x0001e2000c101124 */
[----:B------:R-:W-:Y:S05]  /*7510*/  BRA `(.L_x_4821) ;  /* 0x0000000c002c7947 */ /* 0x000fea0003800000 */
.L_x_4818:
[----:B------:R-:W-:-:S13]  /*7520*/  ISETP.NE.AND P0, PT, R0, 0x2, PT ;  /* 0x000000020000780c */ /* 0x000fda0003f05270 */
[----:B------:R-:W-:Y:S05]  /*7530*/  @!P0 BRA `(.L_x_4822) ;  /* 0x0000000000288947 */ /* 0x000fea0003800000 */
[----:B------:R-:W-:-:S13]  /*7540*/  ISETP.NE.AND P0, PT, R0, 0x3, PT ;  /* 0x000000030000780c */ /* 0x000fda0003f05270 */
[----:B------:R-:W-:Y:S05]  /*7550*/  @!P0 BRA `(.L_x_4823) ;  /* 0x0000000000148947 */ /* 0x000fea0003800000 */
[----:B------:R-:W-:-:S13]  /*7560*/  ISETP.NE.AND P0, PT, R0, 0x4, PT ;  /* 0x000000040000780c */ /* 0x000fda0003f05270 */
[----:B------:R-:W-:Y:S05]  /*7570*/  @P0 BRA `(.L_x_4820) ;  /* 0x0000000800800947 */ /* 0x000fea0003800000 */
[----:B------:R-:W0:Y:S02]  /*7580*/  F2I.S64.TRUNC R4, R4 ;  /* 0x0000000400047311 */ /* 0x000e24000020d900 */
[----:B0-----:R0:W-:Y:S01]  /*7590*/  STG.E.64 desc[UR36][R8.64], R4 ;  /* 0x0000000408007986 */ /* 0x0011e2000c101b24 */
[----:B------:R-:W-:Y:S05]  /*75a0*/  BRA `(.L_x_4821) ;  /* 0x0000000c00087947 */ /* 0x000fea0003800000 */
.L_x_4823:
[----:B------:R-:W0:Y:S02]  /*75b0*/  F2I.FTZ.TRUNC.NTZ R3, R4 ;  /* 0x0000000400037305 */ /* 0x000e24000021f100 */
[----:B0-----:R0:W-:Y:S01]  /*75c0*/  STG.E desc[UR36][R8.64], R3 ;  /* 0x0000000308007986 */ /* 0x0011e2000c101924 */
[----:B------:R-:W-:Y:S05]  /*75d0*/  BRA `(.L_x_4821) ;  /* 0x0000000800fc7947 */ /* 0x000fea0003800000 */
.L_x_4822:
[----:B------:R-:W0:Y:S02]  /*75e0*/  F2I.FTZ.TRUNC.NTZ R3, R4 ;  /* 0x0000000400037305 */ /* 0x000e24000021f100 */
[----:B0-----:R0:W-:Y:S01]  /*75f0*/  STG.E.U16 desc[UR36][R8.64], R3 ;  /* 0x0000000308007986 */ /* 0x0011e2000c101524 */
[----:B------:R-:W-:Y:S05]  /*7600*/  BRA `(.L_x_4821) ;  /* 0x0000000800f07947 */ /* 0x000fea0003800000 */
.L_x_4817:
[----:B------:R-:W-:-:S13]  /*7610*/  ISETP.GT.AND P0, PT, R0, 0x6, PT ;  /* 0x000000060000780c */ /* 0x000fda0003f04270 */
[----:B------:R-:W-:Y:S05]  /*7620*/  @P0 BRA `(.L_x_4824) ;  /* 0x0000000000240947 */ /* 0x000fea0003800000 */
[----:B------:R-:W-:-:S13]  /*7630*/  ISETP.NE.AND P0, PT, R0, 0x5, PT ;  /* 0x000000050000780c */ /* 0x000fda0003f05270 */
[----:B------:R-:W-:Y:S05]  /*7640*/  @!P0 BRA `(.L_x_4825) ;  /* 0x0000000000108947 */ /* 0x000fea0003800000 */
[----:B------:R-:W-:-:S13]  /*7650*/  ISETP.NE.AND P0, PT, R0, 0x6, PT ;  /* 0x000000060000780c */ /* 0x000fda0003f05270 */
[----:B------:R-:W-:Y:S05]  /*7660*/  @P0 BRA `(.L_x_4820) ;  /* 0x0000000800440947 */ /* 0x000fea0003800000 */
[----:B------:R3:W-:Y:S01]  /*7670*/  STG.E desc[UR36][R8.64], R4 ;  /* 0x0000000408007986 */ /* 0x0007e2000c101924 */
[----:B------:R-:W-:Y:S05]  /*7680*/  BRA `(.L_x_4821) ;  /* 0x0000000800d07947 */ /* 0x000fea0003800000 */
.L_x_4825:
[----:B------:R-:W-:-:S05]  /*7690*/  F2FP.F16.F32.PACK_AB R4, RZ, R4 ;  /* 0x00000004ff04723e */ /* 0x000fca00000000ff */
[----:B------:R4:W-:Y:S01]  /*76a0*/  STG.E.U16 desc[UR36][R8.64], R4 ;  /* 0x0000000408007986 */ /* 0x0009e2000c101524 */
[----:B------:R-:W-:Y:S05]  /*76b0*/  BRA `(.L_x_4821) ;  /* 0x0000000800c47947 */ /* 0x000fea0003800000 */
.L_x_4824:
[----:B------:R-:W-:-:S13]  /*76c0*/  ISETP.NE.AND P0, PT, R0, 0x7, PT ;  /* 0x000000070000780c */ /* 0x000fda0003f05270 */
[----:B------:R-:W-:Y:S05]  /*76d0*/  @!P0 BRA `(.L_x_4826) ;  /* 0x00000000002c8947 */ /* 0x000fea0003800000 */
[----:B------:R-:W-:-:S13]  /*76e0*/  ISETP.NE.AND P0, PT, R0, 0x8, PT ;  /* 0x000000080000780c */ /* 0x000fda0003f05270 */
[----:B------:R-:W-:Y:S05]  /*76f0*/  @!P0 BRA `(.L_x_4827) ;  /* 0x0000000000148947 */ /* 0x000fea0003800000 */
[----:B------:R-:W-:-:S13]  /*7700*/  ISETP.NE.AND P0, PT, R0, 0x9, PT ;  /* 0x000000090000780c */ /* 0x000fda0003f05270 */
[----:B------:R-:W-:Y:S05]  /*7710*/  @P0 BRA `(.L_x_4820) ;  /* 0x0000000800180947 */ /* 0x000fea0003800000 */
[----:B------:R-:W-:-:S05]  /*7720*/  IMAD.MOV.U32 R5, RZ, RZ, RZ ;  /* 0x000000ffff057224 */ /* 0x000fca00078e00ff */
[----:B------:R1:W-:Y:S01]  /*7730*/  STG.E.64 desc[UR36][R8.64], R4 ;  /* 0x0000000408007986 */ /* 0x0003e2000c101b24 */
[----:B------:R-:W-:Y:S05]  /*7740*/  BRA `(.L_x_4821) ;  /* 0x0000000800a07947 */ /* 0x000fea0003800000 */
.L_x_4827:
[----:B------:R-:W-:-:S04]  /*7750*/  F2FP.F16.F32.PACK_AB R3, RZ, R4 ;  /* 0x00000004ff03723e */ /* 0x000fc800000000ff */
[----:B------:R-:W-:-:S05]  /*7760*/  PRMT R3, R3, 0x5410, RZ ;  /* 0x0000541003037816 */ /* 0x000fca00000000ff */
[----:B------:R2:W-:Y:S01]  /*7770*/  STG.E desc[UR36][R8.64], R3 ;  /* 0x0000000308007986 */ /* 0x0005e2000c101924 */
[----:B------:R-:W-:Y:S05]  /*7780*/  BRA `(.L_x_4821) ;  /* 0x0000000800907947 */ /* 0x000fea0003800000 */
.L_x_4826:
[----:B------:R-:W-:-:S06]  /*7790*/  FMUL.FTZ R4, R4, 1 ;  /* 0x3f80000004047820 */ /* 0x000fcc0000410000 */
[----:B------:R-:W0:Y:S02]  /*77a0*/  F2F.F64.F32 R4, R4 ;  /* 0x0000000400047310 */ /* 0x000e240000201800 */
[----:B0-----:R0:W-:Y:S01]  /*77b0*/  STG.E.64 desc[UR36][R8.64], R4 ;  /* 0x0000000408007986 */ /* 0x0011e2000c101b24 */
[----:B------:R-:W-:Y:S05]  /*77c0*/  BRA `(.L_x_4821) ;  /* 0x0000000800807947 */ /* 0x000fea0003800000 */
.L_x_4816:
        /* <DEDUP_REMOVED lines=8> */
[----:B------:R-:W-:-:S04]  /*7850*/  FSETP.NEU.FTZ.AND P0, PT, R4, RZ, PT ;  /* 0x000000ff0400720b */ /* 0x000fc80003f1d000 */
[----:B------:R-:W-:-:S05]  /*7860*/  SEL R3, RZ, 0x1, !P0 ;  /* 0x00000001ff037807 */ /* 0x000fca0004000000 */
[----:B------:R0:W-:Y:S01]  /*7870*/  STG.E.U8 desc[UR36][R8.64], R3 ;  /* 0x0000000308007986 */ /* 0x0001e2000c101124 */
[----:B------:R-:W-:Y:S05]  /*7880*/  BRA `(.L_x_4821) ;  /* 0x0000000800507947 */ /* 0x000fea0003800000 */
.L_x_4830:
[----:B------:R-:W-:Y:S01]  /*7890*/  FMUL.FTZ R4, R4, 1 ;  /* 0x3f80000004047820 */ /* 0x000fe20000410000 */
[----:B------:R-:W-:-:S05]  /*78a0*/  CS2R R6, SRZ ;  /* 0x0000000000067805 */ /* 0x000fca000001ff00 */
[----:B------:R-:W0:Y:S02]  /*78b0*/  F2F.F64.F32 R4, R4 ;  /* 0x0000000400047310 */ /* 0x000e240000201800 */
[----:B0-----:R0:W-:Y:S01]  /*78c0*/  STG.E.128 desc[UR36][R8.64], R4 ;  /* 0x0000000408007986 */ /* 0x0011e2000c101d24 */
[----:B------:R-:W-:Y:S05]  /*78d0*/  BRA `(.L_x_4821) ;  /* 0x00000008003c7947 */ /* 0x000fea0003800000 */
.L_x_4829:
[----:B------:R-:W-:-:S13]  /*78e0*/  ISETP.NE.AND P0, PT, R0, 0xf, PT ;  /* 0x0000000f0000780c */ /* 0x000fda0003f05270 */
[----:B------:R-:W-:Y:S05]  /*78f0*/  @!P0 BRA `(.L_x_4831) ;  /* 0x0000000000988947 */ /* 0x000fea0003800000 */
[----:B------:R-:W-:-:S13]  /*7900*/  ISETP.NE.AND P0, PT, R0, 0x17, PT ;  /* 0x000000170000780c */ /* 0x000fda0003f05270 */
[----:B------:R-:W-:Y:S05]  /*7910*/  @!P0 BRA `(.L_x_4832) ;  /* 0x0000000000488947 */ /* 0x000fea0003800000 */
[----:B------:R-:W-:-:S13]  /*7920*/  ISETP.NE.AND P0, PT, R0, 0x18, PT ;  /* 0x000000180000780c */ /* 0x000fda0003f05270 */
[----:B------:R-:W-:Y:S05]  /*7930*/  @P0 BRA `(.L_x_4820) ;  /* 0x0000000400900947 */ /* 0x000fea0003800000 */
[----:B------:R-:W-:Y:S01]  /*7940*/  LOP3.LUT R6, R4, 0x7fffffff, RZ, 0xc0, !PT ;  /* 0x7fffffff04067812 */ /* 0x000fe200078ec0ff */
[----:B------:R-:W-:Y:S01]  /*7950*/  BSSY.RECONVERGENT B0, `(.L_x_4833) ;  /* 0x000000b000007945 */ /* 0x000fe20003800200 */
[----:B------:R-:W-:Y:S01]  /*7960*/  SHF.R.U32.HI R5, RZ, 0x18, R4 ;  /* 0x00000018ff057819 */ /* 0x000fe20000011604 */
[----:B------:R-:W-:Y:S01]  /*7970*/  IMAD.MOV.U32 R0, RZ, RZ, 0x7f ;  /* 0x0000007fff007424 */ /* 0x000fe200078e00ff */
        /* <DEDUP_REMOVED lines=8> */
.L_x_4834:
[----:B------:R-:W-:Y:S05]  /*7a00*/  BSYNC.RECONVERGENT B0 ;  /* 0x0000000000007941 */ /* 0x000fea0003800200 */
.L_x_4833:
[----:B------:R-:W-:-:S05]  /*7a10*/  LOP3.LUT R5, R0, 0x80, R5, 0xf8, !PT ;  /* 0x0000008000057812 */ /* 0x000fca00078ef805 */
[----:B------:R0:W-:Y:S01]  /*7a20*/  STG.E.U8 desc[UR36][R8.64], R5 ;  /* 0x0000000508007986 */ /* 0x0001e2000c101124 */
[----:B------:R-:W-:Y:S05]  /*7a30*/  BRA `(.L_x_4821) ;  /* 0x0000000400e47947 */ /* 0x000fea0003800000 */
.L_x_4832:
        /* <DEDUP_REMOVED lines=14> */
.L_x_4836:
[----:B------:R-:W-:Y:S05]  /*7b20*/  BSYNC.RECONVERGENT B0 ;  /* 0x0000000000007941 */ /* 0x000fea0003800200 */
.L_x_4835:
[----:B------:R-:W-:-:S05]  /*7b30*/  LOP3.LUT R3, R0, 0x80, R7, 0xf8, !PT ;  /* 0x0000008000037812 */ /* 0x000fca00078ef807 */
[----:B------:R0:W-:Y:S01]  /*7b40*/  STG.E.U8 desc[UR36][R8.64], R3 ;  /* 0x0000000308007986 */ /* 0x0001e2000c101124 */
[----:B------:R-:W-:Y:S05]  /*7b50*/  BRA `(.L_x_4821) ;  /* 0x00000004009c7947 */ /* 0x000fea0003800000 */
.L_x_4831:
[----:B------:R-:W-:-:S05]  /*7b60*/  F2FP.BF16.F32.PACK_AB R4, RZ, R4 ;  /* 0x00000004ff04723e */ /* 0x000fca00000010ff */
[----:B------:R0:W-:Y:S01]  /*7b70*/  STG.E.U16 desc[UR36][R8.64], R4 ;  /* 0x0000000408007986 */ /* 0x0001e2000c101524 */
[----:B------:R-:W-:Y:S05]  /*7b80*/  BRA `(.L_x_4821) ;  /* 0x0000000400907947 */ /* 0x000fea0003800000 */
.L_x_4828:
        /* <DEDUP_REMOVED lines=8> */
[----:B------:R-:W0:Y:S02]  /*7c10*/  F2I.FTZ.U32.TRUNC.NTZ R3, R4 ;  /* 0x0000000400037305 */ /* 0x000e24000021f000 */
[----:B0-----:R0:W-:Y:S01]  /*7c20*/  STG.E.U16 desc[UR36][R8.64], R3 ;  /* 0x0000000308007986 */ /* 0x0011e2000c101524 */
[----:B------:R-:W-:Y:S05]  /*7c30*/  BRA `(.L_x_4821) ;  /* 0x0000000400647947 */ /* 0x000fea0003800000 */
.L_x_4839:
        /* <DEDUP_REMOVED lines=12> */
.L_x_4842:
[----:B------:R-:W-:-:S04]  /*7d00*/  SHF.R.U32.HI R0, RZ, 0x14, R4 ;  /* 0x00000014ff007819 */ /* 0x000fc80000011604 */
[----:B------:R-:W-:-:S04]  /*7d10*/  LOP3.LUT R3, R0, 0x1, RZ, 0xc0, !PT ;  /* 0x0000000100037812 */ /* 0x000fc800078ec0ff */
[----:B------:R-:W-:-:S04]  /*7d20*/  IADD3 R0, PT, PT, R4, 0x487ffff, R3 ;  /* 0x0487ffff04007810 */ /* 0x000fc80007ffe003 */
[----:B------:R-:W-:-:S04]  /*7d30*/  SHF.R.U32.HI R0, RZ, 0x14, R0 ;  /* 0x00000014ff007819 */ /* 0x000fc80000011600 */
[----:B------:R-:W-:-:S07]  /*7d40*/  LOP3.LUT R3, R0, 0xff, RZ, 0xc0, !PT ;  /* 0x000000ff00037812 */ /* 0x000fce00078ec0ff */
.L_x_4843:
[----:B------:R-:W-:-:S04]  /*7d50*/  SHF.R.U32.HI R4, RZ, 0x18, R4 ;  /* 0x00000018ff047819 */ /* 0x000fc80000011604 */
[----:B------:R-:W-:-:S04]  /*7d60*/  LOP3.LUT R3, R3, 0x80, R4, 0xf8, !PT ;  /* 0x0000008003037812 */ /* 0x000fc800078ef804 */
[----:B------:R-:W-:-:S07]  /*7d70*/  PRMT R0, R3, 0x7610, R0 ;  /* 0x0000761003007816 */ /* 0x000fce0000000000 */
.L_x_4841:
[----:B------:R-:W-:Y:S05]  /*7d80*/  BSYNC.RECONVERGENT B0 ;  /* 0x0000000000007941 */ /* 0x000fea0003800200 */
.L_x_4840:
[----:B------:R0:W-:Y:S01]  /*7d90*/  STG.E.U8 desc[UR36][R8.64], R0 ;  /* 0x0000000008007986 */ /* 0x0001e2000c101124 */
[----:B------:R-:W-:Y:S05]  /*7da0*/  BRA `(.L_x_4821) ;  /* 0x0000000400087947 */ /* 0x000fea0003800000 */
.L_x_4838:
        /* <DEDUP_REMOVED lines=12> */
.L_x_4846:
[----:B------:R-:W-:-:S04]  /*7e70*/  SHF.R.U32.HI R0, RZ, 0x15, R4 ;  /* 0x00000015ff007819 */ /* 0x000fc80000011604 */
[----:B------:R-:W-:-:S04]  /*7e80*/  LOP3.LUT R3, R0, 0x1, RZ, 0xc0, !PT ;  /* 0x0000000100037812 */ /* 0x000fc800078ec0ff */
[----:B------:R-:W-:-:S04]  /*7e90*/  IADD3 R0, PT, PT, R4, 0x88fffff, R3 ;  /* 0x088fffff04007810 */ /* 0x000fc80007ffe003 */
[----:B------:R-:W-:-:S04]  /*7ea0*/  SHF.R.U32.HI R0, RZ, 0x15, R0 ;  /* 0x00000015ff007819 */ /* 0x000fc80000011600 */
[----:B------:R-:W-:-:S07]  /*7eb0*/  LOP3.LUT R3, R0, 0xff, RZ, 0xc0, !PT ;  /* 0x000000ff00037812 */ /* 0x000fce00078ec0ff */
.L_x_4847:
[----:B------:R-:W-:-:S04]  /*7ec0*/  SHF.R.U32.HI R4, RZ, 0x18, R4 ;  /* 0x00000018ff047819 */ /* 0x000fc80000011604 */
[----:B------:R-:W-:-:S04]  /*7ed0*/  LOP3.LUT R3, R3, 0x80, R4, 0xf8, !PT ;  /* 0x0000008003037812 */ /* 0x000fc800078ef804 */
[----:B------:R-:W-:-:S07]  /*7ee0*/  PRMT R0, R3, 0x7610, R0 ;  /* 0x0000761003007816 */ /* 0x000fce0000000000 */
.L_x_4845:
[----:B------:R-:W-:Y:S05]  /*7ef0*/  BSYNC.RECONVERGENT B0 ;  /* 0x0000000000007941 */ /* 0x000fea0003800200 */
.L_x_4844:
[----:B------:R0:W-:Y:S01]  /*7f00*/  STG.E.U8 desc[UR36][R8.64], R0 ;  /* 0x0000000008007986 */ /* 0x0001e2000c101124 */
[----:B------:R-:W-:Y:S05]  /*7f10*/  BRA `(.L_x_4821) ;  /* 0x0000000000ac7947 */ /* 0x000fea0003800000 */
.L_x_4837:
[----:B------:R-:W-:-:S13]  /*7f20*/  ISETP.NE.AND P0, PT, R0, 0x1c, PT ;  /* 0x0000001c0000780c */ /* 0x000fda0003f05270 */
[----:B------:R-:W-:Y:S05]  /*7f30*/  @!P0 BRA `(.L_x_4848) ;  /* 0x00000000009c8947 */ /* 0x000fea0003800000 */
[----:B------:R-:W-:-:S13]  /*7f40*/  ISETP.NE.AND P0, PT, R0, 0x1d, PT ;  /* 0x0000001d0000780c */ /* 0x000fda0003f05270 */
[----:B------:R-:W-:Y:S05]  /*7f50*/  @!P0 BRA `(.L_x_4849) ;  /* 0x0000000000888947 */ /* 0x000fea0003800000 */
[----:B------:R-:W-:-:S13]  /*7f60*/  ISETP.NE.AND P0, PT, R0, 0x2c, PT ;  /* 0x0000002c0000780c */ /* 0x000fda0003f05270 */
[----:B------:R-:W-:Y:S05]  /*7f70*/  @!P0 BRA `(.L_x_4850) ;  /* 0x0000000000448947 */ /* 0x000fea0003800000 */
.L_x_4820:
        /* <DEDUP_REMOVED lines=16> */
.L_x_4851:
[----:B------:R-:W-:Y:S05]  /*8080*/  BRA `(.L_x_4821) ;  /* 0x0000000000507947 */ /* 0x000fea0003800000 */
.L_x_4850:
        /* <DEDUP_REMOVED lines=15> */
.L_x_4849:
[----:B------:R-:W0:Y:S02]  /*8180*/  F2I.U64.TRUNC R4, R4 ;  /* 0x0000000400047311 */ /* 0x000e24000020d800 */
[----:B0-----:R0:W-:Y:S01]  /*8190*/  STG.E.64 desc[UR36][R8.64], R4 ;  /* 0x0000000408007986 */ /* 0x0011e2000c101b24 */
[----:B------:R-:W-:Y:S05]  /*81a0*/  BRA `(.L_x_4821) ;  /* 0x0000000000087947 */ /* 0x000fea0003800000 */
.L_x_4848:
[----:B------:R-:W0:Y:S02]  /*81b0*/  F2I.FTZ.U32.TRUNC.NTZ R3, R4 ;  /* 0x0000000400037305 */ /* 0x000e24000021f000 */
[----:B0-----:R0:W-:Y:S02]  /*81c0*/  STG.E desc[UR36][R8.64], R3 ;  /* 0x0000000308007986 */ /* 0x0011e4000c101924 */
.L_x_4821:
[----:B------:R-:W-:-:S13]  /*81d0*/  ISETP.GE.AND P0, PT, R19, R17, PT ;  /* 0x000000111300720c */ /* 0x000fda0003f06270 */
[----:B------:R-:W-:Y:S05]  /*81e0*/  @P0 BREAK.RELIABLE B6 ;  /* 0x0000000000060942 */ /* 0x000fea0003800100 */
        /* <DEDUP_REMOVED lines=22> */
.L_x_4856:
[----:B------:R-:W0:Y:S02]  /*8350*/  F2I.S64.TRUNC R22, R22 ;  /* 0x0000001600167311 */ /* 0x000e24000020d900 */
[----:B0-----:R-:W-:-:S05]  /*8360*/  IMAD.MOV.U32 R3, RZ, RZ, R22 ;  /* 0x000000ffff037224 */ /* 0x001fca00078e0016 */
[----:B------:R0:W-:Y:S01]  /*8370*/  STG.E.U8 desc[UR36][R8.64], R3 ;  /* 0x0000000308007986 */ /* 0x0001e2000c101124 */
[----:B------:R-:W-:Y:S05]  /*8380*/  BRA `(.L_x_4858) ;  /* 0x0000000c00287947 */ /* 0x000fea0003800000 */
.L_x_4855:
        /* <DEDUP_REMOVED lines=9> */
.L_x_4860:
[----:B------:R-:W0:Y:S02]  /*8420*/  F2I.FTZ.TRUNC.NTZ R3, R22 ;  /* 0x0000001600037305 */ /* 0x000e24000021f100 */
[----:B0-----:R0:W-:Y:S01]  /*8430*/  STG.E desc[UR36][R8.64], R3 ;  /* 0x0000000308007986 */ /* 0x0011e2000c101924 */
[----:B------:R-:W-:Y:S05]  /*8440*/  BRA `(.L_x_4858) ;  /* 0x0000000800f87947 */ /* 0x000fea0003800000 */
.L_x_4859:
[----:B------:R-:W0:Y:S02]  /*8450*/  F2I.FTZ.TRUNC.NTZ R3, R22 ;  /* 0x0000001600037305 */ /* 0x000e24000021f100 */
[----:B0-----:R0:W-:Y:S01]  /*8460*/  STG.E.U16 desc[UR36][R8.64], R3 ;  /* 0x0000000308007986 */ /* 0x0011e2000c101524 */
[----:B------:R-:W-:Y:S05]  /*8470*/  BRA `(.L_x_4858) ;  /* 0x0000000800ec7947 */ /* 0x000fea0003800000 */
.L_x_4854:
        /* <DEDUP_REMOVED lines=8> */
.L_x_4862:
[----:B------:R-:W-:-:S05]  /*8500*/  F2FP.F16.F32.PACK_AB R22, RZ, R22 ;  /* 0x00000016ff16723e */ /* 0x000fca00000000ff */
[----:B------:R0:W-:Y:S01]  /*8510*/  STG.E.U16 desc[UR36][R8.64], R22 ;  /* 0x0000001608007986 */ /* 0x0001e2000c101524 */
[----:B------:R-:W-:Y:S05]  /*8520*/  BRA `(.L_x_4858) ;  /* 0x0000000800c07947 */ /* 0x000fea0003800000 */
.L_x_4861:
        /* <DEDUP_REMOVED lines=9> */
.L_x_4864:
[----:B------:R-:W-:-:S04]  /*85c0*/  F2FP.F16.F32.PACK_AB R3, RZ, R22 ;  /* 0x00000016ff03723e */ /* 0x000fc800000000ff */
[----:B------:R-:W-:-:S05]  /*85d0*/  PRMT R3, R3, 0x5410, RZ ;  /* 0x0000541003037816 */ /* 0x000fca00000000ff */
[----:B------:R0:W-:Y:S01]  /*85e0*/  STG.E desc[UR36][R8.64], R3 ;  /* 0x0000000308007986 */ /* 0x0001e2000c101924 */
[----:B------:R-:W-:Y:S05]  /*85f0*/  BRA `(.L_x_4858) ;  /* 0x00000008008c7947 */ /* 0x000fea0003800000 */
.L_x_4863:
[----:B------:R-:W-:-:S06]  /*8600*/  FMUL.FTZ R4, R22, 1 ;  /* 0x3f80000016047820 */ /* 0x000fcc0000410000 */
[----:B------:R-:W0:Y:S02]  /*8610*/  F2F.F64.F32 R4, R4 ;  /* 0x0000000400047310 */ /* 0x000e240000201800 */
[----:B0-----:R0:W-:Y:S01]  /*8620*/  STG.E.64 desc[UR36][R8.64], R4 ;  /* 0x0000000408007986 */ /* 0x0011e2000c101b24 */
[----:B------:R-:W-:Y:S05]  /*8630*/  BRA `(.L_x_4858) ;  /* 0x00000008007c7947 */ /* 0x000fea0003800000 */
.L_x_4853:
        /* <DEDUP_REMOVED lines=13> */
.L_x_4868:
        /* <DEDUP_REMOVED lines=16> */
.L_x_4871:
[----:B------:R-:W-:-:S04]  /*8810*/  SHF.R.U32.HI R22, RZ, 0x18, R22 ;  /* 0x00000018ff167819 */ /* 0x000fc80000011616 */
[----:B------:R-:W-:-:S04]  /*8820*/  LOP3.LUT R3, R3, 0x80, R22, 0xf8, !PT ;  /* 0x0000008003037812 */ /* 0x000fc800078ef816 */
[----:B------:R-:W-:-:S07]  /*8830*/  PRMT R4, R3, 0x7610, R4 ;  /* 0x0000761003047816 */ /* 0x000fce0000000004 */
.L_x_4870:
[----:B------:R-:W-:Y:S05]  /*8840*/  BSYNC.RECONVERGENT B0 ;  /* 0x0000000000007941 */ /* 0x000fea0003800200 */
.L_x_4869:
[----:B------:R0:W-:Y:S01]  /*8850*/  STG.E.U8 desc[UR36][R8.64], R4 ;  /* 0x0000000408007986 */ /* 0x0001e2000c101124 */
[----:B------:R-:W-:Y:S05]  /*8860*/  BRA `(.L_x_4858) ;  /* 0x0000000400f07947 */ /* 0x000fea0003800000 */
.L_x_4867:
        /* <DEDUP_REMOVED lines=16> */
.L_x_4874:
[----:B------:R-:W-:-:S04]  /*8970*/  SHF.R.U32.HI R22, RZ, 0x18, R22 ;  /* 0x00000018ff167819 */ /* 0x000fc80000011616 */
[----:B------:R-:W-:-:S04]  /*8980*/  LOP3.LUT R3, R3, 0x80, R22, 0xf8, !PT ;  /* 0x0000008003037812 */ /* 0x000fc800078ef816 */
[----:B------:R-:W-:-:S07]  /*8990*/  PRMT R4, R3, 0x7610, R4 ;  /* 0x0000761003047816 */ /* 0x000fce0000000004 */
.L_x_4873:
[----:B------:R-:W-:Y:S05]  /*89a0*/  BSYNC.RECONVERGENT B0 ;  /* 0x0000000000007941 */ /* 0x000fea0003800200 */
.L_x_4872:
[----:B------:R0:W-:Y:S01]  /*89b0*/  STG.E.U8 desc[UR36][R8.64], R4 ;  /* 0x0000000408007986 */ /* 0x0001e2000c101124 */
[----:B------:R-:W-:Y:S05]  /*89c0*/  BRA `(.L_x_4858) ;  /* 0x0000000400987947 */ /* 0x000fea0003800000 */
.L_x_4866:
[----:B------:R-:W-:-:S13]  /*89d0*/  ISETP.NE.AND P0, PT, R0, 0x1c, PT ;  /* 0x0000001c0000780c */ /* 0x000fda0003f05270 */
[----:B------:R-:W-:Y:S05]  /*89e0*/  @!P0 BRA `(.L_x_4875) ;  /* 0x0000000000588947 */ /* 0x000fea0003800000 */
[----:B------:R-:W-:-:S13]  /*89f0*/  ISETP.NE.AND P0, PT, R0, 0x1d, PT ;  /* 0x0000001d0000780c */ /* 0x000fda0003f05270 */
[----:B------:R-:W-:Y:S05]  /*8a00*/  @!P0 BRA `(.L_x_4876) ;  /* 0x0000000000448947 */ /* 0x000fea0003800000 */
[----:B------:R-:W-:-:S13]  /*8a10*/  ISETP.NE.AND P0, PT, R0, 0x2c, PT ;  /* 0x0000002c0000780c */ /* 0x000fda0003f05270 */
[----:B------:R-:W-:Y:S05]  /*8a20*/  @P0 BRA `(.L_x_4857) ;  /* 0x0000000000a80947 */ /* 0x000fea0003800000 */
        /* <DEDUP_REMOVED lines=15> */
.L_x_4876:
[----:B------:R-:W0:Y:S02]  /*8b20*/  F2I.U64.TRUNC R22, R22 ;  /* 0x0000001600167311 */ /* 0x000e24000020d800 */
[----:B0-----:R0:W-:Y:S01]  /*8b30*/  STG.E.64 desc[UR36][R8.64], R22 ;  /* 0x0000001608007986 */ /* 0x0011e2000c101b24 */
[----:B------:R-:W-:Y:S05]  /*8b40*/  BRA `(.L_x_4858) ;  /* 0x0000000400387947 */ /* 0x000fea0003800000 */
.L_x_4875:
[----:B------:R-:W0:Y:S02]  /*8b50*/  F2I.FTZ.U32.TRUNC.NTZ R3, R22 ;  /* 0x0000001600037305 */ /* 0x000e24000021f000 */
[----:B0-----:R0:W-:Y:S01]  /*8b60*/  STG.E desc[UR36][R8.64], R3 ;  /* 0x0000000308007986 */ /* 0x0011e2000c101924 */
[----:B------:R-:W-:Y:S05]  /*8b70*/  BRA `(.L_x_4858) ;  /* 0x00000004002c7947 */ /* 0x000fea0003800000 */
.L_x_4865:
        /* <DEDUP_REMOVED lines=10> */
.L_x_4878:
[----:B------:R-:W-:Y:S01]  /*8c20*/  FMUL.FTZ R4, R22, 1 ;  /* 0x3f80000016047820 */ /* 0x000fe20000410000 */
[----:B------:R-:W-:-:S05]  /*8c30*/  CS2R R6, SRZ ;  /* 0x0000000000067805 */ /* 0x000fca000001ff00 */
[----:B------:R-:W0:Y:S02]  /*8c40*/  F2F.F64.F32 R4, R4 ;  /* 0x0000000400047310 */ /* 0x000e240000201800 */
[----:B0-----:R4:W-:Y:S01]  /*8c50*/  STG.E.128 desc[UR36][R8.64], R4 ;  /* 0x0000000408007986 */ /* 0x0019e2000c101d24 */
[----:B------:R-:W-:Y:S05]  /*8c60*/  BRA `(.L_x_4858) ;  /* 0x0000000000f07947 */ /* 0x000fea0003800000 */
.L_x_4877:
[----:B------:R-:W-:-:S13]  /*8c70*/  ISETP.NE.AND P0, PT, R0, 0xf, PT ;  /* 0x0000000f0000780c */ /* 0x000fda0003f05270 */
[----:B------:R-:W-:Y:S05]  /*8c80*/  @!P0 BRA `(.L_x_4879) ;  /* 0x0000000000e08947 */ /* 0x000fea0003800000 */
[----:B------:R-:W-:-:S13]  /*8c90*/  ISETP.NE.AND P0, PT, R0, 0x17, PT ;  /* 0x000000170000780c */ /* 0x000fda0003f05270 */
[----:B------:R-:W-:Y:S05]  /*8ca0*/  @!P0 BRA `(.L_x_4880) ;  /* 0x00000000008c8947 */ /* 0x000fea0003800000 */
[----:B------:R-:W-:-:S13]  /*8cb0*/  ISETP.NE.AND P0, PT, R0, 0x18, PT ;  /* 0x000000180000780c */ /* 0x000fda0003f05270 */
[----:B------:R-:W-:Y:S05]  /*8cc0*/  @!P0 BRA `(.L_x_4881) ;  /* 0x0000000000448947 */ /* 0x000fea0003800000 */
.L_x_4857:
        /* <DEDUP_REMOVED lines=16> */
.L_x_4882:
[----:B------:R-:W-:Y:S05]  /*8dd0*/  BRA `(.L_x_4858) ;  /* 0x0000000000947947 */ /* 0x000fea0003800000 */
.L_x_4881:
        /* <DEDUP_REMOVED lines=12> */
.L_x_4884:
[----:B------:R-:W-:Y:S05]  /*8ea0*/  BSYNC.RECONVERGENT B0 ;  /* 0x0000000000007941 */ /* 0x000fea0003800200 */
.L_x_4883:
[----:B------:R-:W-:-:S05]  /*8eb0*/  LOP3.LUT R3, R0, 0x80, R5, 0xf8, !PT ;  /* 0x0000008000037812 */ /* 0x000fca00078ef805 */
[----:B------:R2:W-:Y:S01]  /*8ec0*/  STG.E.U8 desc[UR36][R8.64], R3 ;  /* 0x0000000308007986 */ /* 0x0005e2000c101124 */
[----:B------:R-:W-:Y:S05]  /*8ed0*/  BRA `(.L_x_4858) ;  /* 0x0000000000547947 */ /* 0x000fea0003800000 */
.L_x_4880:
        /* <DEDUP_REMOVED lines=11> */
.L_x_4886:
[----:B------:R-:W-:Y:S01]  /*8f90*/  IMAD.MOV.U32 R0, RZ, RZ, 0x7f ;  /* 0x0000007fff007424 */ /* 0x000fe200078e00ff */
[----:B------:R-:W-:-:S04]  /*8fa0*/  ISETP.GT.U32.AND P0, PT, R4, 0x7f800000, PT ;  /* 0x7f8000000400780c */ /* 0x000fc80003f04070 */
[----:B------:R-:W-:-:S09]  /*8fb0*/  SEL R0, R0, 0x7c, P0 ;  /* 0x0000007c00007807 */ /* 0x000fd20000000000 */
.L_x_4887:
[----:B------:R-:W-:Y:S05]  /*8fc0*/  BSYNC.RECONVERGENT B0 ;  /* 0x0000000000007941 */ /* 0x000fea0003800200 */
.L_x_4885:
[----:B------:R-:W-:-:S04]  /*8fd0*/  SHF.R.U32.HI R3, RZ, 0x18, R22 ;  /* 0x00000018ff037819 */ /* 0x000fc80000011616 */
[----:B------:R-:W-:-:S05]  /*8fe0*/  LOP3.LUT R3, R0, 0x80, R3, 0xf8, !PT ;  /* 0x0000008000037812 */ /* 0x000fca00078ef803 */
[----:B------:R1:W-:Y:S01]  /*8ff0*/  STG.E.U8 desc[UR36][R8.64], R3 ;  /* 0x0000000308007986 */ /* 0x0003e2000c101124 */
[----:B------:R-:W-:Y:S05]  /*9000*/  BRA `(.L_x_4858) ;  /* 0x0000000000087947 */ /* 0x000fea0003800000 */
.L_x_4879:
[----:B------:R-:W-:-:S05]  /*9010*/  F2FP.BF16.F32.PACK_AB R22, RZ, R22 ;  /* 0x00000016ff16723e */ /* 0x000fca00000010ff */
[----:B------:R0:W-:Y:S02]  /*9020*/  STG.E.U16 desc[UR36][R8.64], R22 ;  /* 0x0000001608007986 */ /* 0x0001e4000c101524 */
.L_x_4858:
[----:B------:R-:W-:-:S07]  /*9030*/  VIADD R19, R19, 0x80 ;  /* 0x0000008013137836 */ /* 0x000fce0000000000 */
.L_x_4815:
[----:B------:R-:W-:-:S13]  /*9040*/  ISETP.GE.AND P0, PT, R19, R17, PT ;  /* 0x000000111300720c */ /* 0x000fda0003f06270 */
[----:B------:R-:W-:Y:S05]  /*9050*/  @P0 BREAK.RELIABLE B6 ;  /* 0x0000000000060942 */ /* 0x000fea0003800100 */
[----:B------:R-:W-:Y:S05]  /*9060*/  @P0 BRA `(.L_x_4852) ;  /* 0x0000000c00940947 */ /* 0x000fea0003800000 */
[----:B------:R-:W-:Y:S05]  /*9070*/  BSYNC.RELIABLE B6 ;  /* 0x0000000000067941 */ /* 0x000fea0003800100 */
.L_x_4814:
        /* <DEDUP_REMOVED lines=21> */
.L_x_4891:
[----:B------:R-:W0:Y:S02]  /*91d0*/  F2I.S64.TRUNC R24, R24 ;  /* 0x0000001800187311 */ /* 0x000e24000020d900 */
[----:B0-----:R-:W-:-:S05]  /*91e0*/  IMAD.MOV.U32 R3, RZ, RZ, R24 ;  /* 0x000000ffff037224 */ /* 0x001fca00078e0018 */
[----:B------:R4:W-:Y:S01]  /*91f0*/  STG.E.U8 desc[UR36][R8.64], R3 ;  /* 0x0000000308007986 */ /* 0x0009e2000c101124 */
[----:B------:R-:W-:Y:S05]  /*9200*/  BRA `(.L_x_4893) ;  /* 0x0000000c00287947 */ /* 0x000fea0003800000 */
.L_x_4890:
        /* <DEDUP_REMOVED lines=9> */
.L_x_4895:
[----:B------:R-:W0:Y:S02]  /*92a0*/  F2I.FTZ.TRUNC.NTZ R3, R24 ;  /* 0x0000001800037305 */ /* 0x000e24000021f100 */
[----:B0-----:R2:W-:Y:S01]  /*92b0*/  STG.E desc[UR36][R8.64], R3 ;  /* 0x0000000308007986 */ /* 0x0015e2000c101924 */
[----:B------:R-:W-:Y:S05]  /*92c0*/  BRA `(.L_x_4893) ;  /* 0x0000000800f87947 */ /* 0x000fea0003800000 */
.L_x_4894:
[----:B------:R-:W0:Y:S02]  /*92d0*/  F2I.FTZ.TRUNC.NTZ R3, R24 ;  /* 0x0000001800037305 */ /* 0x000e24000021f100 */
[----:B0-----:R0:W-:Y:S01]  /*92e0*/  STG.E.U16 desc[UR36][R8.64], R3 ;  /* 0x0000000308007986 */ /* 0x0011e2000c101524 */
[----:B------:R-:W-:Y:S05]  /*92f0*/  BRA `(.L_x_4893) ;  /* 0x0000000800ec7947 */ /* 0x000fea0003800000 */
.L_x_4889:
        /* <DEDUP_REMOVED lines=8> */
.L_x_4897:
[----:B------:R-:W-:-:S05]  /*9380*/  F2FP.F16.F32.PACK_AB R24, RZ, R24 ;  /* 0x00000018ff18723e */ /* 0x000fca00000000ff */
[----:B------:R0:W-:Y:S01]  /*9390*/  STG.E.U16 desc[UR36][R8.64], R24 ;  /* 0x0000001808007986 */ /* 0x0001e2000c101524 */
[----:B------:R-:W-:Y:S05]  /*93a0*/  BRA `(.L_x_4893) ;  /* 0x0000000800c07947 */ /* 0x000fea0003800000 */
.L_x_4896:
        /* <DEDUP_REMOVED lines=9> */
.L_x_4899:
[----:B------:R-:W-:-:S04]  /*9440*/  F2FP.F16.F32.PACK_AB R3, RZ, R24 ;  /* 0x00000018ff03723e */ /* 0x000fc800000000ff */
[----:B------:R-:W-:-:S05]  /*9450*/  PRMT R3, R3, 0x5410, RZ ;  /* 0x0000541003037816 */ /* 0x000fca00000000ff */
[----:B------:R0:W-:Y:S01]  /*9460*/  STG.E desc[UR36][R8.64], R3 ;  /* 0x0000000308007986 */ /* 0x0001e2000c101924 */
[----:B------:R-:W-:Y:S05]  /*9470*/  BRA `(.L_x_4893) ;  /* 0x00000008008c7947 */ /* 0x000fea0003800000 */
.L_x_4898:
[----:B------:R-:W-:-:S06]  /*9480*/  FMUL.FTZ R4, R24, 1 ;  /* 0x3f80000018047820 */ /* 0x000fcc0000410000 */
[----:B------:R-:W0:Y:S02]  /*9490*/  F2F.F64.F32 R4, R4 ;  /* 0x0000000400047310 */ /* 0x000e240000201800 */
[----:B0-----:R0:W-:Y:S01]  /*94a0*/  STG.E.64 desc[UR36][R8.64], R4 ;  /* 0x0000000408007986 */ /* 0x0011e2000c101b24 */
[----:B------:R-:W-:Y:S05]  /*94b0*/  BRA `(.L_x_4893) ;  /* 0x00000008007c7947 */ /* 0x000fea0003800000 */
.L_x_4888:
        /* <DEDUP_REMOVED lines=13> */
.L_x_4903:
        /* <DEDUP_REMOVED lines=16> */
.L_x_4906:
[----:B------:R-:W-:-:S04]  /*9690*/  SHF.R.U32.HI R24, RZ, 0x18, R24 ;  /* 0x00000018ff187819 */ /* 0x000fc80000011618 */
[----:B------:R-:W-:-:S04]  /*96a0*/  LOP3.LUT R3, R3, 0x80, R24, 0xf8, !PT ;  /* 0x0000008003037812 */ /* 0x000fc800078ef818 */
[----:B------:R-:W-:-:S07]  /*96b0*/  PRMT R4, R3, 0x7610, R4 ;  /* 0x0000761003047816 */ /* 0x000fce0000000004 */
.L_x_4905:
[----:B------:R-:W-:Y:S05]  /*96c0*/  BSYNC.RECONVERGENT B0 ;  /* 0x0000000000007941 */ /* 0x000fea0003800200 */
.L_x_4904:
[----:B------:R0:W-:Y:S01]  /*96d0*/  STG.E.U8 desc[UR36][R8.64], R4 ;  /* 0x0000000408007986 */ /* 0x0001e2000c101124 */
[----:B------:R-:W-:Y:S05]  /*96e0*/  BRA `(.L_x_4893) ;  /* 0x0000000400f07947 */ /* 0x000fea0003800000 */
.L_x_4902:
        /* <DEDUP_REMOVED lines=16> */
.L_x_4909:
[----:B------:R-:W-:-:S04]  /*97f0*/  SHF.R.U32.HI R24, RZ, 0x18, R24 ;  /* 0x00000018ff187819 */ /* 0x000fc80000011618 */
[----:B------:R-:W-:-:S04]  /*9800*/  LOP3.LUT R3, R3, 0x80, R24, 0xf8, !PT ;  /* 0x0000008003037812 */ /* 0x000fc800078ef818 */
[----:B------:R-:W-:-:S07]  /*9810*/  PRMT R4, R3, 0x7610, R4 ;  /* 0x0000761003047816 */ /* 0x000fce0000000004 */
.L_x_4908:
[----:B------:R-:W-:Y:S05]  /*9820*/  BSYNC.RECONVERGENT B0 ;  /* 0x0000000000007941 */ /* 0x000fea0003800200 */
.L_x_4907:
[----:B------:R0:W-:Y:S01]  /*9830*/  STG.E.U8 desc[UR36][R8.64], R4 ;  /* 0x0000000408007986 */ /* 0x0001e2000c101124 */
[----:B------:R-:W-:Y:S05]  /*9840*/  BRA `(.L_x_4893) ;  /* 0x0000000400987947 */ /* 0x000fea0003800000 */
.L_x_4901:
        /* <DEDUP_REMOVED lines=21> */
.L_x_4911:
[----:B------:R-:W0:Y:S02]  /*99a0*/  F2I.U64.TRUNC R24, R24 ;  /* 0x0000001800187311 */ /* 0x000e24000020d800 */
[----:B0-----:R0:W-:Y:S01]  /*99b0*/  STG.E.64 desc[UR36][R8.64], R24 ;  /* 0x0000001808007986 */ /* 0x0011e2000c101b24 */
[----:B------:R-:W-:Y:S05]  /*99c0*/  BRA `(.L_x_4893) ;  /* 0x0000000400387947 */ /* 0x000fea0003800000 */
.L_x_4910:
[----:B------:R-:W0:Y:S02]  /*99d0*/  F2I.FTZ.U32.TRUNC.NTZ R3, R24 ;  /* 0x0000001800037305 */ /* 0x000e24000021f000 */
[----:B0-----:R0:W-:Y:S01]  /*99e0*/  STG.E desc[UR36][R8.64], R3 ;  /* 0x0000000308007986 */ /* 0x0011e2000c101924 */
[----:B------:R-:W-:Y:S05]  /*99f0*/  BRA `(.L_x_4893) ;  /* 0x00000004002c7947 */ /* 0x000fea0003800000 */
.L_x_4900:
        /* <DEDUP_REMOVED lines=10> */
.L_x_4913:
[----:B------:R-:W-:Y:S01]  /*9aa0*/  FMUL.FTZ R4, R24, 1 ;  /* 0x3f80000018047820 */ /* 0x000fe20000410000 */
[----:B------:R-:W-:-:S05]  /*9ab0*/  CS2R R6, SRZ ;  /* 0x0000000000067805 */ /* 0x000fca000001ff00 */
[----:B------:R-:W0:Y:S02]  /*9ac0*/  F2F.F64.F32 R4, R4 ;  /* 0x0000000400047310 */ /* 0x000e240000201800 */
[----:B0-----:R0:W-:Y:S01]  /*9ad0*/  STG.E.128 desc[UR36][R8.64], R4 ;  /* 0x0000000408007986 */ /* 0x0011e2000c101d24 */
[----:B------:R-:W-:Y:S05]  /*9ae0*/  BRA `(.L_x_4893) ;  /* 0x0000000000f07947 */ /* 0x000fea0003800000 */
.L_x_4912:
[----:B------:R-:W-:-:S13]  /*9af0*/  ISETP.NE.AND P0, PT, R0, 0xf, PT ;  /* 0x0000000f0000780c */ /* 0x000fda0003f05270 */
[----:B------:R-:W-:Y:S05]  /*9b00*/  @!P0 BRA `(.L_x_4914) ;  /* 0x0000000000e08947 */ /* 0x000fea0003800000 */
[----:B------:R-:W-:-:S13]  /*9b10*/  ISETP.NE.AND P0, PT, R0, 0x17, PT ;  /* 0x000000170000780c */ /* 0x000fda0003f05270 */
[----:B------:R-:W-:Y:S05]  /*9b20*/  @!P0 BRA `(.L_x_4915) ;  /* 0x00000000008c8947 */ /* 0x000fea0003800000 */
[----:B------:R-:W-:-:S13]  /*9b30*/  ISETP.NE.AND P0, PT, R0, 0x18, PT ;  /* 0x000000180000780c */ /* 0x000fda0003f05270 */
[----:B------:R-:W-:Y:S05]  /*9b40*/  @!P0 BRA `(.L_x_4916) ;  /* 0x0000000000448947 */ /* 0x000fea0003800000 */
.L_x_4892:
        /* <DEDUP_REMOVED lines=16> */
.L_x_4917:
[----:B------:R-:W-:Y:S05]  /*9c50*/  BRA `(.L_x_4893) ;  /* 0x0000000000947947 */ /* 0x000fea0003800000 */
.L_x_4916:
        /* <DEDUP_REMOVED lines=12> */
.L_x_4919:
[----:B------:R-:W-:Y:S05]  /*9d20*/  BSYNC.RECONVERGENT B0 ;  /* 0x0000000000007941 */ /* 0x000fea0003800200 */
.L_x_4918:
[----:B------:R-:W-:-:S05]  /*9d30*/  LOP3.LUT R3, R0, 0x80, R5, 0xf8, !PT ;  /* 0x0000008000037812 */ /* 0x000fca00078ef805 */
[----:B------:R0:W-:Y:S01]  /*9d40*/  STG.E.U8 desc[UR36][R8.64], R3 ;  /* 0x0000000308007986 */ /* 0x0001e2000c101124 */
[----:B------:R-:W-:Y:S05]  /*9d50*/  BRA `(.L_x_4893) ;  /* 0x0000000000547947 */ /* 0x000fea0003800000 */
.L_x_4915:
        /* <DEDUP_REMOVED lines=11> */
.L_x_4921:
[----:B------:R-:W-:Y:S01]  /*9e10*/  IMAD.MOV.U32 R0, RZ, RZ, 0x7f ;  /* 0x0000007fff007424 */ /* 0x000fe200078e00ff */
[----:B------:R-:W-:-:S04]  /*9e20*/  ISETP.GT.U32.AND P0, PT, R4, 0x7f800000, PT ;  /* 0x7f8000000400780c */ /* 0x000fc80003f04070 */
[----:B------:R-:W-:-:S09]  /*9e30*/  SEL R0, R0, 0x7c, P0 ;  /* 0x0000007c00007807 */ /* 0x000fd20000000000 */
.L_x_4922:
[----:B------:R-:W-:Y:S05]  /*9e40*/  BSYNC.RECONVERGENT B0 ;  /* 0x0000000000007941 */ /* 0x000fea0003800200 */
.L_x_4920:
[----:B------:R-:W-:-:S04]  /*9e50*/  SHF.R.U32.HI R3, RZ, 0x18, R24 ;  /* 0x00000018ff037819 */ /* 0x000fc80000011618 */
[----:B------:R-:W-:-:S05]  /*9e60*/  LOP3.LUT R3, R0, 0x80, R3, 0xf8, !PT ;  /* 0x0000008000037812 */ /* 0x000fca00078ef803 */
[----:B------:R0:W-:Y:S01]  /*9e70*/  STG.E.U8 desc[UR36][R8.64], R3 ;  /* 0x0000000308007986 */ /* 0x0001e2000c101124 */
[----:B------:R-:W-:Y:S05]  /*9e80*/  BRA `(.L_x_4893) ;  /* 0x0000000000087947 */ /* 0x000fea0003800000 */
.L_x_4914:
[----:B------:R-:W-:-:S05]  /*9e90*/  F2FP.BF16.F32.PACK_AB R24, RZ, R24 ;  /* 0x00000018ff18723e */ /* 0x000fca00000010ff */
[----:B------:R0:W-:Y:S02]  /*9ea0*/  STG.E.U16 desc[UR36][R8.64], R24 ;  /* 0x0000001808007986 */ /* 0x0001e4000c101524 */
.L_x_4893:
[----:B------:R-:W-:-:S07]  /*9eb0*/  VIADD R19, R19, 0x80 ;  /* 0x0000008013137836 */ /* 0x000fce0000000000 */
.L_x_4852:
[----:B------:R-:W-:Y:S05]  /*9ec0*/  BSYNC.RECONVERGENT B7 ;  /* 0x0000000000077941 */ /* 0x000fea0003800200 */
.L_x_4813:
[----:B------:R-:W-:-:S13]  /*9ed0*/  ISETP.GE.AND P0, PT, R19, R17, PT ;  /* 0x000000111300720c */ /* 0x000fda0003f06270 */
[----:B------:R-:W-:Y:S05]  /*9ee0*/  @P0 EXIT ;  /* 0x000000000000094d */ /* 0x000fea0003800000 */
[----:B01-34-:R-:W0:Y:S01]  /*9ef0*/  LDC.64 R4, c[0x0][0x388] ;  /* 0x0000e200ff047b82 */ /* 0x01be220000000a00 */
[----:B------:R-:W2:Y:S01]  /*9f00*/  LDCU UR4, c[0x0][0x3b4] ;  /* 0x00007680ff0477ac */ /* 0x000ea20008000800 */
[----:B------:R-:W-:Y:S01]  /*9f10*/  PRMT R0, R16, 0x9910, RZ ;  /* 0x0000991010007816 */ /* 0x000fe200000000ff */
[----:B------:R-:W-:-:S03]  /*9f20*/  IMAD R2, R2, 0x200, R19 ;  /* 0x0000020002027824 */ /* 0x000fc600078e0213 */
[----:B------:R-:W-:Y:S01]  /*9f30*/  ISETP.GT.AND P1, PT, R0, 0x9, PT ;  /* 0x000000090000780c */ /* 0x000fe20003f24270 */
[----:B--2---:R-:W-:-:S05]  /*9f40*/  IMAD R3, R2, UR4, RZ ;  /* 0x0000000402037c24 */ /* 0x004fca000f8e02ff */
        /* <DEDUP_REMOVED lines=12> */
[----:B0-----:R-:W-:Y:S01]  /*a010*/  STG.E.U8 desc[UR36][R2.64], R5 ;  /* 0x0000000502007986 */ /* 0x001fe2000c101124 */
[----:B------:R-:W-:Y:S05]  /*a020*/  EXIT ;  /* 0x000000000000794d */ /* 0x000fea0003800000 */
.L_x_4926:
[----:B------:R-:W0:Y:S02]  /*a030*/  F2I.S64.TRUNC R18, R18 ;  /* 0x0000001200127311 */ /* 0x000e24000020d900 */
[----:B0-----:R-:W-:-:S05]  /*a040*/  IMAD.MOV.U32 R5, RZ, RZ, R18 ;  /* 0x000000ffff057224 */ /* 0x001fca00078e0012 */
[----:B------:R-:W-:Y:S01]  /*a050*/  STG.E.U8 desc[UR36][R2.64], R5 ;  /* 0x0000000502007986 */ /* 0x000fe2000c101124 */
[----:B------:R-:W-:Y:S05]  /*a060*/  EXIT ;  /* 0x000000000000794d */ /* 0x000fea0003800000 */
.L_x_4925:
[----:B------:R-:W-:-:S13]  /*a070*/  ISETP.NE.AND P0, PT, R0, 0x2, PT ;  /* 0x000000020000780c */ /* 0x000fda0003f05270 */
[----:B------:R-:W-:Y:S05]  /*a080*/  @!P0 BRA `(.L_x_4928) ;  /* 0x0000000000288947 */ /* 0x000fea0003800000 */
[----:B------:R-:W-:-:S13]  /*a090*/  ISETP.NE.AND P0, PT, R0, 0x3, PT ;  /* 0x000000030000780c */ /* 0x000fda0003f05270 */
[----:B------:R-:W-:Y:S05]  /*a0a0*/  @!P0 BRA `(.L_x_4929) ;  /* 0x0000000000148947 */ /* 0x000fea0003800000 */
[----:B------:R-:W-:-:S13]  /*a0b0*/  ISETP.NE.AND P0, PT, R0, 0x4, PT ;  /* 0x000000040000780c */ /* 0x000fda0003f05270 */
[----:B------:R-:W-:Y:S05]  /*a0c0*/  @P0 BRA `(.L_x_4927) ;  /* 0x0000000800380947 */ /* 0x000fea0003800000 */
[----:B------:R-:W0:Y:S02]  /*a0d0*/  F2I.S64.TRUNC R18, R18 ;  /* 0x0000001200127311 */ /* 0x000e24000020d900 */
[----:B0-----:R-:W-:Y:S01]  /*a0e0*/  STG.E.64 desc[UR36][R2.64], R18 ;  /* 0x0000001202007986 */ /* 0x001fe2000c101b24 */
[----:B------:R-:W-:Y:S05]  /*a0f0*/  EXIT ;  /* 0x000000000000794d */ /* 0x000fea0003800000 */
.L_x_4929:
[----:B------:R-:W0:Y:S02]  /*a100*/  F2I.FTZ.TRUNC.NTZ R5, R18 ;  /* 0x0000001200057305 */ /* 0x000e24000021f100 */
[----:B0-----:R-:W-:Y:S01]  /*a110*/  STG.E desc[UR36][R2.64], R5 ;  /* 0x0000000502007986 */ /* 0x001fe2000c101924 */
[----:B------:R-:W-:Y:S05]  /*a120*/  EXIT ;  /* 0x000000000000794d */ /* 0x000fea0003800000 */
.L_x_4928:
[----:B------:R-:W0:Y:S02]  /*a130*/  F2I.FTZ.TRUNC.NTZ R5, R18 ;  /* 0x0000001200057305 */ /* 0x000e24000021f100 */
[----:B0-----:R-:W-:Y:S01]  /*a140*/  STG.E.U16 desc[UR36][R2.64], R5 ;  /* 0x0000000502007986 */ /* 0x001fe2000c101524 */
[----:B------:R-:W-:Y:S05]  /*a150*/  EXIT ;  /* 0x000000000000794d */ /* 0x000fea0003800000 */
.L_x_4924:
[----:B------:R-:W-:-:S13]  /*a160*/  ISETP.GT.AND P0, PT, R0, 0x6, PT ;  /* 0x000000060000780c */ /* 0x000fda0003f04270 */
[----:B------:R-:W-:Y:S05]  /*a170*/  @P0 BRA `(.L_x_4930) ;  /* 0x0000000000240947 */ /* 0x000fea0003800000 */
[----:B------:R-:W-:-:S13]  /*a180*/  ISETP.NE.AND P0, PT, R0, 0x5, PT ;  /* 0x000000050000780c */ /* 0x000fda0003f05270 */
[----:B------:R-:W-:Y:S05]  /*a190*/  @!P0 BRA `(.L_x_4931) ;  /* 0x0000000000108947 */ /* 0x000fea0003800000 */
[----:B------:R-:W-:-:S13]  /*a1a0*/  ISETP.NE.AND P0, PT, R0, 0x6, PT ;  /* 0x000000060000780c */ /* 0x000fda0003f05270 */
[----:B------:R-:W-:Y:S05]  /*a1b0*/  @P0 BRA `(.L_x_4927) ;  /* 0x0000000400fc0947 */ /* 0x000fea0003800000 */
[----:B------:R-:W-:Y:S01]  /*a1c0*/  STG.E desc[UR36][R2.64], R18 ;  /* 0x0000001202007986 */ /* 0x000fe2000c101924 */
[----:B------:R-:W-:Y:S05]  /*a1d0*/  EXIT ;  /* 0x000000000000794d */ /* 0x000fea0003800000 */
.L_x_4931:
[----:B------:R-:W-:-:S05]  /*a1e0*/  F2FP.F16.F32.PACK_AB R18, RZ, R18 ;  /* 0x00000012ff12723e */ /* 0x000fca00000000ff */
[----:B------:R-:W-:Y:S01]  /*a1f0*/  STG.E.U16 desc[UR36][R2.64], R18 ;  /* 0x0000001202007986 */ /* 0x000fe2000c101524 */
[----:B------:R-:W-:Y:S05]  /*a200*/  EXIT ;  /* 0x000000000000794d */ /* 0x000fea0003800000 */
.L_x_4930:
[----:B------:R-:W-:-:S13]  /*a210*/  ISETP.NE.AND P0, PT, R0, 0x7, PT ;  /* 0x000000070000780c */ /* 0x000fda0003f05270 */
[----:B------:R-:W-:Y:S05]  /*a220*/  @!P0 BRA `(.L_x_4932) ;  /* 0x00000000002c8947 */ /* 0x000fea0003800000 */
[----:B------:R-:W-:-:S13]  /*a230*/  ISETP.NE.AND P0, PT, R0, 0x8, PT ;  /* 0x000000080000780c */ /* 0x000fda0003f05270 */
[----:B------:R-:W-:Y:S05]  /*a240*/  @!P0 BRA `(.L_x_4933) ;  /* 0x0000000000148947 */ /* 0x000fea0003800000 */
[----:B------:R-:W-:-:S13]  /*a250*/  ISETP.NE.AND P0, PT, R0, 0x9, PT ;  /* 0x000000090000780c */ /* 0x000fda0003f05270 */
[----:B------:R-:W-:Y:S05]  /*a260*/  @P0 BRA `(.L_x_4927) ;  /* 0x0000000400d00947 */ /* 0x000fea0003800000 */
[----:B------:R-:W-:-:S05]  /*a270*/  IMAD.MOV.U32 R19, RZ, RZ, RZ ;  /* 0x000000ffff137224 */ /* 0x000fca00078e00ff */
[----:B------:R-:W-:Y:S01]  /*a280*/  STG.E.64 desc[UR36][R2.64], R18 ;  /* 0x0000001202007986 */ /* 0x000fe2000c101b24 */
[----:B------:R-:W-:Y:S05]  /*a290*/  EXIT ;  /* 0x000000000000794d */ /* 0x000fea0003800000 */
.L_x_4933:
[----:B------:R-:W-:-:S04]  /*a2a0*/  F2FP.F16.F32.PACK_AB R5, RZ, R18 ;  /* 0x00000012ff05723e */ /* 0x000fc800000000ff */
[----:B------:R-:W-:-:S05]  /*a2b0*/  PRMT R5, R5, 0x5410, RZ ;  /* 0x0000541005057816 */ /* 0x000fca00000000ff */
[----:B------:R-:W-:Y:S01]  /*a2c0*/  STG.E desc[UR36][R2.64], R5 ;  /* 0x0000000502007986 */ /* 0x000fe2000c101924 */
[----:B------:R-:W-:Y:S05]  /*a2d0*/  EXIT ;  /* 0x000000000000794d */ /* 0x000fea0003800000 */
.L_x_4932:
[----:B------:R-:W-:-:S06]  /*a2e0*/  FMUL.FTZ R4, R18, 1 ;  /* 0x3f80000012047820 */ /* 0x000fcc0000410000 */
[----:B------:R-:W0:Y:S02]  /*a2f0*/  F2F.F64.F32 R4, R4 ;  /* 0x0000000400047310 */ /* 0x000e240000201800 */
[----:B0-----:R-:W-:Y:S01]  /*a300*/  STG.E.64 desc[UR36][R2.64], R4 ;  /* 0x0000000402007986 */ /* 0x001fe2000c101b24 */
[----:B------:R-:W-:Y:S05]  /*a310*/  EXIT ;  /* 0x000000000000794d */ /* 0x000fea0003800000 */
.L_x_4923:
        /* <DEDUP_REMOVED lines=11> */
[----:B0-----:R-:W-:Y:S01]  /*a3d0*/  STG.E.U16 desc[UR36][R2.64], R5 ;  /* 0x0000000502007986 */ /* 0x001fe2000c101524 */
[----:B------:R-:W-:Y:S05]  /*a3e0*/  EXIT ;  /* 0x000000000000794d */ /* 0x000fea0003800000 */
.L_x_4937:
        /* <DEDUP_REMOVED lines=16> */
.L_x_4940:
[----:B------:R-:W-:-:S04]  /*a4f0*/  SHF.R.U32.HI R18, RZ, 0x18, R18 ;  /* 0x00000018ff127819 */ /* 0x000fc80000011612 */
[----:B------:R-:W-:-:S04]  /*a500*/  LOP3.LUT R5, R5, 0x80, R18, 0xf8, !PT ;  /* 0x0000008005057812 */ /* 0x000fc800078ef812 */
[----:B------:R-:W-:-:S07]  /*a510*/  PRMT R0, R5, 0x7610, R0 ;  /* 0x0000761005007816 */ /* 0x000fce0000000000 */
.L_x_4939:
[----:B------:R-:W-:Y:S05]  /*a520*/  BSYNC.RECONVERGENT B0 ;  /* 0x0000000000007941 */ /* 0x000fea0003800200 */
.L_x_4938:
[----:B------:R-:W-:Y:S01]  /*a530*/  STG.E.U8 desc[UR36][R2.64], R0 ;  /* 0x0000000002007986 */ /* 0x000fe2000c101124 */
[----:B------:R-:W-:Y:S05]  /*a540*/  EXIT ;  /* 0x000000000000794d */ /* 0x000fea0003800000 */
.L_x_4936:
        /* <DEDUP_REMOVED lines=16> */
.L_x_4943:
[----:B------:R-:W-:-:S04]  /*a650*/  SHF.R.U32.HI R18, RZ, 0x18, R18 ;  /* 0x00000018ff127819 */ /* 0x000fc80000011612 */
[----:B------:R-:W-:-:S04]  /*a660*/  LOP3.LUT R5, R5, 0x80, R18, 0xf8, !PT ;  /* 0x0000008005057812 */ /* 0x000fc800078ef812 */
[----:B------:R-:W-:-:S07]  /*a670*/  PRMT R0, R5, 0x7610, R0 ;  /* 0x0000761005007816 */ /* 0x000fce0000000000 */
.L_x_4942:
[----:B------:R-:W-:Y:S05]  /*a680*/  BSYNC.RECONVERGENT B0 ;  /* 0x0000000000007941 */ /* 0x000fea0003800200 */
.L_x_4941:
[----:B------:R-:W-:Y:S01]  /*a690*/  STG.E.U8 desc[UR36][R2.64], R0 ;  /* 0x0000000002007986 */ /* 0x000fe2000c101124 */
[----:B------:R-:W-:Y:S05]  /*a6a0*/  EXIT ;  /* 0x000000000000794d */ /* 0x000fea0003800000 */
.L_x_4935:
        /* <DEDUP_REMOVED lines=21> */
.L_x_4945:
[----:B------:R-:W0:Y:S02]  /*a800*/  F2I.U64.TRUNC R18, R18 ;  /* 0x0000001200127311 */ /* 0x000e24000020d800 */
[----:B0-----:R-:W-:Y:S01]  /*a810*/  STG.E.64 desc[UR36][R2.64], R18 ;  /* 0x0000001202007986 */ /* 0x001fe2000c101b24 */
[----:B------:R-:W-:Y:S05]  /*a820*/  EXIT ;  /* 0x000000000000794d */ /* 0x000fea0003800000 */
.L_x_4944:
[----:B------:R-:W0:Y:S02]  /*a830*/  F2I.FTZ.U32.TRUNC.NTZ R5, R18 ;  /* 0x0000001200057305 */ /* 0x000e24000021f000 */
[----:B0-----:R-:W-:Y:S01]  /*a840*/  STG.E desc[UR36][R2.64], R5 ;  /* 0x0000000502007986 */ /* 0x001fe2000c101924 */
[----:B------:R-:W-:Y:S05]  /*a850*/  EXIT ;  /* 0x000000000000794d */ /* 0x000fea0003800000 */
.L_x_4934:
        /* <DEDUP_REMOVED lines=8> */
[----:B------:R-:W-:Y:S01]  /*a8e0*/  STG.E.U8 desc[UR36][R2.64], R5 ;  /* 0x0000000502007986 */ /* 0x000fe2000c101124 */
[----:B------:R-:W-:Y:S05]  /*a8f0*/  EXIT ;  /* 0x000000000000794d */ /* 0x000fea0003800000 */
.L_x_4947:
[----:B------:R-:W-:Y:S01]  /*a900*/  FMUL.FTZ R4, R18, 1 ;  /* 0x3f80000012047820 */ /* 0x000fe20000410000 */
[----:B------:R-:W-:-:S05]  /*a910*/  CS2R R6, SRZ ;  /* 0x0000000000067805 */ /* 0x000fca000001ff00 */
[----:B------:R-:W0:Y:S02]  /*a920*/  F2F.F64.F32 R4, R4 ;  /* 0x0000000400047310 */ /* 0x000e240000201800 */
[----:B0-----:R-:W-:Y:S01]  /*a930*/  STG.E.128 desc[UR36][R2.64], R4 ;  /* 0x0000000402007986 */ /* 0x001fe2000c101d24 */
[----:B------:R-:W-:Y:S05]  /*a940*/  EXIT ;  /* 0x000000000000794d */ /* 0x000fea0003800000 */
.L_x_4946:
[----:B------:R-:W-:-:S13]  /*a950*/  ISETP.NE.AND P0, PT, R0, 0xf, PT ;  /* 0x0000000f0000780c */ /* 0x000fda0003f05270 */
[----:B------:R-:W-:Y:S05]  /*a960*/  @!P0 BRA `(.L_x_4948) ;  /* 0x0000000000e08947 */ /* 0x000fea0003800000 */
[----:B------:R-:W-:-:S13]  /*a970*/  ISETP.NE.AND P0, PT, R0, 0x17, PT ;  /* 0x000000170000780c */ /* 0x000fda0003f05270 */
[----:B------:R-:W-:Y:S05]  /*a980*/  @!P0 BRA `(.L_x_4949) ;  /* 0x00000000008c8947 */ /* 0x000fea0003800000 */
[----:B------:R-:W-:-:S13]  /*a990*/  ISETP.NE.AND P0, PT, R0, 0x18, PT ;  /* 0x000000180000780c */ /* 0x000fda0003f05270 */
[----:B------:R-:W-:Y:S05]  /*a9a0*/  @!P0 BRA `(.L_x_4950) ;  /* 0x0000000000448947 */ /* 0x000fea0003800000 */
.L_x_4927:
        /* <DEDUP_REMOVED lines=16> */
.L_x_4951:
[----:B------:R-:W-:Y:S05]  /*aab0*/  EXIT ;  /* 0x000000000000794d */ /* 0x000fea0003800000 */
.L_x_4950:
        /* <DEDUP_REMOVED lines=12> */
.L_x_4953:
[----:B------:R-:W-:Y:S05]  /*ab80*/  BSYNC.RECONVERGENT B0 ;  /* 0x0000000000007941 */ /* 0x000fea0003800200 */
.L_x_4952:
[----:B------:R-:W-:-:S05]  /*ab90*/  LOP3.LUT R5, R0, 0x80, R7, 0xf8, !PT ;  /* 0x0000008000057812 */ /* 0x000fca00078ef807 */
[----:B------:R-:W-:Y:S01]  /*aba0*/  STG.E.U8 desc[UR36][R2.64], R5 ;  /* 0x0000000502007986 */ /* 0x000fe2000c101124 */
[----:B------:R-:W-:Y:S05]  /*abb0*/  EXIT ;  /* 0x000000000000794d */ /* 0x000fea0003800000 */
.L_x_4949:
        /* <DEDUP_REMOVED lines=11> */
.L_x_4955:
[----:B------:R-:W-:Y:S01]  /*ac70*/  IMAD.MOV.U32 R0, RZ, RZ, 0x7f ;  /* 0x0000007fff007424 */ /* 0x000fe200078e00ff */
[----:B------:R-:W-:-:S04]  /*ac80*/  ISETP.GT.U32.AND P0, PT, R4, 0x7f800000, PT ;  /* 0x7f8000000400780c */ /* 0x000fc80003f04070 */
[----:B------:R-:W-:-:S09]  /*ac90*/  SEL R0, R0, 0x7c, P0 ;  /* 0x0000007c00007807 */ /* 0x000fd20000000000 */
.L_x_4956:
[----:B------:R-:W-:Y:S05]  /*aca0*/  BSYNC.RECONVERGENT B0 ;  /* 0x0000000000007941 */ /* 0x000fea0003800200 */
.L_x_4954:
[----:B------:R-:W-:-:S04]  /*acb0*/  SHF.R.U32.HI R5, RZ, 0x18, R18 ;  /* 0x00000018ff057819 */ /* 0x000fc80000011612 */
[----:B------:R-:W-:-:S05]  /*acc0*/  LOP3.LUT R5, R0, 0x80, R5, 0xf8, !PT ;  /* 0x0000008000057812 */ /* 0x000fca00078ef805 */
[----:B------:R-:W-:Y:S01]  /*acd0*/  STG.E.U8 desc[UR36][R2.64], R5 ;  /* 0x0000000502007986 */ /* 0x000fe2000c101124 */
[----:B------:R-:W-:Y:S05]  /*ace0*/  EXIT ;  /* 0x000000000000794d */ /* 0x000fea0003800000 */
.L_x_4948:
[----:B------:R-:W-:-:S05]  /*acf0*/  F2FP.BF16.F32.PACK_AB R18, RZ, R18 ;  /* 0x00000012ff12723e */ /* 0x000fca00000010ff */
[----:B------:R-:W-:Y:S01]  /*ad00*/  STG.E.U16 desc[UR36][R2.64], R18 ;  /* 0x0000001202007986 */ /* 0x000fe2000c101524 */
[----:B------:R-:W-:Y:S05]  /*ad10*/  EXIT ;  /* 0x000000000000794d */ /* 0x000fea0003800000 */
.L_x_4957:
        /* <DEDUP_REMOVED lines=14> */
.L_x_8122:


//--------------------- .text._ZN2at6native18elementwise_kernelILi128ELi2EZNS0_22gpu_kernel_impl_nocastINS0_13BinaryFunctorIfffZZZNS0_20copysign_kernel_cudaERNS_18TensorIteratorBaseEENKUlvE_clEvENKUlvE0_clEvEUlffE_EEEEvS5_RKT_EUliE_EEviT1_ --------------------------
	.section	.text._ZN2at6native18elementwise_kernelILi128ELi2EZNS0_22gpu_kernel_impl_nocastINS0_13BinaryFunctorIfffZZZNS0_20copysign_kernel_cudaERNS_18TensorIteratorBaseEENKUlvE_clEvENKUlvE0_clEvEUlffE_EEEEvS5_RKT_EUliE_EEviT1_,"ax",@progbits
	.align	128
        .global         _ZN2at6native18elementwise_kernelILi128ELi2EZNS0_22gpu_kernel_impl_nocastINS0_13BinaryFunctorIfffZZZNS0_20copysign_kernel_cudaERNS_18TensorIteratorBaseEENKUlvE_clEvENKUlvE0_clEvEUlffE_EEEEvS5_RKT_EUliE_EEviT1_
        .type           _ZN2at6native18elementwise_kernelILi128ELi2EZNS0_22gpu_kernel_impl_nocastINS0_13BinaryFunctorIfffZZZNS0_20copysign_kernel_cudaERNS_18TensorIteratorBaseEENKUlvE_clEvENKUlvE0_clEvEUlffE_EEEEvS5_RKT_EUliE_EEviT1_,@function
        .size           _ZN2at6native18elementwise_kernelILi128ELi2EZNS0_22gpu_kernel_impl_nocastINS0_13BinaryFunctorIfffZZZNS0_20copysign_kernel_cudaERNS_18TensorIteratorBaseEENKUlvE_clEvENKUlvE0_clEvEUlffE_EEEEvS5_RKT_EUliE_EEviT1_,(.L_x_8123 - _ZN2at6native18elementwise_kernelILi128ELi2EZNS0_22gpu_kernel_impl_nocastINS0_13BinaryFunctorIfffZZZNS0_20copysign_kernel_cudaERNS_18TensorIteratorBaseEENKUlvE_clEvENKUlvE0_clEvEUlffE_EEEEvS5_RKT_EUliE_EEviT1_)
        .other          _ZN2at6native18elementwise_kernelILi128ELi2EZNS0_22gpu_kernel_impl_nocastINS0_13BinaryFunctorIfffZZZNS0_20copysign_kernel_cudaERNS_18TensorIteratorBaseEENKUlvE_clEvENKUlvE0_clEvEUlffE_EEEEvS5_RKT_EUliE_EEviT1_,@"STO_CUDA_ENTRY STV_DEFAULT"
_ZN2at6native18elementwise_kernelILi128ELi2EZNS0_22gpu_kernel_impl_nocastINS0_13BinaryFunctorIfffZZZNS0_20copysign_kernel_cudaERNS_18TensorIteratorBaseEENKUlvE_clEvENKUlvE0_clEvEUlffE_EEEEvS5_RKT_EUliE_EEviT1_:
.text._ZN2at6native18elementwise_kernelILi128ELi2EZNS0_22gpu_kernel_impl_nocastINS0_13BinaryFunctorIfffZZZNS0_20copysign_kernel_cudaERNS_18TensorIteratorBaseEENKUlvE_clEvENKUlvE0_clEvEUlffE_EEEEvS5_RKT_EUliE_EEviT1_:
        /* <DEDUP_REMOVED lines=10> */
[----:B------:R-:W-:Y:S01]  /*00a0*/  BSSY.RECONVERGENT B0, `(.L_x_4959) ;  /* 0x000000b000007945 */ /* 0x000fe20003800200 */
[----:B0-----:R-:W-:-:S13]  /*00b0*/  ISETP.GE.AND P0, PT, R3, UR4, PT ;  /* 0x0000000403007c0c */ /* 0x001fda000bf06270 */
[----:B------:R-:W-:Y:S05]  /*00c0*/  @P0 BRA `(.L_x_4960) ;  /* 0x0000000000200947 */ /* 0x000fea0003800000 */
[----:B------:R-:W0:Y:S08]  /*00d0*/  LDC.64 R4, c[0x0][0x5f0] ;  /* 0x00017c00ff047b82 */ /* 0x000e300000000a00 */
[----:B------:R-:W1:Y:S01]  /*00e0*/  LDC.64 R6, c[0x0][0x5f8] ;  /* 0x00017e00ff067b82 */ /* 0x000e620000000a00 */
[----:B0-----:R-:W2:Y:S04]  /*00f0*/  LDG.E R4, desc[UR6][R4.64] ;  /* 0x0000000604047981 */ /* 0x001ea8000c1e1900 */
[----:B-1----:R-:W2:Y:S03]  /*0100*/  LDG.E R7, desc[UR6][R6.64] ;  /* 0x0000000606077981 */ /* 0x002ea6000c1e1900 */
[----:B------:R-:W0:Y:S01]  /*0110*/  LDC.64 R8, c[0x0][0x5e8] ;  /* 0x00017a00ff087b82 */ /* 0x000e220000000a00 */
[----:B------:R-:W-:-:S02]  /*0120*/  IADD3 R3, PT, PT, R3, 0x80, RZ ;  /* 0x0000008003037810 */ /* 0x000fc40007ffe0ff */
[----:B--2---:R-:W-:-:S05]  /*0130*/  LOP3.LUT R11, R4, 0x80000000, R7, 0xb8, !PT ;  /* 0x80000000040b7812 */ /* 0x004fca00078eb807 */
[----:B0-----:R0:W-:Y:S02]  /*0140*/  STG.E desc[UR6][R8.64], R11 ;  /* 0x0000000b08007986 */ /* 0x0011e4000c101906 */
.L_x_4960:
[----:B------:R-:W-:Y:S05]  /*0150*/  BSYNC.RECONVERGENT B0 ;  /* 0x0000000000007941 */ /* 0x000fea0003800200 */
.L_x_4959:
[----:B------:R-:W-:-:S13]  /*0160*/  ISETP.GE.AND P0, PT, R3, UR4, PT ;  /* 0x0000000403007c0c */ /* 0x000fda000bf06270 */
[----:B------:R-:W-:Y:S05]  /*0170*/  @P0 EXIT ;  /* 0x000000000000094d */ /* 0x000fea0003800000 */
[----:B------:R-:W1:Y:S08]  /*0180*/  LDC.64 R2, c[0x0][0x5f0] ;  /* 0x00017c00ff027b82 */ /* 0x000e700000000a00 */
[----:B------:R-:W2:Y:S01]  /*0190*/  LDC.64 R4, c[0x0][0x5f8] ;  /* 0x00017e00ff047b82 */ /* 0x000ea20000000a00 */
[----:B-1----:R-:W0:Y:S04]  /*01a0*/  LDG.E R2, desc[UR6][R2.64] ;  /* 0x0000000602027981 */ /* 0x002e28000c1e1900 */
[----:B--2---:R-:W0:Y:S03]  /*01b0*/  LDG.E R5, desc[UR6][R4.64] ;  /* 0x0000000604057981 */ /* 0x004e26000c1e1900 */
[----:B------:R-:W1:Y:S01]  /*01c0*/  LDC.64 R6, c[0x0][0x5e8] ;  /* 0x00017a00ff067b82 */ /* 0x000e620000000a00 */
[----:B0-----:R-:W-:-:S05]  /*01d0*/  LOP3.LUT R9, R2, 0x80000000, R5, 0xb8, !PT ;  /* 0x8000000002097812 */ /* 0x001fca00078eb805 */
[----:B-1----:R-:W-:Y:S01]  /*01e0*/  STG.E desc[UR6][R6.64], R9 ;  /* 0x0000000906007986 */ /* 0x002fe2000c101906 */
[----:B------:R-:W-:Y:S05]  /*01f0*/  EXIT ;  /* 0x000000000000794d */ /* 0x000fea0003800000 */
.L_x_4958:
[----:B------:R-:W0:Y:S01]  /*0200*/  LDCU UR4, c[0x0][0x380] ;  /* 0x00007000ff0477ac */ /* 0x000e220008000800 */
[----:B------:R-:W-:Y:S01]  /*0210*/  IADD3 R2, PT, PT, R2, -0x1, RZ ;  /* 0xffffffff02027810 */ /* 0x000fe20007ffe0ff */
[----:B------:R-:W-:Y:S03]  /*0220*/  BSSY.RECONVERGENT B0, `(.L_x_4961) ;  /* 0x000016e000007945 */ /* 0x000fe60003800200 */
        /* <DEDUP_REMOVED lines=352> */
.L_x_4963:
[----:B------:R-:W0:Y:S02]  /*1830*/  LDCU.128 UR8, c[0x0][0x5f0] ;  /* 0x0000be00ff0877ac */ /* 0x000e240008000c00 */
[----:B0-----:R-:W-:Y:S02]  /*1840*/  IADD3 R8, P1, PT, R4, UR10, RZ ;  /* 0x0000000a04087c10 */ /* 0x001fe4000ff3e0ff */
[----:B------:R-:W-:Y:S02]  /*1850*/  IADD3 R6, P0, PT, R6, UR8, RZ ;  /* 0x0000000806067c10 */ /* 0x000fe4000ff1e0ff */
[----:B------:R-:W-:Y:S02]  /*1860*/  IADD3.X R9, PT, PT, RZ, UR11, RZ, P1, !PT ;  /* 0x0000000bff097c10 */ /* 0x000fe40008ffe4ff */
[----:B------:R-:W-:Y:S01]  /*1870*/  IADD3.X R7, PT, PT, RZ, UR9, RZ, P0, !PT ;  /* 0x00000009ff077c10 */ /* 0x000fe200087fe4ff */
[----:B------:R-:W0:Y:S03]  /*1880*/  LDCU.64 UR8, c[0x0][0x5e8] ;  /* 0x0000bd00ff0877ac */ /* 0x000e260008000a00 */
[----:B------:R-:W2:Y:S04]  /*1890*/  LDG.E R9, desc[UR6][R8.64] ;  /* 0x0000000608097981 */ /* 0x000ea8000c1e1900 */
[----:B------:R-:W2:Y:S01]  /*18a0*/  LDG.E R6, desc[UR6][R6.64] ;  /* 0x0000000606067981 */ /* 0x000ea2000c1e1900 */
[----:B0-----:R-:W-:-:S04]  /*18b0*/  IADD3 R4, P0, PT, R5, UR8, RZ ;  /* 0x0000000805047c10 */ /* 0x001fc8000ff1e0ff */
[----:B------:R-:W-:Y:S02]  /*18c0*/  IADD3.X R5, PT, PT, RZ, UR9, RZ, P0, !PT ;  /* 0x00000009ff057c10 */ /* 0x000fe400087fe4ff */
[----:B------:R-:W-:Y:S02]  /*18d0*/  IADD3 R3, PT, PT, R3, 0x80, RZ ;  /* 0x0000008003037810 */ /* 0x000fe40007ffe0ff */
[----:B--2---:R-:W-:-:S05]  /*18e0*/  LOP3.LUT R11, R6, 0x80000000, R9, 0xb8, !PT ;  /* 0x80000000060b7812 */ /* 0x004fca00078eb809 */
[----:B------:R0:W-:Y:S02]  /*18f0*/  STG.E desc[UR6][R4.64], R11 ;  /* 0x0000000b04007986 */ /* 0x0001e4000c101906 */
.L_x_4962:
[----:B------:R-:W-:Y:S05]  /*1900*/  BSYNC.RECONVERGENT B0 ;  /* 0x0000000000007941 */ /* 0x000fea0003800200 */
.L_x_4961:
[----:B------:R-:W-:-:S13]  /*1910*/  ISETP.GE.AND P0, PT, R3, UR4, PT ;  /* 0x0000000403007c0c */ /* 0x000fda000bf06270 */
[----:B------:R-:W-:Y:S05]  /*1920*/  @P0 EXIT ;  /* 0x000000000000094d */ /* 0x000fea0003800000 */
        /* <DEDUP_REMOVED lines=348> */
.L_x_4964:
[----:B------:R-:W0:Y:S01]  /*2ef0*/  LDCU.128 UR8, c[0x0][0x5f0] ;  /* 0x0000be00ff0877ac */ /* 0x000e220008000c00 */
[----:B------:R-:W1:Y:S01]  /*2f00*/  LDCU.64 UR4, c[0x0][0x5e8] ;  /* 0x0000bd00ff0477ac */ /* 0x000e620008000a00 */
[----:B0-----:R-:W-:Y:S02]  /*2f10*/  IADD3 R6, P1, PT, R2, UR10, RZ ;  /* 0x0000000a02067c10 */ /* 0x001fe4000ff3e0ff */
[----:B------:R-:W-:Y:S02]  /*2f20*/  IADD3 R4, P0, PT, R4, UR8, RZ ;  /* 0x0000000804047c10 */ /* 0x000fe4000ff1e0ff */
[----:B------:R-:W-:Y:S02]  /*2f30*/  IADD3.X R7, PT, PT, RZ, UR11, RZ, P1, !PT ;  /* 0x0000000bff077c10 */ /* 0x000fe40008ffe4ff */
[----:B------:R-:W-:-:S04]  /*2f40*/  IADD3.X R5, PT, PT, RZ, UR9, RZ, P0, !PT ;  /* 0x00000009ff057c10 */ /* 0x000fc800087fe4ff */
[----:B------:R-:W2:Y:S04]  /*2f50*/  LDG.E R7, desc[UR6][R6.64] ;  /* 0x0000000606077981 */ /* 0x000ea8000c1e1900 */
[----:B------:R-:W2:Y:S01]  /*2f60*/  LDG.E R4, desc[UR6][R4.64] ;  /* 0x0000000604047981 */ /* 0x000ea2000c1e1900 */
[----:B-1----:R-:W-:-:S04]  /*2f70*/  IADD3 R2, P0, PT, R3, UR4, RZ ;  /* 0x0000000403027c10 */ /* 0x002fc8000ff1e0ff */
[----:B------:R-:W-:Y:S02]  /*2f80*/  IADD3.X R3, PT, PT, RZ, UR5, RZ, P0, !PT ;  /* 0x00000005ff037c10 */ /* 0x000fe400087fe4ff */
[----:B--2---:R-:W-:-:S05]  /*2f90*/  LOP3.LUT R9, R4, 0x80000000, R7, 0xb8, !PT ;  /* 0x8000000004097812 */ /* 0x004fca00078eb807 */
[----:B------:R-:W-:Y:S01]  /*2fa0*/  STG.E desc[UR6][R2.64], R9 ;  /* 0x0000000902007986 */ /* 0x000fe2000c101906 */
[----:B------:R-:W-:Y:S05]  /*2fb0*/  EXIT ;  /* 0x000000000000794d */ /* 0x000fea0003800000 */
.L_x_4965:
        /* <DEDUP_REMOVED lines=12> */
.L_x_8123:


//--------------------- .text._ZN2at6native27unrolled_elementwise_kernelINS0_13BinaryFunctorIfffZZZNS0_20copysign_kernel_cudaERNS_18TensorIteratorBaseEENKUlvE_clEvENKUlvE0_clEvEUlffE_EESt5arrayIPcLm3EELi4E23TrivialOffsetCalculatorILi2EjESC_ILi1EjENS0_6memory15LoadWithoutCastENSF_16StoreWithoutCastEEEviT_T0_T2_T3_T4_T5_ --------------------------
	.section	.text._ZN2at6native27unrolled_elementwise_kernelINS0_13BinaryFunctorIfffZZZNS0_20copysign_kernel_cudaERNS_18TensorIteratorBaseEENKUlvE_clEvENKUlvE0_clEvEUlffE_EESt5arrayIPcLm3EELi4E23TrivialOffsetCalculatorILi2EjESC_ILi1EjENS0_6memory15LoadWithoutCastENSF_16StoreWithoutCastEEEviT_T0_T2_T3_T4_T5_,"ax",@progbits
	.align	128
        .global         _ZN2at6native27unrolled_elementwise_kernelINS0_13BinaryFunctorIfffZZZNS0_20copysign_kernel_cudaERNS_18TensorIteratorBaseEENKUlvE_clEvENKUlvE0_clEvEUlffE_EESt5arrayIPcLm3EELi4E23TrivialOffsetCalculatorILi2EjESC_ILi1EjENS0_6memory15LoadWithoutCastENSF_16StoreWithoutCastEEEviT_T0_T2_T3_T4_T5_
        .type           _ZN2at6native27unrolled_elementwise_kernelINS0_13BinaryFunctorIfffZZZNS0_20copysign_kernel_cudaERNS_18TensorIteratorBaseEENKUlvE_clEvENKUlvE0_clEvEUlffE_EESt5arrayIPcLm3EELi4E23TrivialOffsetCalculatorILi2EjESC_ILi1EjENS0_6memory15LoadWithoutCastENSF_16StoreWithoutCastEEEviT_T0_T2_T3_T4_T5_,@function
        .size           _ZN2at6native27unrolled_elementwise_kernelINS0_13BinaryFunctorIfffZZZNS0_20copysign_kernel_cudaERNS_18TensorIteratorBaseEENKUlvE_clEvENKUlvE0_clEvEUlffE_EESt5arrayIPcLm3EELi4E23TrivialOffsetCalculatorILi2EjESC_ILi1EjENS0_6memory15LoadWithoutCastENSF_16StoreWithoutCastEEEviT_T0_T2_T3_T4_T5_,(.L_x_8124 - _ZN2at6native27unrolled_elementwise_kernelINS0_13BinaryFunctorIfffZZZNS0_20copysign_kernel_cudaERNS_18TensorIteratorBaseEENKUlvE_clEvENKUlvE0_clEvEUlffE_EESt5arrayIPcLm3EELi4E23TrivialOffsetCalculatorILi2EjESC_ILi1EjENS0_6memory15LoadWithoutCastENSF_16StoreWithoutCastEEEviT_T0_T2_T3_T4_T5_)
        .other          _ZN2at6native27unrolled_elementwise_kernelINS0_13BinaryFunctorIfffZZZNS0_20copysign_kernel_cudaERNS_18TensorIteratorBaseEENKUlvE_clEvENKUlvE0_clEvEUlffE_EESt5arrayIPcLm3EELi4E23TrivialOffsetCalculatorILi2EjESC_ILi1EjENS0_6memory15LoadWithoutCastENSF_16StoreWithoutCastEEEviT_T0_T2_T3_T4_T5_,@"STO_CUDA_ENTRY STV_DEFAULT"
_ZN2at6native27unrolled_elementwise_kernelINS0_13BinaryFunctorIfffZZZNS0_20copysign_kernel_cudaERNS_18TensorIteratorBaseEENKUlvE_clEvENKUlvE0_clEvEUlffE_EESt5arrayIPcLm3EELi4E23TrivialOffsetCalculatorILi2EjESC_ILi1EjENS0_6memory15LoadWithoutCastENSF_16StoreWithoutCastEEEviT_T0_T2_T3_T4_T5_:
.text._ZN2at6native27unrolled_elementwise_kernelINS0_13BinaryFunctorIfffZZZNS0_20copysign_kernel_cudaERNS_18TensorIteratorBaseEENKUlvE_clEvENKUlvE0_clEvEUlffE_EESt5arrayIPcLm3EELi4E23TrivialOffsetCalculatorILi2EjESC_ILi1EjENS0_6memory15LoadWithoutCastENSF_16StoreWithoutCastEEEviT_T0_T2_T3_T4_T5_:
[----:B------:R-:W-:Y:S01]  /*0000*/  LDC R1, c[0x0][0x37c] ;  /* 0x0000df00ff017b82 */ /* 0x000fe20000000800 */
[----:B------:R-:W0:Y:S07]  /*0010*/  S2R R0, SR_CTAID.X ;  /* 0x0000000000007919 */ /* 0x000e2e0000002500 */
[----:B------:R-:W0:Y:S01]  /*0020*/  LDC R3, c[0x0][0x380] ;  /* 0x0000e000ff037b82 */ /* 0x000e220000000800 */
[----:B------:R-:W1:Y:S01]  /*0030*/  LDCU.64 UR4, c[0x0][0x358] ;  /* 0x00006b00ff0477ac */ /* 0x000e620008000a00 */
[----:B------:R-:W-:Y:S01]  /*0040*/  HFMA2 R20, -RZ, RZ, 0, 0 ;  /* 0x00000000ff147431 */ /* 0x000fe200000001ff */
[----:B------:R-:W2:Y:S05]  /*0050*/  S2R R25, SR_TID.X ;  /* 0x0000000000197919 */ /* 0x000eaa0000002100 */
[----:B------:R-:W3:Y:S08]  /*0060*/  LDC.64 R14, c[0x0][0x390] ;  /* 0x0000e400ff0e7b82 */ /* 0x000ef00000000a00 */
[----:B------:R-:W4:Y:S08]  /*0070*/  LDC.64 R12, c[0x0][0x398] ;  /* 0x0000e600ff0c7b82 */ /* 0x000f300000000a00 */
[----:B------:R-:W5:Y:S01]  /*0080*/  LDC.64 R4, c[0x0][0x390] ;  /* 0x0000e400ff047b82 */ /* 0x000f620000000a00 */
[----:B0-----:R-:W-:-:S07]  /*0090*/  IMAD R18, R0, -0x200, R3 ;  /* 0xfffffe0000127824 */ /* 0x001fce00078e0203 */
[----:B------:R-:W0:Y:S01]  /*00a0*/  LDC.64 R6, c[0x0][0x398] ;  /* 0x0000e600ff067b82 */ /* 0x000e220000000a00 */
[----:B--2---:R-:W-:Y:S01]  /*00b0*/  IMAD.MOV.U32 R19, RZ, RZ, R25 ;  /* 0x000000ffff137224 */ /* 0x004fe200078e0019 */
[----:B------:R-:W-:-:S06]  /*00c0*/  ISETP.GE.AND P0, PT, R25, R18, PT ;  /* 0x000000121900720c */ /* 0x000fcc0003f06270 */
[----:B------:R-:W2:Y:S08]  /*00d0*/  LDC.64 R16, c[0x0][0x390] ;  /* 0x0000e400ff107b82 */ /* 0x000eb00000000a00 */
[----:B------:R-:W5:Y:S01]  /*00e0*/  LDC.64 R10, c[0x0][0x398] ;  /* 0x0000e600ff0a7b82 */ /* 0x000f620000000a00 */
[----:B------:R-:W-:Y:S01]  /*00f0*/  @!P0 IADD3 R25, PT, PT, R19, 0x80, RZ ;  /* 0x0000008013198810 */ /* 0x000fe20007ffe0ff */
[----:B------:R-:W-:-:S03]  /*0100*/  @!P0 IMAD R23, R0, 0x200, R19 ;  /* 0x0000020000178824 */ /* 0x000fc600078e0213 */
[----:B------:R-:W-:Y:S01]  /*0110*/  ISETP.GE.AND P1, PT, R25, R18, PT ;  /* 0x000000121900720c */ /* 0x000fe20003f26270 */
[C---:B---3--:R-:W-:Y:S02]  /*0120*/  @!P0 IMAD.WIDE.U32 R14, R23.reuse, 0x4, R14 ;  /* 0x00000004170e8825 */ /* 0x048fe400078e000e */
[----:B------:R-:W3:Y:S02]  /*0130*/  LDC.64 R2, c[0x0][0x390] ;  /* 0x0000e400ff027b82 */ /* 0x000ee40000000a00 */
[----:B----4-:R-:W-:Y:S01]  /*0140*/  @!P0 IMAD.WIDE.U32 R12, R23, 0x4, R12 ;  /* 0x00000004170c8825 */ /* 0x010fe200078e000c */
[----:B------:R-:W-:-:S05]  /*0150*/  CS2R R22, SRZ ;  /* 0x0000000000167805 */ /* 0x000fca000001ff00 */
[----:B------:R-:W4:Y:S01]  /*0160*/  LDC.64 R8, c[0x0][0x398] ;  /* 0x0000e600ff087b82 */ /* 0x000f220000000a00 */
[----:B-1----:R1:W4:Y:S01]  /*0170*/  @!P0 LDG.E R23, desc[UR4][R14.64] ;  /* 0x000000040e178981 */ /* 0x002322000c1e1900 */
[----:B------:R-:W-:Y:S01]  /*0180*/  @!P1 IMAD R27, R0, 0x200, R25 ;  /* 0x00000200001b9824 */ /* 0x000fe200078e0219 */
[----:B------:R-:W-:Y:S01]  /*0190*/  @!P1 IADD3 R25, PT, PT, R25, 0x80, RZ ;  /* 0x0000008019199810 */ /* 0x000fe20007ffe0ff */
[----:B------:R-:W-:Y:S01]  /*01a0*/  IMAD.MOV.U32 R24, RZ, RZ, RZ ;  /* 0x000000ffff187224 */ /* 0x000fe200078e00ff */
[----:B------:R0:W4:Y:S01]  /*01b0*/  @!P0 LDG.E R20, desc[UR4][R12.64] ;  /* 0x000000040c148981 */ /* 0x000122000c1e1900 */
[----:B--2---:R-:W-:Y:S01]  /*01c0*/  @!P1 IMAD.WIDE.U32 R16, R27, 0x4, R16 ;  /* 0x000000041b109825 */ /* 0x004fe200078e0010 */
[----:B------:R-:W-:-:S03]  /*01d0*/  ISETP.GE.AND P3, PT, R25, R18, PT ;  /* 0x000000121900720c */ /* 0x000fc60003f66270 */
[----:B-1----:R-:W-:Y:S02]  /*01e0*/  HFMA2 R15, -RZ, RZ, 0, 0 ;  /* 0x00000000ff0f7431 */ /* 0x002fe400000001ff */
[----:B-----5:R-:W-:Y:S01]  /*01f0*/  @!P1 IMAD.WIDE.U32 R10, R27, 0x4, R10 ;  /* 0x000000041b0a9825 */ /* 0x020fe200078e000a */
[----:B------:R-:W2:Y:S07]  /*0200*/  @!P1 LDG.E R22, desc[UR4][R16.64] ;  /* 0x0000000410169981 */ /* 0x000eae000c1e1900 */
[----:B------:R-:W-:Y:S01]  /*0210*/  @!P3 IMAD R21, R0, 0x200, R25 ;  /* 0x000002000015b824 */ /* 0x000fe200078e0219 */
[----:B------:R-:W-:-:S04]  /*0220*/  @!P3 IADD3 R25, PT, PT, R25, 0x80, RZ ;  /* 0x000000801919b810 */ /* 0x000fc80007ffe0ff */
[----:B------:R-:W-:Y:S01]  /*0230*/  ISETP.GE.AND P2, PT, R25, R18, PT ;  /* 0x000000121900720c */ /* 0x000fe20003f46270 */
[----:B------:R-:W-:Y:S01]  /*0240*/  @!P3 IMAD.WIDE.U32 R4, R21, 0x4, R4 ;  /* 0x000000041504b825 */ /* 0x000fe200078e0004 */
[----:B0-----:R-:W-:-:S03]  /*0250*/  CS2R R12, SRZ ;  /* 0x00000000000c7805 */ /* 0x001fc6000001ff00 */
[----:B------:R-:W-:Y:S01]  /*0260*/  @!P3 IMAD.WIDE.U32 R6, R21, 0x4, R6 ;  /* 0x000000041506b825 */ /* 0x000fe200078e0006 */
[----:B------:R-:W-:Y:S01]  /*0270*/  MOV R21, RZ ;  /* 0x000000ff00157202 */ /* 0x000fe20000000f00 */
[----:B------:R-:W5:Y:S04]  /*0280*/  @!P3 LDG.E R24, desc[UR4][R4.64] ;  /* 0x000000040418b981 */ /* 0x000f68000c1e1900 */
[----:B------:R-:W5:Y:S02]  /*0290*/  @!P3 LDG.E R15, desc[UR4][R6.64] ;  /* 0x00000004060fb981 */ /* 0x000f64000c1e1900 */
[----:B------:R-:W-:Y:S02]  /*02a0*/  @!P2 IMAD R25, R0, 0x200, R25 ;  /* 0x000002000019a824 */ /* 0x000fe400078e0219 */
[----:B------:R-:W2:Y:S02]  /*02b0*/  @!P1 LDG.E R21, desc[UR4][R10.64] ;  /* 0x000000040a159981 */ /* 0x000ea4000c1e1900 */
[----:B---3--:R-:W-:-:S04]  /*02c0*/  @!P2 IMAD.WIDE.U32 R2, R25, 0x4, R2 ;  /* 0x000000041902a825 */ /* 0x008fc800078e0002 */
[----:B----4-:R-:W-:Y:S01]  /*02d0*/  @!P2 IMAD.WIDE.U32 R8, R25, 0x4, R8 ;  /* 0x000000041908a825 */ /* 0x010fe200078e0008 */
[----:B------:R-:W3:Y:S04]  /*02e0*/  @!P2 LDG.E R12, desc[UR4][R2.64] ;  /* 0x00000004020ca981 */ /* 0x000ee8000c1e1900 */
[----:B------:R-:W3:Y:S01]  /*02f0*/  @!P2 LDG.E R13, desc[UR4][R8.64] ;  /* 0x00000004080da981 */ /* 0x000ee2000c1e1900 */
[----:B------:R-:W-:Y:S01]  /*0300*/  ISETP.GE.AND P0, PT, R19, R18, PT ;  /* 0x000000121300720c */ /* 0x000fe20003f06270 */
[----:B------:R-:W-:Y:S04]  /*0310*/  BSSY.RECONVERGENT B0, `(.L_x_4966) ;  /* 0x000001b000007945 */ /* 0x000fe80003800200 */
[----:B------:R-:W-:Y:S01]  /*0320*/  BSSY.RELIABLE B1, `(.L_x_4967) ;  /* 0x0000013000017945 */ /* 0x000fe20003800100 */
[----:B------:R-:W-:-:S02]  /*0330*/  LOP3.LUT R23, R23, 0x80000000, R20, 0xb8, !PT ;  /* 0x8000000017177812 */ /* 0x000fc400078eb814 */
[----:B-----5:R-:W-:Y:S02]  /*0340*/  LOP3.LUT R15, R24, 0x80000000, R15, 0xb8, !PT ;  /* 0x80000000180f7812 */ /* 0x020fe400078eb80f */
[----:B--2---:R-:W-:Y:S02]  /*0350*/  LOP3.LUT R21, R22, 0x80000000, R21, 0xb8, !PT ;  /* 0x8000000016157812 */ /* 0x004fe400078eb815 */
[----:B---3--:R-:W-:Y:S01]  /*0360*/  LOP3.LUT R13, R12, 0x80000000, R13, 0xb8, !PT ;  /* 0x800000000c0d7812 */ /* 0x008fe200078eb80d */
[----:B------:R-:W-:Y:S06]  /*0370*/  @P0 BRA `(.L_x_4968) ;  /* 0x0000000000340947 */ /* 0x000fec0003800000 */
[----:B------:R-:W0:Y:S01]  /*0380*/  LDC.64 R2, c[0x0][0x388] ;  /* 0x0000e200ff027b82 */ /* 0x000e220000000a00 */
[----:B------:R-:W-:Y:S01]  /*0390*/  IMAD R5, R0, 0x200, R19 ;  /* 0x0000020000057824 */ /* 0x000fe200078e0213 */
[----:B------:R-:W-:-:S04]  /*03a0*/  IADD3 R19, PT, PT, R19, 0x80, RZ ;  /* 0x0000008013137810 */ /* 0x000fc80007ffe0ff */
[----:B------:R-:W-:-:S13]  /*03b0*/  ISETP.GE.AND P0, PT, R19, R18, PT ;  /* 0x000000121300720c */ /* 0x000fda0003f06270 */
[----:B------:R-:W-:Y:S05]  /*03c0*/  @P0 BREAK.RELIABLE B1 ;  /* 0x0000000000010942 */ /* 0x000fea0003800100 */
[----:B0-----:R-:W-:-:S05]  /*03d0*/  IMAD.WIDE.U32 R2, R5, 0x4, R2 ;  /* 0x0000000405027825 */ /* 0x001fca00078e0002 */
[----:B------:R0:W-:Y:S01]  /*03e0*/  STG.E desc[UR4][R2.64], R23 ;  /* 0x0000001702007986 */ /* 0x0001e2000c101904 */
[----:B------:R-:W-:Y:S05]  /*03f0*/  @P0 BRA `(.L_x_4969) ;  /* 0x0000000000300947 */ /* 0x000fea0003800000 */
[----:B0-----:R-:W0:Y:S01]  /*0400*/  LDC.64 R2, c[0x0][0x388] ;  /* 0x0000e200ff027b82 */ /* 0x001e220000000a00 */
[----:B------:R-:W-:Y:S01]  /*0410*/  IMAD R5, R0, 0x200, R19 ;  /* 0x0000020000057824 */ /* 0x000fe200078e0213 */
[----:B------:R-:W-:-:S03]  /*0420*/  IADD3 R19, PT, PT, R19, 0x80, RZ ;  /* 0x0000008013137810 */ /* 0x000fc60007ffe0ff */
[----:B0-----:R-:W-:-:S05]  /*0430*/  IMAD.WIDE.U32 R2, R5, 0x4, R2 ;  /* 0x0000000405027825 */ /* 0x001fca00078e0002 */
[----:B------:R0:W-:Y:S02]  /*0440*/  STG.E desc[UR4][R2.64], R21 ;  /* 0x0000001502007986 */ /* 0x0001e4000c101904 */
.L_x_4968:
[----:B------:R-:W-:Y:S05]  /*0450*/  BSYNC.RELIABLE B1 ;  /* 0x0000000000017941 */ /* 0x000fea0003800100 */
.L_x_4967:
[----:B------:R-:W-:-:S13]  /*0460*/  ISETP.GE.AND P0, PT, R19, R18, PT ;  /* 0x000000121300720c */ /* 0x000fda0003f06270 */
[----:B0-----:R-:W0:Y:S01]  /*0470*/  @!P0 LDC.64 R2, c[0x0][0x388] ;  /* 0x0000e200ff028b82 */ /* 0x001e220000000a00 */
[----:B------:R-:W-:Y:S01]  /*0480*/  @!P0 IMAD R5, R0, 0x200, R19 ;  /* 0x0000020000058824 */ /* 0x000fe200078e0213 */
[----:B------:R-:W-:-:S03]  /*0490*/  @!P0 IADD3 R19, PT, PT, R19, 0x80, RZ ;  /* 0x0000008013138810 */ /* 0x000fc60007ffe0ff */
[----:B0-----:R-:W-:-:S05]  /*04a0*/  @!P0 IMAD.WIDE.U32 R2, R5, 0x4, R2 ;  /* 0x0000000405028825 */ /* 0x001fca00078e0002 */
[----:B------:R1:W-:Y:S02]  /*04b0*/  @!P0 STG.E desc[UR4][R2.64], R15 ;  /* 0x0000000f02008986 */ /* 0x0003e4000c101904 */
.L_x_4969:
[----:B------:R-:W-:Y:S05]  /*04c0*/  BSYNC.RECONVERGENT B0 ;  /* 0x0000000000007941 */ /* 0x000fea0003800200 */
.L_x_4966:
[----:B------:R-:W-:Y:S05]  /*04d0*/  WARPSYNC.ALL ;  /* 0x0000000000007948 */ /* 0x000fea0003800000 */
[----:B------:R-:W-:-:S13]  /*04e0*/  ISETP.GE.AND P0, PT, R19, R18, PT ;  /* 0x000000121300720c */ /* 0x000fda0003f06270 */
[----:B------:R-:W-:Y:S05]  /*04f0*/  @P0 EXIT ;  /* 0x000000000000094d */ /* 0x000fea0003800000 */
[----:B01----:R-:W0:Y:S01]  /*0500*/  LDC.64 R2, c[0x0][0x388] ;  /* 0x0000e200ff027b82 */ /* 0x003e220000000a00 */
[----:B------:R-:W-:-:S04]  /*0510*/  IMAD R19, R0, 0x200, R19 ;  /* 0x0000020000137824 */ /* 0x000fc800078e0213 */
[----:B0-----:R-:W-:-:S05]  /*0520*/  IMAD.WIDE.U32 R2, R19, 0x4, R2 ;  /* 0x0000000413027825 */ /* 0x001fca00078e0002 */
[----:B------:R-:W-:Y:S01]  /*0530*/  STG.E desc[UR4][R2.64], R13 ;  /* 0x0000000d02007986 */ /* 0x000fe2000c101904 */
[----:B------:R-:W-:Y:S05]  /*0540*/  EXIT ;  /* 0x000000000000794d */ /* 0x000fea0003800000 */
.L_x_4970:
        /* <DEDUP_REMOVED lines=11> */
.L_x_8124:


//--------------------- .text._ZN2at6native29vectorized_elementwise_kernelILi2ENS0_13BinaryFunctorIfffZZZNS0_20copysign_kernel_cudaERNS_18TensorIteratorBaseEENKUlvE_clEvENKUlvE0_clEvEUlffE_EESt5arrayIPcLm3EEEEviT0_T1_ --------------------------
	.section	.text._ZN2at6native29vectorized_elementwise_kernelILi2ENS0_13BinaryFunctorIfffZZZNS0_20copysign_kernel_cudaERNS_18TensorIteratorBaseEENKUlvE_clEvENKUlvE0_clEvEUlffE_EESt5arrayIPcLm3EEEEviT0_T1_,"ax",@progbits
	.align	128
        .global         _ZN2at6native29vectorized_elementwise_kernelILi2ENS0_13BinaryFunctorIfffZZZNS0_20copysign_kernel_cudaERNS_18TensorIteratorBaseEENKUlvE_clEvENKUlvE0_clEvEUlffE_EESt5arrayIPcLm3EEEEviT0_T1_
        .type           _ZN2at6native29vectorized_elementwise_kernelILi2ENS0_13BinaryFunctorIfffZZZNS0_20copysign_kernel_cudaERNS_18TensorIteratorBaseEENKUlvE_clEvENKUlvE0_clEvEUlffE_EESt5arrayIPcLm3EEEEviT0_T1_,@function
        .size           _ZN2at6native29vectorized_elementwise_kernelILi2ENS0_13BinaryFunctorIfffZZZNS0_20copysign_kernel_cudaERNS_18TensorIteratorBaseEENKUlvE_clEvENKUlvE0_clEvEUlffE_EESt5arrayIPcLm3EEEEviT0_T1_,(.L_x_8125 - _ZN2at6native29vectorized_elementwise_kernelILi2ENS0_13BinaryFunctorIfffZZZNS0_20copysign_kernel_cudaERNS_18TensorIteratorBaseEENKUlvE_clEvENKUlvE0_clEvEUlffE_EESt5arrayIPcLm3EEEEviT0_T1_)
        .other          _ZN2at6native29vectorized_elementwise_kernelILi2ENS0_13BinaryFunctorIfffZZZNS0_20copysign_kernel_cudaERNS_18TensorIteratorBaseEENKUlvE_clEvENKUlvE0_clEvEUlffE_EESt5arrayIPcLm3EEEEviT0_T1_,@"STO_CUDA_ENTRY STV_DEFAULT"
_ZN2at6native29vectorized_elementwise_kernelILi2ENS0_13BinaryFunctorIfffZZZNS0_20copysign_kernel_cudaERNS_18TensorIteratorBaseEENKUlvE_clEvENKUlvE0_clEvEUlffE_EESt5arrayIPcLm3EEEEviT0_T1_:
.text._ZN2at6native29vectorized_elementwise_kernelILi2ENS0_13BinaryFunctorIfffZZZNS0_20copysign_kernel_cudaERNS_18TensorIteratorBaseEENKUlvE_clEvENKUlvE0_clEvEUlffE_EESt5arrayIPcLm3EEEEviT0_T1_:
        /* <DEDUP_REMOVED lines=10> */
[----:B------:R-:W-:-:S07]  /*00a0*/  CS2R R8, SRZ ;  /* 0x0000000000087805 */ /* 0x000fce000001ff00 */
        /* <DEDUP_REMOVED lines=13> */
[----:B------:R1:W2:Y:S02]  /*0180*/  @!P3 LDG.E R9, desc[UR4][R14.64] ;  /* 0x000000040e09b981 */ /* 0x0002a4000c1e1900 */
[----:B------:R-:W5:Y:S02]  /*0190*/  LDC.64 R28, c[0x0][0x390] ;  /* 0x0000e400ff1c7b82 */ /* 0x000f640000000a00 */
[----:B------:R0:W2:Y:S01]  /*01a0*/  @!P3 LDG.E R8, desc[UR4][R20.64] ;  /* 0x000000041408b981 */ /* 0x0000a2000c1e1900 */
[----:B------:R-:W-:Y:S02]  /*01b0*/  @!P0 IMAD.IADD R17, R0, 0x1, R11 ;  /* 0x0000000100118824 */ /* 0x000fe400078e020b */
[----:B------:R-:W-:Y:S02]  /*01c0*/  @!P0 VIADD R11, R11, 0x80 ;  /* 0x000000800b0b8836 */ /* 0x000fe40000000000 */
[----:B------:R-:W-:Y:S01]  /*01d0*/  IMAD.MOV.U32 R7, RZ, RZ, RZ ;  /* 0x000000ffff077224 */ /* 0x000fe200078e00ff */
[----:B-1----:R-:W1:Y:S02]  /*01e0*/  LDC.64 R14, c[0x0][0x390] ;  /* 0x0000e400ff0e7b82 */ /* 0x002e640000000a00 */
[----:B------:R-:W-:-:S13]  /*01f0*/  ISETP.GE.U32.AND P1, PT, R11, R2, PT ;  /* 0x000000020b00720c */ /* 0x000fda0003f26070 */
[----:B------:R-:W-:Y:S02]  /*0200*/  @!P1 IMAD.IADD R5, R0, 0x1, R11 ;  /* 0x0000000100059824 */ /* 0x000fe400078e020b */
[----:B------:R-:W-:-:S05]  /*0210*/  @!P1 VIADD R11, R11, 0x80 ;  /* 0x000000800b0b9836 */ /* 0x000fca0000000000 */
[----:B------:R-:W-:Y:S01]  /*0220*/  ISETP.GE.U32.AND P2, PT, R11, R2, PT ;  /* 0x000000020b00720c */ /* 0x000fe20003f46070 */
[----:B---3--:R-:W-:-:S12]  /*0230*/  @!P1 IMAD.WIDE.U32 R12, R5, 0x4, R12 ;  /* 0x00000004050c9825 */ /* 0x008fd800078e000c */
[----:B------:R-:W-:Y:S01]  /*0240*/  @!P2 IADD3 R6, PT, PT, R0, R11, RZ ;  /* 0x0000000b0006a210 */ /* 0x000fe20007ffe0ff */
[----:B------:R-:W-:-:S05]  /*0250*/  @!P2 VIADD R11, R11, 0x80 ;  /* 0x000000800b0ba836 */ /* 0x000fca0000000000 */
[----:B------:R-:W-:Y:S01]  /*0260*/  ISETP.GE.U32.AND P3, PT, R11, R2, PT ;  /* 0x000000020b00720c */ /* 0x000fe20003f66070 */
[----:B----4-:R-:W-:Y:S01]  /*0270*/  @!P1 IMAD.WIDE.U32 R26, R5, 0x4, R26 ;  /* 0x00000004051a9825 */ /* 0x010fe200078e001a */
[----:B------:R-:W-:-:S03]  /*0280*/  CS2R R4, SRZ ;  /* 0x0000000000047805 */ /* 0x000fc6000001ff00 */
[C---:B0-----:R-:W-:Y:S01]  /*0290*/  @!P0 IMAD.WIDE.U32 R18, R17.reuse, 0x4, R18 ;  /* 0x0000000411128825 */ /* 0x041fe200078e0012 */
[----:B------:R-:W-:Y:S02]  /*02a0*/  CS2R R20, SRZ ;  /* 0x0000000000147805 */ /* 0x000fe4000001ff00 */
[----:B------:R-:W3:Y:S01]  /*02b0*/  @!P1 LDG.E R5, desc[UR4][R26.64] ;  /* 0x000000041a059981 */ /* 0x000ee2000c1e1900 */
[----:B-----5:R-:W-:Y:S02]  /*02c0*/  @!P0 IMAD.WIDE.U32 R22, R17, 0x4, R22 ;  /* 0x0000000411168825 */ /* 0x020fe400078e0016 */
[----:B------:R-:W0:Y:S01]  /*02d0*/  LDC.64 R16, c[0x0][0x398] ;  /* 0x0000e600ff107b82 */ /* 0x000e220000000a00 */
[----:B------:R4:W5:Y:S04]  /*02e0*/  @!P0 LDG.E R4, desc[UR4][R18.64] ;  /* 0x0000000412048981 */ /* 0x000968000c1e1900 */
[----:B------:R1:W5:Y:S04]  /*02f0*/  @!P0 LDG.E R7, desc[UR4][R22.64] ;  /* 0x0000000416078981 */ /* 0x000368000c1e1900 */
[----:B------:R1:W3:Y:S01]  /*0300*/  @!P1 LDG.E R20, desc[UR4][R12.64] ;  /* 0x000000040c149981 */ /* 0x0002e2000c1e1900 */
[----:B----4-:R-:W-:Y:S01]  /*0310*/  @!P3 IADD3 R19, PT, PT, R0, R11, RZ ;  /* 0x0000000b0013b210 */ /* 0x010fe20007ffe0ff */
[----:B------:R-:W-:Y:S01]  /*0320*/  @!P3 VIADD R11, R11, 0x80 ;  /* 0x000000800b0bb836 */ /* 0x000fe20000000000 */
[----:B-1----:R-:W1:Y:S04]  /*0330*/  LDC.64 R22, c[0x0][0x398] ;  /* 0x0000e600ff167b82 */ /* 0x002e680000000a00 */
[----:B------:R-:W-:-:S04]  /*0340*/  ISETP.GE.U32.AND P0, PT, R11, R2, PT ;  /* 0x000000020b00720c */ /* 0x000fc80003f06070 */
[----:B------:R-:W4:Y:S01]  /*0350*/  LDC.64 R12, c[0x0][0x398] ;  /* 0x0000e600ff0c7b82 */ /* 0x000f220000000a00 */
[----:B------:R-:W-:-:S04]  /*0360*/  @!P2 IMAD.WIDE.U32 R24, R6, 0x4, R24 ;  /* 0x000000040618a825 */ /* 0x000fc800078e0018 */
[----:B------:R-:W-:Y:S02]  /*0370*/  HFMA2 R10, -RZ, RZ, 0, 0 ;  /* 0x00000000ff0a7431 */ /* 0x000fe400000001ff */
[----:B0-----:R-:W-:Y:S01]  /*0380*/  @!P2 IMAD.WIDE.U32 R16, R6, 0x4, R16 ;  /* 0x000000040610a825 */ /* 0x001fe200078e0010 */
[----:B------:R0:W3:Y:S03]  /*0390*/  @!P2 LDG.E R21, desc[UR4][R24.64] ;  /* 0x000000041815a981 */ /* 0x0000e6000c1e1900 */
[----:B------:R-:W-:Y:S02]  /*03a0*/  @!P0 IMAD.IADD R27, R0, 0x1, R11 ;  /* 0x00000001001b8824 */ /* 0x000fe400078e020b */
[----:B------:R-:W-:-:S05]  /*03b0*/  @!P0 VIADD R11, R11, 0x80 ;  /* 0x000000800b0b8836 */ /* 0x000fca0000000000 */
[----:B------:R-:W-:Y:S01]  /*03c0*/  ISETP.GE.U32.AND P1, PT, R11, R2, PT ;  /* 0x000000020b00720c */ /* 0x000fe20003f26070 */
[----:B------:R-:W-:Y:S01]  /*03d0*/  IMAD.MOV.U32 R6, RZ, RZ, RZ ;  /* 0x000000ffff067224 */ /* 0x000fe200078e00ff */
[----:B0-----:R-:W-:Y:S01]  /*03e0*/  CS2R R24, SRZ ;  /* 0x0000000000187805 */ /* 0x001fe2000001ff00 */
[----:B------:R-:W-:-:S04]  /*03f0*/  @!P0 IMAD.WIDE.U32 R28, R27, 0x4, R28 ;  /* 0x000000041b1c8825 */ /* 0x000fc800078e001c */
[----:B-1----:R-:W-:Y:S01]  /*0400*/  @!P0 IMAD.WIDE.U32 R22, R27, 0x4, R22 ;  /* 0x000000041b168825 */ /* 0x002fe200078e0016 */
[----:B------:R-:W-:Y:S01]  /*0410*/  CS2R R26, SRZ ;  /* 0x00000000001a7805 */ /* 0x000fe2000001ff00 */
[----:B------:R0:W3:Y:S02]  /*0420*/  @!P2 LDG.E R6, desc[UR4][R16.64] ;  /* 0x000000041006a981 */ /* 0x0000e4000c1e1900 */
[C---:B------:R-:W-:Y:S02]  /*0430*/  @!P3 IMAD.WIDE.U32 R14, R19.reuse, 0x4, R14 ;  /* 0x00000004130eb825 */ /* 0x040fe400078e000e */
[----:B------:R-:W3:Y:S02]  /*0440*/  @!P0 LDG.E R24, desc[UR4][R28.64] ;  /* 0x000000041c188981 */ /* 0x000ee4000c1e1900 */
[----:B----4-:R-:W-:Y:S02]  /*0450*/  @!P3 IMAD.WIDE.U32 R12, R19, 0x4, R12 ;  /* 0x00000004130cb825 */ /* 0x010fe400078e000c */
[----:B------:R-:W4:Y:S01]  /*0460*/  @!P3 LDG.E R10, desc[UR4][R14.64] ;  /* 0x000000040e0ab981 */ /* 0x000f22000c1e1900 */
[----:B------:R-:W1:Y:S03]  /*0470*/  LDC.64 R18, c[0x0][0x390] ;  /* 0x0000e400ff127b82 */ /* 0x000e660000000a00 */
[----:B------:R0:W4:Y:S04]  /*0480*/  @!P3 LDG.E R25, desc[UR4][R12.64] ;  /* 0x000000040c19b981 */ /* 0x000128000c1e1900 */
[----:B------:R0:W4:Y:S02]  /*0490*/  @!P0 LDG.E R27, desc[UR4][R22.64] ;  /* 0x00000004161b8981 */ /* 0x000124000c1e1900 */
[----:B0-----:R-:W0:Y:S08]  /*04a0*/  LDC.64 R16, c[0x0][0x398] ;  /* 0x0000e600ff107b82 */ /* 0x001e300000000a00 */
[----:B------:R-:W0:Y:S01]  /*04b0*/  LDC.64 R12, c[0x0][0x390] ;  /* 0x0000e400ff0c7b82 */ /* 0x000e220000000a00 */
[----:B------:R-:W-:Y:S01]  /*04c0*/  @!P1 IADD3 R23, PT, PT, R0, R11, RZ ;  /* 0x0000000b00179210 */ /* 0x000fe20007ffe0ff */
[----:B------:R-:W-:-:S06]  /*04d0*/  @!P1 VIADD R11, R11, 0x80 ;  /* 0x000000800b0b9836 */ /* 0x000fcc0000000000 */
[----:B------:R-:W0:Y:S01]  /*04e0*/  LDC.64 R14, c[0x0][0x398] ;  /* 0x0000e600ff0e7b82 */ /* 0x000e220000000a00 */
[----:B------:R-:W-:Y:S01]  /*04f0*/  ISETP.GE.U32.AND P0, PT, R11, R2, PT ;  /* 0x000000020b00720c */ /* 0x000fe20003f06070 */
[----:B-1----:R-:W-:-:S05]  /*0500*/  @!P1 IMAD.WIDE.U32 R18, R23, 0x4, R18 ;  /* 0x0000000417129825 */ /* 0x002fca00078e0012 */
[----:B------:R-:W4:Y:S01]  /*0510*/  @!P1 LDG.E R26, desc[UR4][R18.64] ;  /* 0x00000004121a9981 */ /* 0x000f22000c1e1900 */
[----:B0-----:R-:W-:Y:S01]  /*0520*/  @!P1 IMAD.WIDE.U32 R16, R23, 0x4, R16 ;  /* 0x0000000417109825 */ /* 0x001fe200078e0010 */
[----:B------:R-:W-:-:S05]  /*0530*/  CS2R R22, SRZ ;  /* 0x0000000000167805 */ /* 0x000fca000001ff00 */
[----:B------:R-:W-:-:S04]  /*0540*/  @!P0 IMAD.IADD R11, R0, 0x1, R11 ;  /* 0x00000001000b8824 */ /* 0x000fc800078e020b */
[----:B------:R-:W-:-:S05]  /*0550*/  @!P0 IMAD.WIDE.U32 R12, R11, 0x4, R12 ;  /* 0x000000040b0c8825 */ /* 0x000fca00078e000c */
[----:B------:R-:W4:Y:S01]  /*0560*/  @!P0 LDG.E R22, desc[UR4][R12.64] ;  /* 0x000000040c168981 */ /* 0x000f22000c1e1900 */
[----:B------:R-:W-:Y:S01]  /*0570*/  @!P0 IMAD.WIDE.U32 R14, R11, 0x4, R14 ;  /* 0x000000040b0e8825 */ /* 0x000fe200078e000e */
[----:B------:R-:W-:-:S04]  /*0580*/  MOV R11, RZ ;  /* 0x000000ff000b7202 */ /* 0x000fc80000000f00 */
[----:B------:R-:W4:Y:S04]  /*0590*/  @!P0 LDG.E R23, desc[UR4][R14.64] ;  /* 0x000000040e178981 */ /* 0x000f28000c1e1900 */
[----:B------:R-:W4:Y:S01]  /*05a0*/  @!P1 LDG.E R11, desc[UR4][R16.64] ;  /* 0x00000004100b9981 */ /* 0x000f22000c1e1900 */
[----:B------:R-:W-:Y:S01]  /*05b0*/  ISETP.GE.U32.AND P0, PT, R3, R2, PT ;  /* 0x000000020300720c */ /* 0x000fe20003f06070 */
[----:B------:R-:W-:Y:S04]  /*05c0*/  BSSY.RECONVERGENT B0, `(.L_x_4972) ;  /* 0x000003b000007945 */ /* 0x000fe80003800200 */
[----:B------:R-:W-:Y:S01]  /*05d0*/  BSSY.RELIABLE B1, `(.L_x_4973) ;  /* 0x0000033000017945 */ /* 0x000fe20003800100 */
[----:B--2---:R-:W-:-:S02]  /*05e0*/  LOP3.LUT R8, R9, 0x80000000, R8, 0xb8, !PT ;  /* 0x8000000009087812 */ /* 0x004fc400078eb808 */
[----:B-----5:R-:W-:Y:S02]  /*05f0*/  LOP3.LUT R4, R7, 0x80000000, R4, 0xb8, !PT ;  /* 0x8000000007047812 */ /* 0x020fe400078eb804 */
[----:B---3--:R-:W-:Y:S02]  /*0600*/  LOP3.LUT R5, R20, 0x80000000, R5, 0xb8, !PT ;  /* 0x8000000014057812 */ /* 0x008fe400078eb805 */
[----:B------:R-:W-:Y:S02]  /*0610*/  LOP3.LUT R6, R21, 0x80000000, R6, 0xb8, !PT ;  /* 0x8000000015067812 */ /* 0x000fe400078eb806 */
[----:B----4-:R-:W-:Y:S02]  /*0620*/  LOP3.LUT R10, R10, 0x80000000, R25, 0xb8, !PT ;  /* 0x800000000a0a7812 */ /* 0x010fe400078eb819 */
[----:B------:R-:W-:Y:S02]  /*0630*/  LOP3.LUT R24, R24, 0x80000000, R27, 0xb8, !PT ;  /* 0x8000000018187812 */ /* 0x000fe400078eb81b */
[----:B------:R-:W-:-:S02]  /*0640*/  LOP3.LUT R22, R22, 0x80000000, R23, 0xb8, !PT ;  /* 0x8000000016167812 */ /* 0x000fc400078eb817 */
[----:B------:R-:W-:Y:S01]  /*0650*/  LOP3.LUT R11, R26, 0x80000000, R11, 0xb8, !PT ;  /* 0x800000001a0b7812 */ /* 0x000fe200078eb80b */
[----:B------:R-:W-:Y:S06]  /*0660*/  @P0 BRA `(.L_x_4974) ;  /* 0x0000000000300947 */ /* 0x000fec0003800000 */
[----:B------:R-:W0:Y:S01]  /*0670*/  LDC.64 R12, c[0x0][0x388] ;  /* 0x0000e200ff0c7b82 */ /* 0x000e220000000a00 */
[----:B------:R-:W-:Y:S02]  /*0680*/  IMAD.IADD R7, R0, 0x1, R3 ;  /* 0x0000000100077824 */ /* 0x000fe400078e0203 */
[----:B------:R-:W-:-:S05]  /*0690*/  VIADD R3, R3, 0x80 ;  /* 0x0000008003037836 */ /* 0x000fca0000000000 */
[----:B------:R-:W-:Y:S01]  /*06a0*/  ISETP.GE.U32.AND P0, PT, R3, R2, PT ;  /* 0x000000020300720c */ /* 0x000fe20003f06070 */
[----:B0-----:R-:W-:-:S05]  /*06b0*/  IMAD.WIDE.U32 R12, R7, 0x4, R12 ;  /* 0x00000004070c7825 */ /* 0x001fca00078e000c */
[----:B------:R0:W-:Y:S07]  /*06c0*/  STG.E desc[UR4][R12.64], R8 ;  /* 0x000000080c007986 */ /* 0x0001ee000c101904 */
[----:B------:R-:W-:Y:S05]  /*06d0*/  @P0 BRA `(.L_x_4975) ;  /* 0x0000000000300947 */ /* 0x000fea0003800000 */
[----:B0-----:R-:W0:Y:S01]  /*06e0*/  LDC.64 R8, c[0x0][0x388] ;  /* 0x0000e200ff087b82 */ /* 0x001e220000000a00 */
[----:B------:R-:W-:Y:S01]  /*06f0*/  IADD3 R7, PT, PT, R0, R3, RZ ;  /* 0x0000000300077210 */ /* 0x000fe20007ffe0ff */
[----:B------:R-:W-:-:S04]  /*0700*/  VIADD R3, R3, 0x80 ;  /* 0x0000008003037836 */ /* 0x000fc80000000000 */
[----:B0-----:R-:W-:-:S05]  /*0710*/  IMAD.WIDE.U32 R8, R7, 0x4, R8 ;  /* 0x0000000407087825 */ /* 0x001fca00078e0008 */
[----:B------:R0:W-:Y:S02]  /*0720*/  STG.E desc[UR4][R8.64], R4 ;  /* 0x0000000408007986 */ /* 0x0001e4000c101904 */
.L_x_4974:
[----:B------:R-:W-:-:S13]  /*0730*/  ISETP.GE.U32.AND P0, PT, R3, R2, PT ;  /* 0x000000020300720c */ /* 0x000fda0003f06070 */
[----:B------:R-:W-:Y:S05]  /*0740*/  @P0 BRA `(.L_x_4976) ;  /* 0x0000000000300947 */ /* 0x000fea0003800000 */
[----:B0-----:R-:W0:Y:S01]  /*0750*/  LDC.64 R8, c[0x0][0x388] ;  /* 0x0000e200ff087b82 */ /* 0x001e220000000a00 */
[----:B------:R-:W-:Y:S01]  /*0760*/  IADD3 R7, PT, PT, R0, R3, RZ ;  /* 0x0000000300077210 */ /* 0x000fe20007ffe0ff */
[----:B------:R-:W-:-:S04]  /*0770*/  VIADD R3, R3, 0x80 ;  /* 0x0000008003037836 */ /* 0x000fc80000000000 */
[----:B0-----:R-:W-:-:S05]  /*0780*/  IMAD.WIDE.U32 R8, R7, 0x4, R8 ;  /* 0x0000000407087825 */ /* 0x001fca00078e0008 */
[----:B------:R1:W-:Y:S02]  /*0790*/  STG.E desc[UR4][R8.64], R5 ;  /* 0x0000000508007986 */ /* 0x0003e4000c101904 */
.L_x_4975:
[----:B------:R-:W-:-:S13]  /*07a0*/  ISETP.GE.U32.AND P0, PT, R3, R2, PT ;  /* 0x000000020300720c */ /* 0x000fda0003f06070 */
[----:B------:R-:W-:Y:S05]  /*07b0*/  @P0 BRA `(.L_x_4977) ;  /* 0x0000000000300947 */ /* 0x000fea0003800000 */
[----:B-1----:R-:W1:Y:S01]  /*07c0*/  LDC.64 R4, c[0x0][0x388] ;  /* 0x0000e200ff047b82 */ /* 0x002e620000000a00 */
[----:B------:R-:W-:Y:S01]  /*07d0*/  IADD3 R7, PT, PT, R0, R3, RZ ;  /* 0x0000000300077210 */ /* 0x000fe20007ffe0ff */
[----:B------:R-:W-:-:S04]  /*07e0*/  VIADD R3, R3, 0x80 ;  /* 0x0000008003037836 */ /* 0x000fc80000000000 */
[----:B-1----:R-:W-:-:S05]  /*07f0*/  IMAD.WIDE.U32 R4, R7, 0x4, R4 ;  /* 0x0000000407047825 */ /* 0x002fca00078e0004 */
[----:B------:R1:W-:Y:S02]  /*0800*/  STG.E desc[UR4][R4.64], R6 ;  /* 0x0000000604007986 */ /* 0x0003e4000c101904 */
.L_x_4976:
[----:B------:R-:W-:-:S13]  /*0810*/  ISETP.GE.U32.AND P0, PT, R3, R2, PT ;  /* 0x000000020300720c */ /* 0x000fda0003f06070 */
[----:B------:R-:W-:Y:S05]  /*0820*/  @P0 BRA `(.L_x_4978) ;  /* 0x0000000000340947 */ /* 0x000fea0003800000 */
[----:B01----:R-:W0:Y:S01]  /*0830*/  LDC.64 R4, c[0x0][0x388] ;  /* 0x0000e200ff047b82 */ /* 0x003e220000000a00 */
[----:B------:R-:W-:Y:S01]  /*0840*/  IADD3 R7, PT, PT, R0, R3, RZ ;  /* 0x0000000300077210 */ /* 0x000fe20007ffe0ff */
[----:B------:R-:W-:-:S04]  /*0850*/  VIADD R3, R3, 0x80 ;  /* 0x0000008003037836 */ /* 0x000fc80000000000 */
[----:B0-----:R-:W-:-:S05]  /*0860*/  IMAD.WIDE.U32 R4, R7, 0x4, R4 ;  /* 0x0000000407047825 */ /* 0x001fca00078e0004 */
[----:B------:R2:W-:Y:S02]  /*0870*/  STG.E desc[UR4][R4.64], R10 ;  /* 0x0000000a04007986 */ /* 0x0005e4000c101904 */
.L_x_4977:
[----:B------:R-:W-:-:S13]  /*0880*/  ISETP.GE.U32.AND P0, PT, R3, R2, PT ;  /* 0x000000020300720c */ /* 0x000fda0003f06070 */
[----:B------:R-:W-:Y:S05]  /*0890*/  @P0 BREAK.RELIABLE B1 ;  /* 0x0000000000010942 */ /* 0x000fea0003800100 */
[----:B------:R-:W-:Y:S05]  /*08a0*/  @P0 BRA `(.L_x_4979) ;  /* 0x0000000000300947 */ /* 0x000fea0003800000 */
[----:B-12---:R-:W1:Y:S01]  /*08b0*/  LDC.64 R4, c[0x0][0x388] ;  /* 0x0000e200ff047b82 */ /* 0x006e620000000a00 */
[----:B------:R-:W-:Y:S01]  /*08c0*/  IADD3 R7, PT, PT, R0, R3, RZ ;  /* 0x0000000300077210 */ /* 0x000fe20007ffe0ff */
[----:B------:R-:W-:-:S04]  /*08d0*/  VIADD R3, R3, 0x80 ;  /* 0x0000008003037836 */ /* 0x000fc80000000000 */
[----:B-1----:R-:W-:-:S05]  /*08e0*/  IMAD.WIDE.U32 R4, R7, 0x4, R4 ;  /* 0x0000000407047825 */ /* 0x002fca00078e0004 */
[----:B------:R2:W-:Y:S02]  /*08f0*/  STG.E desc[UR4][R4.64], R24 ;  /* 0x0000001804007986 */ /* 0x0005e4000c101904 */
.L_x_4978:
[----:B------:R-:W-:Y:S05]  /*0900*/  BSYNC.RELIABLE B1 ;  /* 0x0000000000017941 */ /* 0x000fea0003800100 */
.L_x_4973:
[----:B------:R-:W-:-:S13]  /*0910*/  ISETP.GE.U32.AND P0, PT, R3, R2, PT ;  /* 0x000000020300720c */ /* 0x000fda0003f06070 */
[----:B012---:R-:W0:Y:S01]  /*0920*/  @!P0 LDC.64 R4, c[0x0][0x388] ;  /* 0x0000e200ff048b82 */ /* 0x007e220000000a00 */
[----:B------:R-:W-:Y:S01]  /*0930*/  @!P0 IADD3 R7, PT, PT, R0, R3, RZ ;  /* 0x0000000300078210 */ /* 0x000fe20007ffe0ff */
[----:B------:R-:W-:-:S04]  /*0940*/  @!P0 VIADD R3, R3, 0x80 ;  /* 0x0000008003038836 */ /* 0x000fc80000000000 */
[----:B0-----:R-:W-:-:S05]  /*0950*/  @!P0 IMAD.WIDE.U32 R4, R7, 0x4, R4 ;  /* 0x0000000407048825 */ /* 0x001fca00078e0004 */
[----:B------:R3:W-:Y:S02]  /*0960*/  @!P0 STG.E desc[UR4][R4.64], R11 ;  /* 0x0000000b04008986 */ /* 0x0007e4000c101904 */
.L_x_4979:
[----:B------:R-:W-:Y:S05]  /*0970*/  BSYNC.RECONVERGENT B0 ;  /* 0x0000000000007941 */ /* 0x000fea0003800200 */
.L_x_4972:
[----:B------:R-:W-:Y:S05]  /*0980*/  WARPSYNC.ALL ;  /* 0x0000000000007948 */ /* 0x000fea0003800000 */
[----:B------:R-:W-:-:S13]  /*0990*/  ISETP.GE.U32.AND P0, PT, R3, R2, PT ;  /* 0x000000020300720c */ /* 0x000fda0003f06070 */
[----:B------:R-:W-:Y:S05]  /*09a0*/  @P0 EXIT ;  /* 0x000000000000094d */ /* 0x000fea0003800000 */
[----:B-123--:R-:W1:Y:S01]  /*09b0*/  LDC.64 R4, c[0x0][0x388] ;  /* 0x0000e200ff047b82 */ /* 0x00ee620000000a00 */
[----:B------:R-:W-:-:S05]  /*09c0*/  IADD3 R3, PT, PT, R0, R3, RZ ;  /* 0x0000000300037210 */ /* 0x000fca0007ffe0ff */
[----:B-1----:R-:W-:-:S05]  /*09d0*/  IMAD.WIDE.U32 R2, R3, 0x4, R4 ;  /* 0x0000000403027825 */ /* 0x002fca00078e0004 */
[----:B------:R-:W-:Y:S01]  /*09e0*/  STG.E desc[UR4][R2.64], R22 ;  /* 0x0000001602007986 */ /* 0x000fe2000c101904 */
[----:B------:R-:W-:Y:S05]  /*09f0*/  EXIT ;  /* 0x000000000000794d */ /* 0x000fea0003800000 */
.L_x_4971:
        /* <DEDUP_REMOVED lines=8> */
[----:B------:R-:W4:Y:S01]  /*0a80*/  LDG.E.64 R12, desc[UR4][R16.64+0x400] ;  /* 0x00040004100c7981 */ /* 0x000f22000c1e1b00 */
[----:B------:R-:W-:-:S03]  /*0a90*/  IMAD.WIDE.U32 R18, R2, 0x8, R6 ;  /* 0x0000000802127825 */ /* 0x000fc600078e0006 */
[----:B------:R-:W5:Y:S04]  /*0aa0*/  LDG.E.64 R4, desc[UR4][R16.64+0x800] ;  /* 0x0008000410047981 */ /* 0x000f68000c1e1b00 */
[----:B------:R-:W2:Y:S04]  /*0ab0*/  LDG.E.64 R24, desc[UR4][R18.64] ;  /* 0x0000000412187981 */ /* 0x000ea8000c1e1b00 */
[----:B------:R-:W4:Y:S04]  /*0ac0*/  LDG.E.64 R8, desc[UR4][R18.64+0x400] ;  /* 0x0004000412087981 */ /* 0x000f28000c1e1b00 */
[----:B------:R-:W5:Y:S04]  /*0ad0*/  LDG.E.64 R6, desc[UR4][R18.64+0x800] ;  /* 0x0008000412067981 */ /* 0x000f68000c1e1b00 */
[----:B------:R-:W5:Y:S04]  /*0ae0*/  LDG.E.64 R10, desc[UR4][R16.64+0xc00] ;  /* 0x000c0004100a7981 */ /* 0x000f68000c1e1b00 */
[----:B------:R-:W5:Y:S01]  /*0af0*/  LDG.E.64 R14, desc[UR4][R18.64+0xc00] ;  /* 0x000c0004120e7981 */ /* 0x000f62000c1e1b00 */
[----:B---3--:R-:W-:-:S04]  /*0b00*/  IMAD.WIDE.U32 R20, R0, 0x4, R20 ;  /* 0x0000000400147825 */ /* 0x008fc800078e0014 */
[----:B------:R-:W-:Y:S01]  /*0b10*/  IMAD.WIDE.U32 R20, R2, 0x8, R20 ;  /* 0x0000000802147825 */ /* 0x000fe200078e0014 */
[----:B--2---:R-:W-:Y:S02]  /*0b20*/  LOP3.LUT R22, R22, 0x80000000, R24, 0xb8, !PT ;  /* 0x8000000016167812 */ /* 0x004fe400078eb818 */
[----:B------:R-:W-:Y:S02]  /*0b30*/  LOP3.LUT R23, R23, 0x80000000, R25, 0xb8, !PT ;  /* 0x8000000017177812 */ /* 0x000fe400078eb819 */
[----:B----4-:R-:W-:Y:S02]  /*0b40*/  LOP3.LUT R8, R12, 0x80000000, R8, 0xb8, !PT ;  /* 0x800000000c087812 */ /* 0x010fe400078eb808 */
[----:B------:R-:W-:Y:S02]  /*0b50*/  LOP3.LUT R9, R13, 0x80000000, R9, 0xb8, !PT ;  /* 0x800000000d097812 */ /* 0x000fe400078eb809 */
[----:B-----5:R-:W-:Y:S02]  /*0b60*/  LOP3.LUT R4, R4, 0x80000000, R6, 0xb8, !PT ;  /* 0x8000000004047812 */ /* 0x020fe400078eb806 */
[----:B------:R-:W-:Y:S01]  /*0b70*/  LOP3.LUT R5, R5, 0x80000000, R7, 0xb8, !PT ;  /* 0x8000000005057812 */ /* 0x000fe200078eb807 */
[----:B------:R-:W-:Y:S01]  /*0b80*/  STG.E.64 desc[UR4][R20.64], R22 ;  /* 0x0000001614007986 */ /* 0x000fe2000c101b04 */
[----:B------:R-:W-:-:S02]  /*0b90*/  LOP3.LUT R10, R10, 0x80000000, R14, 0xb8, !PT ;  /* 0x800000000a0a7812 */ /* 0x000fc400078eb80e */
[----:B------:R-:W-:Y:S01]  /*0ba0*/  LOP3.LUT R11, R11, 0x80000000, R15, 0xb8, !PT ;  /* 0x800000000b0b7812 */ /* 0x000fe200078eb80f */
[----:B------:R-:W-:Y:S04]  /*0bb0*/  STG.E.64 desc[UR4][R20.64+0x400], R8 ;  /* 0x0004000814007986 */ /* 0x000fe8000c101b04 */
[----:B------:R-:W-:Y:S04]  /*0bc0*/  STG.E.64 desc[UR4][R20.64+0x800], R4 ;  /* 0x0008000414007986 */ /* 0x000fe8000c101b04 */
[----:B------:R-:W-:Y:S01]  /*0bd0*/  STG.E.64 desc[UR4][R20.64+0xc00], R10 ;  /* 0x000c000a14007986 */ /* 0x000fe2000c101b04 */
[----:B------:R-:W-:Y:S05]  /*0be0*/  EXIT ;  /* 0x000000000000794d */ /* 0x000fea0003800000 */
.L_x_4980:
        /* <DEDUP_REMOVED lines=9> */
.L_x_8125:


//--------------------- .text._ZN2at6native29vectorized_elementwise_kernelILi4ENS0_13BinaryFunctorIfffZZZNS0_20copysign_kernel_cudaERNS_18TensorIteratorBaseEENKUlvE_clEvENKUlvE0_clEvEUlffE_EESt5arrayIPcLm3EEEEviT0_T1_ --------------------------
	.section	.text._ZN2at6native29vectorized_elementwise_kernelILi4ENS0_13BinaryFunctorIfffZZZNS0_20copysign_kernel_cudaERNS_18TensorIteratorBaseEENKUlvE_clEvENKUlvE0_clEvEUlffE_EESt5arrayIPcLm3EEEEviT0_T1_,"ax",@progbits
	.align	128
        .global         _ZN2at6native29vectorized_elementwise_kernelILi4ENS0_13BinaryFunctorIfffZZZNS0_20copysign_kernel_cudaERNS_18TensorIteratorBaseEENKUlvE_clEvENKUlvE0_clEvEUlffE_EESt5arrayIPcLm3EEEEviT0_T1_
        .type           _ZN2at6native29vectorized_elementwise_kernelILi4ENS0_13BinaryFunctorIfffZZZNS0_20copysign_kernel_cudaERNS_18TensorIteratorBaseEENKUlvE_clEvENKUlvE0_clEvEUlffE_EESt5arrayIPcLm3EEEEviT0_T1_,@function
        .size           _ZN2at6native29vectorized_elementwise_kernelILi4ENS0_13BinaryFunctorIfffZZZNS0_20copysign_kernel_cudaERNS_18TensorIteratorBaseEENKUlvE_clEvENKUlvE0_clEvEUlffE_EESt5arrayIPcLm3EEEEviT0_T1_,(.L_x_8126 - _ZN2at6native29vectorized_elementwise_kernelILi4ENS0_13BinaryFunctorIfffZZZNS0_20copysign_kernel_cudaERNS_18TensorIteratorBaseEENKUlvE_clEvENKUlvE0_clEvEUlffE_EESt5arrayIPcLm3EEEEviT0_T1_)
        .other          _ZN2at6native29vectorized_elementwise_kernelILi4ENS0_13BinaryFunctorIfffZZZNS0_20copysign_kernel_cudaERNS_18TensorIteratorBaseEENKUlvE_clEvENKUlvE0_clEvEUlffE_EESt5arrayIPcLm3EEEEviT0_T1_,@"STO_CUDA_ENTRY STV_DEFAULT"
_ZN2at6native29vectorized_elementwise_kernelILi4ENS0_13BinaryFunctorIfffZZZNS0_20copysign_kernel_cudaERNS_18TensorIteratorBaseEENKUlvE_clEvENKUlvE0_clEvEUlffE_EESt5arrayIPcLm3EEEEviT0_T1_:
.text._ZN2at6native29vectorized_elementwise_kernelILi4ENS0_13BinaryFunctorIfffZZZNS0_20copysign_kernel_cudaERNS_18TensorIteratorBaseEENKUlvE_clEvENKUlvE0_clEvEUlffE_EESt5arrayIPcLm3EEEEviT0_T1_:
        /* <DEDUP_REMOVED lines=115> */
.L_x_4984:
[----:B------:R-:W-:-:S13]  /*0730*/  ISETP.GE.U32.AND P0, PT, R3, R2, PT ;  /* 0x000000020300720c */ /* 0x000fda0003f06070 */
[----:B------:R-:W-:Y:S05]  /*0740*/  @P0 BRA `(.L_x_4986) ;  /* 0x0000000000300947 */ /* 0x000fea0003800000 */
[----:B0-----:R-:W0:Y:S01]  /*0750*/  LDC.64 R8, c[0x0][0x388] ;  /* 0x0000e200ff087b82 */ /* 0x001e220000000a00 */
[----:B------:R-:W-:Y:S01]  /*0760*/  IADD3 R7, PT, PT, R0, R3, RZ ;  /* 0x0000000300077210 */ /* 0x000fe20007ffe0ff */
[----:B------:R-:W-:-:S04]  /*0770*/  VIADD R3, R3, 0x80 ;  /* 0x0000008003037836 */ /* 0x000fc80000000000 */
[----:B0-----:R-:W-:-:S05]  /*0780*/  IMAD.WIDE.U32 R8, R7, 0x4, R8 ;  /* 0x0000000407087825 */ /* 0x001fca00078e0008 */
[----:B------:R1:W-:Y:S02]  /*0790*/  STG.E desc[UR4][R8.64], R5 ;  /* 0x0000000508007986 */ /* 0x0003e4000c101904 */
.L_x_4985:
[----:B------:R-:W-:-:S13]  /*07a0*/  ISETP.GE.U32.AND P0, PT, R3, R2, PT ;  /* 0x000000020300720c */ /* 0x000fda0003f06070 */
[----:B------:R-:W-:Y:S05]  /*07b0*/  @P0 BRA `(.L_x_4987) ;  /* 0x0000000000300947 */ /* 0x000fea0003800000 */
[----:B-1----:R-:W1:Y:S01]  /*07c0*/  LDC.64 R4, c[0x0][0x388] ;  /* 0x0000e200ff047b82 */ /* 0x002e620000000a00 */
[----:B------:R-:W-:Y:S01]  /*07d0*/  IADD3 R7, PT, PT, R0, R3, RZ ;  /* 0x0000000300077210 */ /* 0x000fe20007ffe0ff */
[----:B------:R-:W-:-:S04]  /*07e0*/  VIADD R3, R3, 0x80 ;  /* 0x0000008003037836 */ /* 0x000fc80000000000 */
[----:B-1----:R-:W-:-:S05]  /*07f0*/  IMAD.WIDE.U32 R4, R7, 0x4, R4 ;  /* 0x0000000407047825 */ /* 0x002fca00078e0004 */
[----:B------:R1:W-:Y:S02]  /*0800*/  STG.E desc[UR4][R4.64], R6 ;  /* 0x0000000604007986 */ /* 0x0003e4000c101904 */
.L_x_4986:
[----:B------:R-:W-:-:S13]  /*0810*/  ISETP.GE.U32.AND P0, PT, R3, R2, PT ;  /* 0x000000020300720c */ /* 0x000fda0003f06070 */
[----:B------:R-:W-:Y:S05]  /*0820*/  @P0 BRA `(.L_x_4988) ;  /* 0x0000000000340947 */ /* 0x000fea0003800000 */
[----:B01----:R-:W0:Y:S01]  /*0830*/  LDC.64 R4, c[0x0][0x388] ;  /* 0x0000e200ff047b82 */ /* 0x003e220000000a00 */
[----:B------:R-:W-:Y:S01]  /*0840*/  IADD3 R7, PT, PT, R0, R3, RZ ;  /* 0x0000000300077210 */ /* 0x000fe20007ffe0ff */
[----:B------:R-:W-:-:S04]  /*0850*/  VIADD R3, R3, 0x80 ;  /* 0x0000008003037836 */ /* 0x000fc80000000000 */
[----:B0-----:R-:W-:-:S05]  /*0860*/  IMAD.WIDE.U32 R4, R7, 0x4, R4 ;  /* 0x0000000407047825 */ /* 0x001fca00078e0004 */
[----:B------:R2:W-:Y:S02]  /*0870*/  STG.E desc[UR4][R4.64], R10 ;  /* 0x0000000a04007986 */ /* 0x0005e4000c101904 */
.L_x_4987:
        /* <DEDUP_REMOVED lines=8> */
.L_x_4988:
[----:B------:R-:W-:Y:S05]  /*0900*/  BSYNC.RELIABLE B1 ;  /* 0x0000000000017941 */ /* 0x000fea0003800100 */
.L_x_4983:
[----:B------:R-:W-:-:S13]  /*0910*/  ISETP.GE.U32.AND P0, PT, R3, R2, PT ;  /* 0x000000020300720c */ /* 0x000fda0003f06070 */
[----:B012---:R-:W0:Y:S01]  /*0920*/  @!P0 LDC.64 R4, c[0x0][0x388] ;  /* 0x0000e200ff048b82 */ /* 0x007e220000000a00 */
[----:B------:R-:W-:Y:S01]  /*0930*/  @!P0 IADD3 R7, PT, PT, R0, R3, RZ ;  /* 0x0000000300078210 */ /* 0x000fe20007ffe0ff */
[----:B------:R-:W-:-:S04]  /*0940*/  @!P0 VIADD R3, R3, 0x80 ;  /* 0x0000008003038836 */ /* 0x000fc80000000000 */
[----:B0-----:R-:W-:-:S05]  /*0950*/  @!P0 IMAD.WIDE.U32 R4, R7, 0x4, R4 ;  /* 0x0000000407048825 */ /* 0x001fca00078e0004 */
[----:B------:R3:W-:Y:S02]  /*0960*/  @!P0 STG.E desc[UR4][R4.64], R11 ;  /* 0x0000000b04008986 */ /* 0x0007e4000c101904 */
.L_x_4989:
[----:B------:R-:W-:Y:S05]  /*0970*/  BSYNC.RECONVERGENT B0 ;  /* 0x0000000000007941 */ /* 0x000fea0003800200 */
.L_x_4982:
        /* <DEDUP_REMOVED lines=8> */
.L_x_4981:
[----:B------:R-:W0:Y:S01]  /*0a00*/  S2R R2, SR_TID.X ;  /* 0x0000000000027919 */ /* 0x000e220000002100 */
[----:B------:R-:W1:Y:S08]  /*0a10*/  LDC.64 R4, c[0x0][0x390] ;  /* 0x0000e400ff047b82 */ /* 0x000e700000000a00 */
[----:B------:R-:W2:Y:S08]  /*0a20*/  LDC.64 R6, c[0x0][0x398] ;  /* 0x0000e600ff067b82 */ /* 0x000eb00000000a00 */
[----:B------:R-:W3:Y:S01]  /*0a30*/  LDC.64 R24, c[0x0][0x388] ;  /* 0x0000e200ff187b82 */ /* 0x000ee20000000a00 */
[----:B-1----:R-:W-:-:S04]  /*0a40*/  IMAD.WIDE.U32 R4, R0, 0x4, R4 ;  /* 0x0000000400047825 */ /* 0x002fc800078e0004 */
[----:B0-----:R-:W-:-:S04]  /*0a50*/  IMAD.WIDE.U32 R20, R2, 0x10, R4 ;  /* 0x0000001002147825 */ /* 0x001fc800078e0004 */
[----:B--2---:R-:W-:Y:S01]  /*0a60*/  IMAD.WIDE.U32 R6, R0, 0x4, R6 ;  /* 0x0000000400067825 */ /* 0x004fe200078e0006 */
[----:B------:R-:W2:Y:S04]  /*0a70*/  LDG.E.128 R12, desc[UR4][R20.64] ;  /* 0x00000004140c7981 */ /* 0x000ea8000c1e1d00 */
[----:B------:R-:W4:Y:S01]  /*0a80*/  LDG.E.128 R8, desc[UR4][R20.64+0x800] ;  /* 0x0008000414087981 */ /* 0x000f22000c1e1d00 */
[----:B------:R-:W-:-:S05]  /*0a90*/  IMAD.WIDE.U32 R22, R2, 0x10, R6 ;  /* 0x0000001002167825 */ /* 0x000fca00078e0006 */
[----:B------:R-:W2:Y:S04]  /*0aa0*/  LDG.E.128 R16, desc[UR4][R22.64] ;  /* 0x0000000416107981 */ /* 0x000ea8000c1e1d00 */
[----:B------:R-:W4:Y:S01]  /*0ab0*/  LDG.E.128 R4, desc[UR4][R22.64+0x800] ;  /* 0x0008000416047981 */ /* 0x000f22000c1e1d00 */
[----:B---3--:R-:W-:-:S04]  /*0ac0*/  IMAD.WIDE.U32 R24, R0, 0x4, R24 ;  /* 0x0000000400187825 */ /* 0x008fc800078e0018 */
[----:B------:R-:W-:Y:S01]  /*0ad0*/  IMAD.WIDE.U32 R24, R2, 0x10, R24 ;  /* 0x0000001002187825 */ /* 0x000fe200078e0018 */
[----:B--2---:R-:W-:Y:S02]  /*0ae0*/  LOP3.LUT R12, R12, 0x80000000, R16, 0xb8, !PT ;  /* 0x800000000c0c7812 */ /* 0x004fe400078eb810 */
[----:B------:R-:W-:Y:S02]  /*0af0*/  LOP3.LUT R13, R13, 0x80000000, R17, 0xb8, !PT ;  /* 0x800000000d0d7812 */ /* 0x000fe400078eb811 */
[----:B------:R-:W-:Y:S02]  /*0b00*/  LOP3.LUT R14, R14, 0x80000000, R18, 0xb8, !PT ;  /* 0x800000000e0e7812 */ /* 0x000fe400078eb812 */
[----:B------:R-:W-:Y:S02]  /*0b10*/  LOP3.LUT R15, R15, 0x80000000, R19, 0xb8, !PT ;  /* 0x800000000f0f7812 */ /* 0x000fe400078eb813 */
[----:B----4-:R-:W-:Y:S02]  /*0b20*/  LOP3.LUT R4, R8, 0x80000000, R4, 0xb8, !PT ;  /* 0x8000000008047812 */ /* 0x010fe400078eb804 */
[----:B------:R-:W-:-:S02]  /*0b30*/  LOP3.LUT R5, R9, 0x80000000, R5, 0xb8, !PT ;  /* 0x8000000009057812 */ /* 0x000fc400078eb805 */
[----:B------:R-:W-:Y:S02]  /*0b40*/  LOP3.LUT R6, R10, 0x80000000, R6, 0xb8, !PT ;  /* 0x800000000a067812 */ /* 0x000fe400078eb806 */
[----:B------:R-:W-:Y:S01]  /*0b50*/  LOP3.LUT R7, R11, 0x80000000, R7, 0xb8, !PT ;  /* 0x800000000b077812 */ /* 0x000fe200078eb807 */
[----:B------:R-:W-:Y:S04]  /*0b60*/  STG.E.128 desc[UR4][R24.64], R12 ;  /* 0x0000000c18007986 */ /* 0x000fe8000c101d04 */
[----:B------:R-:W-:Y:S01]  /*0b70*/  STG.E.128 desc[UR4][R24.64+0x800], R4 ;  /* 0x0008000418007986 */ /* 0x000fe2000c101d04 */
[----:B------:R-:W-:Y:S05]  /*0b80*/  EXIT ;  /* 0x000000000000794d */ /* 0x000fea0003800000 */
.L_x_4990:
        /* <DEDUP_REMOVED lines=15> */
.L_x_8126:


//--------------------- .text._ZN2at6native29vectorized_elementwise_kernelILi8ENS0_13BinaryFunctorIfffZZZNS0_20copysign_kernel_cudaERNS_18TensorIteratorBaseEENKUlvE_clEvENKUlvE0_clEvEUlffE_EESt5arrayIPcLm3EEEEviT0_T1_ --------------------------
	.section	.text._ZN2at6native29vectorized_elementwise_kernelILi8ENS0_13BinaryFunctorIfffZZZNS0_20copysign_kernel_cudaERNS_18TensorIteratorBaseEENKUlvE_clEvENKUlvE0_clEvEUlffE_EESt5arrayIPcLm3EEEEviT0_T1_,"ax",@progbits
	.align	128
        .global         _ZN2at6native29vectorized_elementwise_kernelILi8ENS0_13BinaryFunctorIfffZZZNS0_20copysign_kernel_cudaERNS_18TensorIteratorBaseEENKUlvE_clEvENKUlvE0_clEvEUlffE_EESt5arrayIPcLm3EEEEviT0_T1_
        .type           _ZN2at6native29vectorized_elementwise_kernelILi8ENS0_13BinaryFunctorIfffZZZNS0_20copysign_kernel_cudaERNS_18TensorIteratorBaseEENKUlvE_clEvENKUlvE0_clEvEUlffE_EESt5arrayIPcLm3EEEEviT0_T1_,@function
        .size           _ZN2at6native29vectorized_elementwise_kernelILi8ENS0_13BinaryFunctorIfffZZZNS0_20copysign_kernel_cudaERNS_18TensorIteratorBaseEENKUlvE_clEvENKUlvE0_clEvEUlffE_EESt5arrayIPcLm3EEEEviT0_T1_,(.L_x_8127 - _ZN2at6native29vectorized_elementwise_kernelILi8ENS0_13BinaryFunctorIfffZZZNS0_20copysign_kernel_cudaERNS_18TensorIteratorBaseEENKUlvE_clEvENKUlvE0_clEvEUlffE_EESt5arrayIPcLm3EEEEviT0_T1_)
        .other          _ZN2at6native29vectorized_elementwise_kernelILi8ENS0_13BinaryFunctorIfffZZZNS0_20copysign_kernel_cudaERNS_18TensorIteratorBaseEENKUlvE_clEvENKUlvE0_clEvEUlffE_EESt5arrayIPcLm3EEEEviT0_T1_,@"STO_CUDA_ENTRY STV_DEFAULT"
_ZN2at6native29vectorized_elementwise_kernelILi8ENS0_13BinaryFunctorIfffZZZNS0_20copysign_kernel_cudaERNS_18TensorIteratorBaseEENKUlvE_clEvENKUlvE0_clEvEUlffE_EESt5arrayIPcLm3EEEEviT0_T1_:
.text._ZN2at6native29vectorized_elementwise_kernelILi8ENS0_13BinaryFunctorIfffZZZNS0_20copysign_kernel_cudaERNS_18TensorIteratorBaseEENKUlvE_clEvENKUlvE0_clEvEUlffE_EESt5arrayIPcLm3EEEEviT0_T1_:
        /* <DEDUP_REMOVED lines=115> */
.L_x_4994:
[----:B------:R-:W-:-:S13]  /*0730*/  ISETP.GE.U32.AND P0, PT, R3, R2, PT ;  /* 0x000000020300720c */ /* 0x000fda0003f06070 */
[----:B------:R-:W-:Y:S05]  /*0740*/  @P0 BRA `(.L_x_4996) ;  /* 0x0000000000300947 */ /* 0x000fea0003800000 */
[----:B0-----:R-:W0:Y:S01]  /*0750*/  LDC.64 R8, c[0x0][0x388] ;  /* 0x0000e200ff087b82 */ /* 0x001e220000000a00 */
[----:B------:R-:W-:Y:S01]  /*0760*/  IADD3 R7, PT, PT, R0, R3, RZ ;  /* 0x0000000300077210 */ /* 0x000fe20007ffe0ff */
[----:B------:R-:W-:-:S04]  /*0770*/  VIADD R3, R3, 0x80 ;  /* 0x0000008003037836 */ /* 0x000fc80000000000 */
[----:B0-----:R-:W-:-:S05]  /*0780*/  IMAD.WIDE.U32 R8, R7, 0x4, R8 ;  /* 0x0000000407087825 */ /* 0x001fca00078e0008 */
[----:B------:R1:W-:Y:S02]  /*0790*/  STG.E desc[UR4][R8.64], R5 ;  /* 0x0000000508007986 */ /* 0x0003e4000c101904 */
.L_x_4995:
[----:B------:R-:W-:-:S13]  /*07a0*/  ISETP.GE.U32.AND P0, PT, R3, R2, PT ;  /* 0x000000020300720c */ /* 0x000fda0003f06070 */
[----:B------:R-:W-:Y:S05]  /*07b0*/  @P0 BRA `(.L_x_4997) ;  /* 0x0000000000300947 */ /* 0x000fea0003800000 */
[----:B-1----:R-:W1:Y:S01]  /*07c0*/  LDC.64 R4, c[0x0][0x388] ;  /* 0x0000e200ff047b82 */ /* 0x002e620000000a00 */
[----:B------:R-:W-:Y:S01]  /*07d0*/  IADD3 R7, PT, PT, R0, R3, RZ ;  /* 0x0000000300077210 */ /* 0x000fe20007ffe0ff */
[----:B------:R-:W-:-:S04]  /*07e0*/  VIADD R3, R3, 0x80 ;  /* 0x0000008003037836 */ /* 0x000fc80000000000 */
[----:B-1----:R-:W-:-:S05]  /*07f0*/  IMAD.WIDE.U32 R4, R7, 0x4, R4 ;  /* 0x0000000407047825 */ /* 0x002fca00078e0004 */
[----:B------:R1:W-:Y:S02]  /*0800*/  STG.E desc[UR4][R4.64], R6 ;  /* 0x0000000604007986 */ /* 0x0003e4000c101904 */
.L_x_4996:
[----:B------:R-:W-:-:S13]  /*0810*/  ISETP.GE.U32.AND P0, PT, R3, R2, PT ;  /* 0x000000020300720c */ /* 0x000fda0003f06070 */
[----:B------:R-:W-:Y:S05]  /*0820*/  @P0 BRA `(.L_x_4998) ;  /* 0x0000000000340947 */ /* 0x000fea0003800000 */
[----:B01----:R-:W0:Y:S01]  /*0830*/  LDC.64 R4, c[0x0][0x388] ;  /* 0x0000e200ff047b82 */ /* 0x003e220000000a00 */
[----:B------:R-:W-:Y:S01]  /*0840*/  IADD3 R7, PT, PT, R0, R3, RZ ;  /* 0x0000000300077210 */ /* 0x000fe20007ffe0ff */
[----:B------:R-:W-:-:S04]  /*0850*/  VIADD R3, R3, 0x80 ;  /* 0x0000008003037836 */ /* 0x000fc80000000000 */
[----:B0-----:R-:W-:-:S05]  /*0860*/  IMAD.WIDE.U32 R4, R7, 0x4, R4 ;  /* 0x0000000407047825 */ /* 0x001fca00078e0004 */
[----:B------:R2:W-:Y:S02]  /*0870*/  STG.E desc[UR4][R4.64], R10 ;  /* 0x0000000a04007986 */ /* 0x0005e4000c101904 */
.L_x_4997:
        /* <DEDUP_REMOVED lines=8> */
.L_x_4998:
[----:B------:R-:W-:Y:S05]  /*0900*/  BSYNC.RELIABLE B1 ;  /* 0x0000000000017941 */ /* 0x000fea0003800100 */
.L_x_4993:
[----:B------:R-:W-:-:S13]  /*0910*/  ISETP.GE.U32.AND P0, PT, R3, R2, PT ;  /* 0x000000020300720c */ /* 0x000fda0003f06070 */
[----:B012---:R-:W0:Y:S01]  /*0920*/  @!P0 LDC.64 R4, c[0x0][0x388] ;  /* 0x0000e200ff048b82 */ /* 0x007e220000000a00 */
[----:B------:R-:W-:Y:S01]  /*0930*/  @!P0 IADD3 R7, PT, PT, R0, R3, RZ ;  /* 0x0000000300078210 */ /* 0x000fe20007ffe0ff */
[----:B------:R-:W-:-:S04]  /*0940*/  @!P0 VIADD R3, R3, 0x80 ;  /* 0x0000008003038836 */ /* 0x000fc80000000000 */
[----:B0-----:R-:W-:-:S05]  /*0950*/  @!P0 IMAD.WIDE.U32 R4, R7, 0x4, R4 ;  /* 0x0000000407048825 */ /* 0x001fca00078e0004 */
[----:B------:R3:W-:Y:S02]  /*0960*/  @!P0 STG.E desc[UR4][R4.64], R11 ;  /* 0x0000000b04008986 */ /* 0x0007e4000c101904 */
.L_x_4999:
[----:B------:R-:W-:Y:S05]  /*0970*/  BSYNC.RECONVERGENT B0 ;  /* 0x0000000000007941 */ /* 0x000fea0003800200 */
.L_x_4992:
        /* <DEDUP_REMOVED lines=8> */
.L_x_4991:
[----:B------:R-:W0:Y:S01]  /*0a00*/  S2R R2, SR_TID.X ;  /* 0x0000000000027919 */ /* 0x000e220000002100 */
[----:B------:R-:W1:Y:S08]  /*0a10*/  LDC.64 R4, c[0x0][0x390] ;  /* 0x0000e400ff047b82 */ /* 0x000e700000000a00 */
[----:B------:R-:W2:Y:S08]  /*0a20*/  LDC.64 R6, c[0x0][0x398] ;  /* 0x0000e600ff067b82 */ /* 0x000eb00000000a00 */
[----:B------:R-:W3:Y:S01]  /*0a30*/  LDC.64 R20, c[0x0][0x388] ;  /* 0x0000e200ff147b82 */ /* 0x000ee20000000a00 */
[----:B-1----:R-:W-:-:S04]  /*0a40*/  IMAD.WIDE.U32 R4, R0, 0x4, R4 ;  /* 0x0000000400047825 */ /* 0x002fc800078e0004 */
[----:B0-----:R-:W-:-:S04]  /*0a50*/  IMAD.WIDE.U32 R8, R2, 0x20, R4 ;  /* 0x0000002002087825 */ /* 0x001fc800078e0004 */
[----:B--2---:R-:W-:Y:S02]  /*0a60*/  IMAD.WIDE.U32 R6, R0, 0x4, R6 ;  /* 0x0000000400067825 */ /* 0x004fe400078e0006 */
[----:B------:R-:W2:Y:S02]  /*0a70*/  LDG.E.ENL2.256 R8, R12, desc[UR4][R8.64] ;  /* 0xfe000004080c797e */ /* 0x000ea40008121908 */
[----:B------:R-:W-:-:S06]  /*0a80*/  IMAD.WIDE.U32 R6, R2, 0x20, R6 ;  /* 0x0000002002067825 */ /* 0x000fcc00078e0006 */
[----:B------:R-:W2:Y:S01]  /*0a90*/  LDG.E.ENL2.256 R4, R16, desc[UR4][R6.64] ;  /* 0xfe0000040610797e */ /* 0x000ea20008121904 */
[----:B---3--:R-:W-:-:S04]  /*0aa0*/  IMAD.WIDE.U32 R20, R0, 0x4, R20 ;  /* 0x0000000400147825 */ /* 0x008fc800078e0014 */
[----:B------:R-:W-:Y:S01]  /*0ab0*/  IMAD.WIDE.U32 R20, R2, 0x20, R20 ;  /* 0x0000002002147825 */ /* 0x000fe200078e0014 */
[----:B--2---:R-:W-:Y:S02]  /*0ac0*/  LOP3.LUT R12, R12, 0x80000000, R16, 0xb8, !PT ;  /* 0x800000000c0c7812 */ /* 0x004fe400078eb810 */
[----:B------:R-:W-:Y:S02]  /*0ad0*/  LOP3.LUT R13, R13, 0x80000000, R17, 0xb8, !PT ;  /* 0x800000000d0d7812 */ /* 0x000fe400078eb811 */
[----:B------:R-:W-:Y:S02]  /*0ae0*/  LOP3.LUT R14, R14, 0x80000000, R18, 0xb8, !PT ;  /* 0x800000000e0e7812 */ /* 0x000fe400078eb812 */
[----:B------:R-:W-:Y:S02]  /*0af0*/  LOP3.LUT R15, R15, 0x80000000, R19, 0xb8, !PT ;  /* 0x800000000f0f7812 */ /* 0x000fe400078eb813 */
[----:B------:R-:W-:Y:S02]  /*0b00*/  LOP3.LUT R16, R8, 0x80000000, R4, 0xb8, !PT ;  /* 0x8000000008107812 */ /* 0x000fe400078eb804 */
[----:B------:R-:W-:-:S02]  /*0b10*/  LOP3.LUT R17, R9, 0x80000000, R5, 0xb8, !PT ;  /* 0x8000000009117812 */ /* 0x000fc400078eb805 */
[----:B------:R-:W-:Y:S02]  /*0b20*/  LOP3.LUT R18, R10, 0x80000000, R6, 0xb8, !PT ;  /* 0x800000000a127812 */ /* 0x000fe400078eb806 */
[----:B------:R-:W-:-:S05]  /*0b30*/  LOP3.LUT R19, R11, 0x80000000, R7, 0xb8, !PT ;  /* 0x800000000b137812 */ /* 0x000fca00078eb807 */
[----:B------:R-:W-:Y:S01]  /*0b40*/  STG.E.ENL2.256 desc[UR4][R20.64], R12, R16 ;  /* 0xf800000c1410797f */ /* 0x000fe2000f121804 */
[----:B------:R-:W-:Y:S05]  /*0b50*/  EXIT ;  /* 0x000000000000794d */ /* 0x000fea0003800000 */
.L_x_5000:
        /* <DEDUP_REMOVED lines=10> */
.L_x_8127:


//--------------------- .text._ZN2at6native18elementwise_kernelILi128ELi4EZNS0_15gpu_kernel_implINS0_13BUnaryFunctorIfffZZZNS0_20copysign_kernel_cudaERNS_18TensorIteratorBaseEENKUlvE_clEvENKUlvE0_clEvEUlffE_EEEEvS5_RKT_EUliE_EEviT1_ --------------------------
	.section	.text._ZN2at6native18elementwise_kernelILi128ELi4EZNS0_15gpu_kernel_implINS0_13BUnaryFunctorIfffZZZNS0_20copysign_kernel_cudaERNS_18TensorIteratorBaseEENKUlvE_clEvENKUlvE0_clEvEUlffE_EEEEvS5_RKT_EUliE_EEviT1_,"ax",@progbits
	.align	128
        .global         _ZN2at6native18elementwise_kernelILi128ELi4EZNS0_15gpu_kernel_implINS0_13BUnaryFunctorIfffZZZNS0_20copysign_kernel_cudaERNS_18TensorIteratorBaseEENKUlvE_clEvENKUlvE0_clEvEUlffE_EEEEvS5_RKT_EUliE_EEviT1_
        .type           _ZN2at6native18elementwise_kernelILi128ELi4EZNS0_15gpu_kernel_implINS0_13BUnaryFunctorIfffZZZNS0_20copysign_kernel_cudaERNS_18TensorIteratorBaseEENKUlvE_clEvENKUlvE0_clEvEUlffE_EEEEvS5_RKT_EUliE_EEviT1_,@function
        .size           _ZN2at6native18elementwise_kernelILi128ELi4EZNS0_15gpu_kernel_implINS0_13BUnaryFunctorIfffZZZNS0_20copysign_kernel_cudaERNS_18TensorIteratorBaseEENKUlvE_clEvENKUlvE0_clEvEUlffE_EEEEvS5_RKT_EUliE_EEviT1_,(.L_x_8128 - _ZN2at6native18elementwise_kernelILi128ELi4EZNS0_15gpu_kernel_implINS0_13BUnaryFunctorIfffZZZNS0_20copysign_kernel_cudaERNS_18TensorIteratorBaseEENKUlvE_clEvENKUlvE0_clEvEUlffE_EEEEvS5_RKT_EUliE_EEviT1_)
        .other          _ZN2at6native18elementwise_kernelILi128ELi4EZNS0_15gpu_kernel_implINS0_13BUnaryFunctorIfffZZZNS0_20copysign_kernel_cudaERNS_18TensorIteratorBaseEENKUlvE_clEvENKUlvE0_clEvEUlffE_EEEEvS5_RKT_EUliE_EEviT1_,@"STO_CUDA_ENTRY STV_DEFAULT"
_ZN2at6native18elementwise_kernelILi128ELi4EZNS0_15gpu_kernel_implINS0_13BUnaryFunctorIfffZZZNS0_20copysign_kernel_cudaERNS_18TensorIteratorBaseEENKUlvE_clEvENKUlvE0_clEvEUlffE_EEEEvS5_RKT_EUliE_EEviT1_:
.text._ZN2at6native18elementwise_kernelILi128ELi4EZNS0_15gpu_kernel_implINS0_13BUnaryFunctorIfffZZZNS0_20copysign_kernel_cudaERNS_18TensorIteratorBaseEENKUlvE_clEvENKUlvE0_clEvEUlffE_EEEEvS5_RKT_EUliE_EEviT1_:
        /* <DEDUP_REMOVED lines=319> */
.L_x_5003:
        /* <DEDUP_REMOVED lines=18> */
.L_x_5008:
[----:B------:R-:W2:Y:S02]  /*1510*/  LDG.E.U8 R2, desc[UR36][R2.64] ;  /* 0x0000002402027981 */ /* 0x000ea4000c1e1100 */
[----:B--2---:R-:W-:Y:S01]  /*1520*/  I2FP.F32.U32 R4, R2 ;  /* 0x0000000200047245 */ /* 0x004fe20000201000 */
[----:B------:R-:W-:Y:S06]  /*1530*/  BRA `(.L_x_5010) ;  /* 0x0000000c00247947 */ /* 0x000fec0003800000 */
.L_x_5007:
        /* <DEDUP_REMOVED lines=9> */
.L_x_5012:
[----:B------:R-:W2:Y:S02]  /*15d0*/  LDG.E R2, desc[UR36][R2.64] ;  /* 0x0000002402027981 */ /* 0x000ea4000c1e1900 */
[----:B--2---:R-:W-:Y:S01]  /*15e0*/  I2FP.F32.S32 R4, R2 ;  /* 0x0000000200047245 */ /* 0x004fe20000201400 */
[----:B------:R-:W-:Y:S06]  /*15f0*/  BRA `(.L_x_5010) ;  /* 0x0000000800f47947 */ /* 0x000fec0003800000 */
.L_x_5011:
[----:B------:R-:W2:Y:S02]  /*1600*/  LDG.E.U16 R2, desc[UR36][R2.64] ;  /* 0x0000002402027981 */ /* 0x000ea4000c1e1500 */
[----:B--2---:R0:W1:Y:S01]  /*1610*/  I2F.S16 R4, R2 ;  /* 0x0000000200047306 */ /* 0x0040620000101400 */
[----:B------:R-:W-:Y:S05]  /*1620*/  BRA `(.L_x_5010) ;  /* 0x0000000800e87947 */ /* 0x000fea0003800000 */
.L_x_5006:
        /* <DEDUP_REMOVED lines=8> */
.L_x_5014:
[----:B------:R-:W2:Y:S02]  /*16b0*/  LDG.E.U16 R2, desc[UR36][R2.64] ;  /* 0x0000002402027981 */ /* 0x000ea4000c1e1500 */
[----:B--2---:R-:W-:Y:S01]  /*16c0*/  HADD2.F32 R4, -RZ, R2.H0_H0 ;  /* 0x20000002ff047230 */ /* 0x004fe20000004100 */
[----:B------:R-:W-:Y:S06]  /*16d0*/  BRA `(.L_x_5010) ;  /* 0x0000000800bc7947 */ /* 0x000fec0003800000 */
.L_x_5013:
        /* <DEDUP_REMOVED lines=8> */
.L_x_5016:
[----:B------:R-:W2:Y:S02]  /*1760*/  LDG.E.U16 R2, desc[UR36][R2.64] ;  /* 0x0000002402027981 */ /* 0x000ea4000c1e1500 */
[----:B--2---:R-:W-:Y:S01]  /*1770*/  HADD2.F32 R4, -RZ, R2.H0_H0 ;  /* 0x20000002ff047230 */ /* 0x004fe20000004100 */
[----:B------:R-:W-:Y:S06]  /*1780*/  BRA `(.L_x_5010) ;  /* 0x0000000800907947 */ /* 0x000fec0003800000 */
.L_x_5015:
[----:B------:R-:W2:Y:S01]  /*1790*/  LDG.E.64 R2, desc[UR36][R2.64] ;  /* 0x0000002402027981 */ /* 0x000ea2000c1e1b00 */
[----:B------:R-:W-:Y:S01]  /*17a0*/  UMOV UR4, 0xf0000000 ;  /* 0xf000000000047882 */ /* 0x000fe20000000000 */
[----:B------:R-:W-:Y:S01]  /*17b0*/  UMOV UR5, 0x380fffff ;  /* 0x380fffff00057882 */ /* 0x000fe20000000000 */
[----:B--2---:R-:W0:Y:S01]  /*17c0*/  F2F.F32.F64 R4, R2 ;  /* 0x0000000200047310 */ /* 0x004e220000301000 */
[----:B------:R-:W-:-:S14]  /*17d0*/  DSETP.GEU.AND P0, PT, |R2|, UR4, PT ;  /* 0x0000000402007e2a */ /* 0x000fdc000bf0e200 */
[----:B0-----:R-:W-:Y:S01]  /*17e0*/  @!P0 FMUL R4, R4, 1.175494350822287508e-38 ;  /* 0x0080000004048820 */ /* 0x001fe20000400000 */
[----:B------:R-:W-:Y:S06]  /*17f0*/  BRA `(.L_x_5010) ;  /* 0x0000000800747947 */ /* 0x000fec0003800000 */
.L_x_5005:
        /* <DEDUP_REMOVED lines=12> */
.L_x_5019:
[----:B------:R-:W2:Y:S01]  /*18c0*/  LDG.E.64 R2, desc[UR36][R2.64] ;  /* 0x0000002402027981 */ /* 0x000ea2000c1e1b00 */
[----:B------:R-:W-:Y:S01]  /*18d0*/  UMOV UR4, 0xf0000000 ;  /* 0xf000000000047882 */ /* 0x000fe20000000000 */
[----:B------:R-:W-:Y:S01]  /*18e0*/  UMOV UR5, 0x380fffff ;  /* 0x380fffff00057882 */ /* 0x000fe20000000000 */
[----:B--2---:R-:W0:Y:S01]  /*18f0*/  F2F.F32.F64 R4, R2 ;  /* 0x0000000200047310 */ /* 0x004e220000301000 */
[----:B------:R-:W-:-:S14]  /*1900*/  DSETP.GEU.AND P0, PT, |R2|, UR4, PT ;  /* 0x0000000402007e2a */ /* 0x000fdc000bf0e200 */
[----:B0-----:R-:W-:Y:S01]  /*1910*/  @!P0 FMUL R4, R4, 1.175494350822287508e-38 ;  /* 0x0080000004048820 */ /* 0x001fe20000400000 */
[----:B------:R-:W-:Y:S06]  /*1920*/  BRA `(.L_x_5010) ;  /* 0x0000000800287947 */ /* 0x000fec0003800000 */
.L_x_5018:
        /* <DEDUP_REMOVED lines=25> */
.L_x_5021:
        /* <DEDUP_REMOVED lines=12> */
.L_x_5020:
[----:B------:R-:W2:Y:S02]  /*1b80*/  LDG.E.U16 R2, desc[UR36][R2.64] ;  /* 0x0000002402027981 */ /* 0x000ea4000c1e1500 */
[----:B--2---:R-:W-:Y:S01]  /*1b90*/  SHF.L.U32 R4, R2, 0x10, RZ ;  /* 0x0000001002047819 */ /* 0x004fe200000006ff */
[----:B------:R-:W-:Y:S06]  /*1ba0*/  BRA `(.L_x_5010) ;  /* 0x0000000400887947 */ /* 0x000fec0003800000 */
.L_x_5017:
        /* <DEDUP_REMOVED lines=11> */
.L_x_5024:
        /* <DEDUP_REMOVED lines=20> */
.L_x_5026:
[----:B------:R-:W-:Y:S05]  /*1da0*/  BSYNC.RECONVERGENT B0 ;  /* 0x0000000000007941 */ /* 0x000fea0003800200 */
.L_x_5025:
[----:B------:R-:W-:Y:S01]  /*1db0*/  IMAD.SHL.U32 R0, R0, 0x100000, RZ ;  /* 0x0010000000007824 */ /* 0x000fe200078e00ff */
[----:B------:R-:W-:-:S04]  /*1dc0*/  LEA R2, R2, 0x3b800000, 0x17 ;  /* 0x3b80000002027811 */ /* 0x000fc800078eb8ff */
[----:B------:R-:W-:Y:S01]  /*1dd0*/  LOP3.LUT R4, R2, R0, R7, 0xfe, !PT ;  /* 0x0000000002047212 */ /* 0x000fe200078efe07 */
[----:B------:R-:W-:Y:S06]  /*1de0*/  BRA `(.L_x_5010) ;  /* 0x0000000000f87947 */ /* 0x000fec0003800000 */
.L_x_5023:
        /* <DEDUP_REMOVED lines=20> */
.L_x_5028:
[----:B------:R-:W-:Y:S05]  /*1f30*/  BSYNC.RECONVERGENT B0 ;  /* 0x0000000000007941 */ /* 0x000fea0003800200 */
.L_x_5027:
[----:B------:R-:W-:Y:S01]  /*1f40*/  IMAD.SHL.U32 R0, R0, 0x200000, RZ ;  /* 0x0020000000007824 */ /* 0x000fe200078e00ff */
[----:B------:R-:W-:-:S04]  /*1f50*/  LEA R2, R2, 0x37800000, 0x17 ;  /* 0x3780000002027811 */ /* 0x000fc800078eb8ff */
[----:B------:R-:W-:Y:S01]  /*1f60*/  LOP3.LUT R4, R2, R0, R7, 0xfe, !PT ;  /* 0x0000000002047212 */ /* 0x000fe200078efe07 */
[----:B------:R-:W-:Y:S06]  /*1f70*/  BRA `(.L_x_5010) ;  /* 0x0000000000947947 */ /* 0x000fec0003800000 */
.L_x_5022:
[----:B------:R-:W-:-:S09]  /*1f80*/  UISETP.NE.AND UP0, UPT, UR4, 0x1c, UPT ;  /* 0x0000001c0400788c */ /* 0x000fd2000bf05270 */
[----:B------:R-:W-:Y:S05]  /*1f90*/  BRA.U !UP0, `(.L_x_5029) ;  /* 0x0000000108847547 */ /* 0x000fea000b800000 */
[----:B------:R-:W-:-:S09]  /*1fa0*/  UISETP.NE.AND UP0, UPT, UR4, 0x1d, UPT ;  /* 0x0000001d0400788c */ /* 0x000fd2000bf05270 */
[----:B------:R-:W-:Y:S05]  /*1fb0*/  BRA.U !UP0, `(.L_x_5030) ;  /* 0x0000000108707547 */ /* 0x000fea000b800000 */
[----:B------:R-:W-:-:S09]  /*1fc0*/  UISETP.NE.AND UP0, UPT, UR4, 0x2c, UPT ;  /* 0x0000002c0400788c */ /* 0x000fd2000bf05270 */
[----:B------:R-:W-:Y:S05]  /*1fd0*/  BRA.U !UP0, `(.L_x_5031) ;  /* 0x0000000108487547 */ /* 0x000fea000b800000 */
.L_x_5009:
        /* <DEDUP_REMOVED lines=16> */
.L_x_5032:
[----:B------:R-:W-:Y:S01]  /*20e0*/  IMAD.MOV.U32 R4, RZ, RZ, RZ ;  /* 0x000000ffff047224 */ /* 0x000fe200078e00ff */
[----:B------:R-:W-:Y:S06]  /*20f0*/  BRA `(.L_x_5010) ;  /* 0x0000000000347947 */ /* 0x000fec0003800000 */
.L_x_5031:
        /* <DEDUP_REMOVED lines=8> */
.L_x_5030:
[----:B------:R-:W2:Y:S02]  /*2180*/  LDG.E.64 R2, desc[UR36][R2.64] ;  /* 0x0000002402027981 */ /* 0x000ea4000c1e1b00 */
[----:B--2---:R0:W1:Y:S01]  /*2190*/  I2F.U64 R4, R2 ;  /* 0x0000000200047312 */ /* 0x0040620000301000 */
[----:B------:R-:W-:Y:S05]  /*21a0*/  BRA `(.L_x_5010) ;  /* 0x0000000000087947 */ /* 0x000fea0003800000 */
.L_x_5029:
[----:B------:R-:W2:Y:S02]  /*21b0*/  LDG.E R2, desc[UR36][R2.64] ;  /* 0x0000002402027981 */ /* 0x000ea4000c1e1900 */
[----:B--2---:R-:W-:-:S07]  /*21c0*/  I2FP.F32.U32 R4, R2 ;  /* 0x0000000200047245 */ /* 0x004fce0000201000 */
.L_x_5010:
[----:B------:R-:W-:Y:S05]  /*21d0*/  BSYNC.RECONVERGENT B6 ;  /* 0x0000000000067941 */ /* 0x000fea0003800200 */
.L_x_5004:
[----:B------:R-:W1:Y:S01]  /*21e0*/  LDC R5, c[0x0][0x594] ;  /* 0x00016500ff057b82 */ /* 0x000e620000000800 */
[----:B------:R-:W0:Y:S01]  /*21f0*/  LDCU.64 UR6, c[0x0][0x580] ;  /* 0x0000b000ff0677ac */ /* 0x000e220008000a00 */
[----:B------:R-:W-:-:S04]  /*2200*/  UPRMT UR4, UR41, 0x9910, URZ ;  /* 0x0000991029047896 */ /* 0x000fc800080000ff */
[----:B------:R-:W-:Y:S01]  /*2210*/  UISETP.GT.AND UP0, UPT, UR4, 0x9, UPT ;  /* 0x000000090400788c */ /* 0x000fe2000bf04270 */
[----:B0-234-:R-:W-:-:S04]  /*2220*/  IADD3 R2, P0, PT, R16, UR6, RZ ;  /* 0x0000000610027c10 */ /* 0x01dfc8000ff1e0ff */
[----:B------:R-:W-:Y:S02]  /*2230*/  IADD3.X R3, PT, PT, RZ, UR7, RZ, P0, !PT ;  /* 0x00000007ff037c10 */ /* 0x000fe400087fe4ff */
[----:B-1---5:R-:W-:Y:S02]  /*2240*/  LOP3.LUT R4, R4, 0x80000000, R5, 0xb8, !PT ;  /* 0x8000000004047812 */ /* 0x022fe400078eb805 */
        /* <DEDUP_REMOVED lines=12> */
.L_x_5036:
[----:B------:R-:W0:Y:S02]  /*2310*/  F2I.S64.TRUNC R4, R4 ;  /* 0x0000000400047311 */ /* 0x000e24000020d900 */
[----:B0-----:R-:W-:-:S05]  /*2320*/  IMAD.MOV.U32 R7, RZ, RZ, R4 ;  /* 0x000000ffff077224 */ /* 0x001fca00078e0004 */
[----:B------:R0:W-:Y:S01]  /*2330*/  STG.E.U8 desc[UR36][R2.64], R7 ;  /* 0x0000000702007986 */ /* 0x0001e2000c101124 */
[----:B------:R-:W-:Y:S05]  /*2340*/  BRA `(.L_x_5038) ;  /* 0x0000000c002c7947 */ /* 0x000fea0003800000 */
.L_x_5035:
        /* <DEDUP_REMOVED lines=9> */
.L_x_5040:
[----:B------:R-:W0:Y:S02]  /*23e0*/  F2I.FTZ.TRUNC.NTZ R5, R4 ;  /* 0x0000000400057305 */ /* 0x000e24000021f100 */
[----:B0-----:R0:W-:Y:S01]  /*23f0*/  STG.E desc[UR36][R2.64], R5 ;  /* 0x0000000502007986 */ /* 0x0011e2000c101924 */
[----:B------:R-:W-:Y:S05]  /*2400*/  BRA `(.L_x_5038) ;  /* 0x0000000800fc7947 */ /* 0x000fea0003800000 */
.L_x_5039:
[----:B------:R-:W0:Y:S02]  /*2410*/  F2I.FTZ.TRUNC.NTZ R5, R4 ;  /* 0x0000000400057305 */ /* 0x000e24000021f100 */
[----:B0-----:R0:W-:Y:S01]  /*2420*/  STG.E.U16 desc[UR36][R2.64], R5 ;  /* 0x0000000502007986 */ /* 0x0011e2000c101524 */
[----:B------:R-:W-:Y:S05]  /*2430*/  BRA `(.L_x_5038) ;  /* 0x0000000800f07947 */ /* 0x000fea0003800000 */
.L_x_5034:
        /* <DEDUP_REMOVED lines=8> */
.L_x_5042:
[----:B------:R-:W-:-:S05]  /*24c0*/  F2FP.F16.F32.PACK_AB R4, RZ, R4 ;  /* 0x00000004ff04723e */ /* 0x000fca00000000ff */
[----:B------:R0:W-:Y:S01]  /*24d0*/  STG.E.U16 desc[UR36][R2.64], R4 ;  /* 0x0000000402007986 */ /* 0x0001e2000c101524 */
[----:B------:R-:W-:Y:S05]  /*24e0*/  BRA `(.L_x_5038) ;  /* 0x0000000800c47947 */ /* 0x000fea0003800000 */
.L_x_5041:
        /* <DEDUP_REMOVED lines=9> */
.L_x_5044:
[----:B------:R-:W-:-:S04]  /*2580*/  F2FP.F16.F32.PACK_AB R5, RZ, R4 ;  /* 0x00000004ff05723e */ /* 0x000fc800000000ff */
[----:B------:R-:W-:-:S05]  /*2590*/  PRMT R5, R5, 0x5410, RZ ;  /* 0x0000541005057816 */ /* 0x000fca00000000ff */
[----:B------:R0:W-:Y:S01]  /*25a0*/  STG.E desc[UR36][R2.64], R5 ;  /* 0x0000000502007986 */ /* 0x0001e2000c101924 */
[----:B------:R-:W-:Y:S05]  /*25b0*/  BRA `(.L_x_5038) ;  /* 0x0000000800907947 */ /* 0x000fea0003800000 */
.L_x_5043:
[----:B------:R-:W-:-:S06]  /*25c0*/  FMUL.FTZ R4, R4, 1 ;  /* 0x3f80000004047820 */ /* 0x000fcc0000410000 */
[----:B------:R-:W0:Y:S02]  /*25d0*/  F2F.F64.F32 R4, R4 ;  /* 0x0000000400047310 */ /* 0x000e240000201800 */
[----:B0-----:R0:W-:Y:S01]  /*25e0*/  STG.E.64 desc[UR36][R2.64], R4 ;  /* 0x0000000402007986 */ /* 0x0011e2000c101b24 */
[----:B------:R-:W-:Y:S05]  /*25f0*/  BRA `(.L_x_5038) ;  /* 0x0000000800807947 */ /* 0x000fea0003800000 */
.L_x_5033:
        /* <DEDUP_REMOVED lines=12> */
.L_x_5047:
[----:B------:R-:W-:Y:S01]  /*26c0*/  FMUL.FTZ R4, R4, 1 ;  /* 0x3f80000004047820 */ /* 0x000fe20000410000 */
[----:B------:R-:W-:-:S05]  /*26d0*/  CS2R R6, SRZ ;  /* 0x0000000000067805 */ /* 0x000fca000001ff00 */
[----:B------:R-:W0:Y:S02]  /*26e0*/  F2F.F64.F32 R4, R4 ;  /* 0x0000000400047310 */ /* 0x000e240000201800 */
[----:B0-----:R0:W-:Y:S01]  /*26f0*/  STG.E.128 desc[UR36][R2.64], R4 ;  /* 0x0000000402007986 */ /* 0x0011e2000c101d24 */
[----:B------:R-:W-:Y:S05]  /*2700*/  BRA `(.L_x_5038) ;  /* 0x00000008003c7947 */ /* 0x000fea0003800000 */
.L_x_5046:
        /* <DEDUP_REMOVED lines=18> */
.L_x_5051:
[----:B------:R-:W-:Y:S05]  /*2830*/  BSYNC.RECONVERGENT B0 ;  /* 0x0000000000007941 */ /* 0x000fea0003800200 */
.L_x_5050:
[----:B------:R-:W-:-:S05]  /*2840*/  LOP3.LUT R7, R0, 0x80, R7, 0xf8, !PT ;  /* 0x0000008000077812 */ /* 0x000fca00078ef807 */
[----:B------:R0:W-:Y:S01]  /*2850*/  STG.E.U8 desc[UR36][R2.64], R7 ;  /* 0x0000000702007986 */ /* 0x0001e2000c101124 */
[----:B------:R-:W-:Y:S05]  /*2860*/  BRA `(.L_x_5038) ;  /* 0x0000000400e47947 */ /* 0x000fea0003800000 */
.L_x_5049:
        /* <DEDUP_REMOVED lines=14> */
.L_x_5053:
[----:B------:R-:W-:Y:S05]  /*2950*/  BSYNC.RECONVERGENT B0 ;  /* 0x0000000000007941 */ /* 0x000fea0003800200 */
.L_x_5052:
[----:B------:R-:W-:-:S05]  /*2960*/  LOP3.LUT R5, R0, 0x80, R7, 0xf8, !PT ;  /* 0x0000008000057812 */ /* 0x000fca00078ef807 */
[----:B------:R0:W-:Y:S01]  /*2970*/  STG.E.U8 desc[UR36][R2.64], R5 ;  /* 0x0000000502007986 */ /* 0x0001e2000c101124 */
[----:B------:R-:W-:Y:S05]  /*2980*/  BRA `(.L_x_5038) ;  /* 0x00000004009c7947 */ /* 0x000fea0003800000 */
.L_x_5048:
[----:B------:R-:W-:-:S05]  /*2990*/  F2FP.BF16.F32.PACK_AB R4, RZ, R4 ;  /* 0x00000004ff04723e */ /* 0x000fca00000010ff */
[----:B------:R0:W-:Y:S01]  /*29a0*/  STG.E.U16 desc[UR36][R2.64], R4 ;  /* 0x0000000402007986 */ /* 0x0001e2000c101524 */
[----:B------:R-:W-:Y:S05]  /*29b0*/  BRA `(.L_x_5038) ;  /* 0x0000000400907947 */ /* 0x000fea0003800000 */
.L_x_5045:
        /* <DEDUP_REMOVED lines=11> */
.L_x_5056:
        /* <DEDUP_REMOVED lines=12> */
.L_x_5059:
[----:B------:R-:W-:-:S04]  /*2b30*/  SHF.R.U32.HI R0, RZ, 0x14, R4 ;  /* 0x00000014ff007819 */ /* 0x000fc80000011604 */
[----:B------:R-:W-:-:S04]  /*2b40*/  LOP3.LUT R5, R0, 0x1, RZ, 0xc0, !PT ;  /* 0x0000000100057812 */ /* 0x000fc800078ec0ff */
[----:B------:R-:W-:-:S04]  /*2b50*/  IADD3 R0, PT, PT, R4, 0x487ffff, R5 ;  /* 0x0487ffff04007810 */ /* 0x000fc80007ffe005 */
[----:B------:R-:W-:-:S04]  /*2b60*/  SHF.R.U32.HI R0, RZ, 0x14, R0 ;  /* 0x00000014ff007819 */ /* 0x000fc80000011600 */
[----:B------:R-:W-:-:S07]  /*2b70*/  LOP3.LUT R5, R0, 0xff, RZ, 0xc0, !PT ;  /* 0x000000ff00057812 */ /* 0x000fce00078ec0ff */
.L_x_5060:
[----:B------:R-:W-:-:S04]  /*2b80*/  SHF.R.U32.HI R4, RZ, 0x18, R4 ;  /* 0x00000018ff047819 */ /* 0x000fc80000011604 */
[----:B------:R-:W-:-:S04]  /*2b90*/  LOP3.LUT R5, R5, 0x80, R4, 0xf8, !PT ;  /* 0x0000008005057812 */ /* 0x000fc800078ef804 */
[----:B------:R-:W-:-:S07]  /*2ba0*/  PRMT R0, R5, 0x7610, R0 ;  /* 0x0000761005007816 */ /* 0x000fce0000000000 */
.L_x_5058:
[----:B------:R-:W-:Y:S05]  /*2bb0*/  BSYNC.RECONVERGENT B0 ;  /* 0x0000000000007941 */ /* 0x000fea0003800200 */
.L_x_5057:
[----:B------:R4:W-:Y:S01]  /*2bc0*/  STG.E.U8 desc[UR36][R2.64], R0 ;  /* 0x0000000002007986 */ /* 0x0009e2000c101124 */
[----:B------:R-:W-:Y:S05]  /*2bd0*/  BRA `(.L_x_5038) ;  /* 0x0000000400087947 */ /* 0x000fea0003800000 */
.L_x_5055:
        /* <DEDUP_REMOVED lines=12> */
.L_x_5063:
[----:B------:R-:W-:-:S04]  /*2ca0*/  SHF.R.U32.HI R0, RZ, 0x15, R4 ;  /* 0x00000015ff007819 */ /* 0x000fc80000011604 */
[----:B------:R-:W-:-:S04]  /*2cb0*/  LOP3.LUT R5, R0, 0x1, RZ, 0xc0, !PT ;  /* 0x0000000100057812 */ /* 0x000fc800078ec0ff */
[----:B------:R-:W-:-:S04]  /*2cc0*/  IADD3 R0, PT, PT, R4, 0x88fffff, R5 ;  /* 0x088fffff04007810 */ /* 0x000fc80007ffe005 */
[----:B------:R-:W-:-:S04]  /*2cd0*/  SHF.R.U32.HI R0, RZ, 0x15, R0 ;  /* 0x00000015ff007819 */ /* 0x000fc80000011600 */
[----:B------:R-:W-:-:S07]  /*2ce0*/  LOP3.LUT R5, R0, 0xff, RZ, 0xc0, !PT ;  /* 0x000000ff00057812 */ /* 0x000fce00078ec0ff */
.L_x_5064:
[----:B------:R-:W-:-:S04]  /*2cf0*/  SHF.R.U32.HI R4, RZ, 0x18, R4 ;  /* 0x00000018ff047819 */ /* 0x000fc80000011604 */
[----:B------:R-:W-:-:S04]  /*2d00*/  LOP3.LUT R5, R5, 0x80, R4, 0xf8, !PT ;  /* 0x0000008005057812 */ /* 0x000fc800078ef804 */
[----:B------:R-:W-:-:S07]  /*2d10*/  PRMT R0, R5, 0x7610, R0 ;  /* 0x0000761005007816 */ /* 0x000fce0000000000 */
.L_x_5062:
[----:B------:R-:W-:Y:S05]  /*2d20*/  BSYNC.RECONVERGENT B0 ;  /* 0x0000000000007941 */ /* 0x000fea0003800200 */
.L_x_5061:
[----:B------:R3:W-:Y:S01]  /*2d30*/  STG.E.U8 desc[UR36][R2.64], R0 ;  /* 0x0000000002007986 */ /* 0x0007e2000c101124 */
[----:B------:R-:W-:Y:S05]  /*2d40*/  BRA `(.L_x_5038) ;  /* 0x0000000000ac7947 */ /* 0x000fea0003800000 */
.L_x_5054:
[----:B------:R-:W-:-:S09]  /*2d50*/  UISETP.NE.AND UP0, UPT, UR4, 0x1c, UPT ;  /* 0x0000001c0400788c */ /* 0x000fd2000bf05270 */
[----:B------:R-:W-:Y:S05]  /*2d60*/  BRA.U !UP0, `(.L_x_5065) ;  /* 0x00000001089c7547 */ /* 0x000fea000b800000 */
[----:B------:R-:W-:-:S09]  /*2d70*/  UISETP.NE.AND UP0, UPT, UR4, 0x1d, UPT ;  /* 0x0000001d0400788c */ /* 0x000fd2000bf05270 */
[----:B------:R-:W-:Y:S05]  /*2d80*/  BRA.U !UP0, `(.L_x_5066) ;  /* 0x0000000108887547 */ /* 0x000fea000b800000 */
[----:B------:R-:W-:-:S09]  /*2d90*/  UISETP.NE.AND UP0, UPT, UR4, 0x2c, UPT ;  /* 0x0000002c0400788c */ /* 0x000fd2000bf05270 */
[----:B------:R-:W-:Y:S05]  /*2da0*/  BRA.U !UP0, `(.L_x_5067) ;  /* 0x0000000108447547 */ /* 0x000fea000b800000 */
.L_x_5037:
        /* <DEDUP_REMOVED lines=16> */
.L_x_5068:
[----:B------:R-:W-:Y:S05]  /*2eb0*/  BRA `(.L_x_5038) ;  /* 0x0000000000507947 */ /* 0x000fea0003800000 */
.L_x_5067:
        /* <DEDUP_REMOVED lines=15> */
.L_x_5066:
[----:B------:R-:W0:Y:S02]  /*2fb0*/  F2I.U64.TRUNC R4, R4 ;  /* 0x0000000400047311 */ /* 0x000e24000020d800 */
[----:B0-----:R1:W-:Y:S01]  /*2fc0*/  STG.E.64 desc[UR36][R2.64], R4 ;  /* 0x0000000402007986 */ /* 0x0013e2000c101b24 */
[----:B------:R-:W-:Y:S05]  /*2fd0*/  BRA `(.L_x_5038) ;  /* 0x0000000000087947 */ /* 0x000fea0003800000 */
.L_x_5065:
[----:B------:R-:W0:Y:S02]  /*2fe0*/  F2I.FTZ.U32.TRUNC.NTZ R5, R4 ;  /* 0x0000000400057305 */ /* 0x000e24000021f000 */
[----:B0-----:R0:W-:Y:S02]  /*2ff0*/  STG.E desc[UR36][R2.64], R5 ;  /* 0x0000000502007986 */ /* 0x0011e4000c101924 */
.L_x_5038:
[----:B------:R-:W-:-:S07]  /*3000*/  VIADD R17, R17, 0x80 ;  /* 0x0000008011117836 */ /* 0x000fce0000000000 */
.L_x_5002:
[----:B------:R-:W-:Y:S05]  /*3010*/  BSYNC.RECONVERGENT B7 ;  /* 0x0000000000077941 */ /* 0x000fea0003800200 */
.L_x_5001:
[----:B------:R-:W5:Y:S01]  /*3020*/  LDCU UR4, c[0x0][0x380] ;  /* 0x00007000ff0477ac */ /* 0x000f620008000800 */
[----:B------:R-:W-:Y:S01]  /*3030*/  BSSY.RECONVERGENT B7, `(.L_x_5069) ;  /* 0x00002f3000077945 */ /* 0x000fe20003800200 */
[----:B-----5:R-:W-:-:S13]  /*3040*/  ISETP.GE.AND P0, PT, R17, UR4, PT ;  /* 0x0000000411007c0c */ /* 0x020fda000bf06270 */
[----:B------:R-:W-:Y:S05]  /*3050*/  @P0 BRA `(.L_x_5070) ;  /* 0x0000002c00c00947 */ /* 0x000fea0003800000 */
[----:B------:R-:W5:Y:S01]  /*3060*/  LDCU UR4, c[0x0][0x388] ;  /* 0x00007100ff0477ac */ /* 0x000f620008000800 */
[----:B---34-:R-:W-:Y:S02]  /*3070*/  HFMA2 R0, -RZ, RZ, 0, 0 ;  /* 0x00000000ff007431 */ /* 0x018fe400000001ff */
[----:B------:R-:W-:Y:S01]  /*3080*/  IMAD.MOV.U32 R16, RZ, RZ, RZ ;  /* 0x000000ffff107224 */ /* 0x000fe200078e00ff */
[----:B-----5:R-:W-:-:S09]  /*3090*/  UISETP.NE.AND UP0, UPT, UR4, URZ, UPT ;  /* 0x000000ff0400728c */ /* 0x020fd2000bf05270 */
[----:B------:R-:W-:Y:S05]  /*30a0*/  BRA.U !UP0, `(.L_x_5071) ;  /* 0x0000001108a87547 */ /* 0x000fea000b800000 */
[----:B------:R-:W0:Y:S01]  /*30b0*/  LDCU.64 UR4, c[0x0][0x390] ;  /* 0x00007200ff0477ac */ /* 0x000e220008000a00 */
[----:B------:R-:W-:Y:S01]  /*30c0*/  IMAD.MOV.U32 R16, RZ, RZ, RZ ;  /* 0x000000ffff107224 */ /* 0x000fe200078e00ff */
[----:B------:R-:W3:Y:S01]  /*30d0*/  LDCU UR6, c[0x0][0x38c] ;  /* 0x00007180ff0677ac */ /* 0x000ee20008000800 */
[----:B------:R-:W4:Y:S01]  /*30e0*/  LDCU.64 UR8, c[0x0][0x4b8] ;  /* 0x00009700ff0877ac */ /* 0x000f220008000a00 */
[----:B------:R-:W-:Y:S01]  /*30f0*/  UISETP.NE.AND UP0, UPT, UR40, URZ, UPT ;  /* 0x000000ff2800728c */ /* 0x000fe2000bf05270 */
[----:B012---:R-:W-:-:S05]  /*3100*/  IMAD.HI.U32 R2, R17, UR4, R16 ;  /* 0x0000000411027c27 */ /* 0x007fca000f8e0010 */
[----:B------:R-:W-:-:S04]  /*3110*/  SHF.R.U32.HI R3, RZ, UR5, R2 ;  /* 0x00000005ff037c19 */ /* 0x000fc80008011602 */
[----:B------:R-:W-:-:S05]  /*3120*/  IADD3 R0, PT, PT, -R3, RZ, RZ ;  /* 0x000000ff03007210 */ /* 0x000fca0007ffe1ff */
[----:B---3--:R-:W-:-:S04]  /*3130*/  IMAD R0, R0, UR6, R17 ;  /* 0x0000000600007c24 */ /* 0x008fc8000f8e0211 */
[C---:B----4-:R-:W-:Y:S02]  /*3140*/  IMAD R16, R0.reuse, UR8, RZ ;  /* 0x0000000800107c24 */ /* 0x050fe4000f8e02ff */
        /* <DEDUP_REMOVED lines=288> */
.L_x_5071:
[----:B------:R-:W0:Y:S01]  /*4350*/  LDCU.64 UR6, c[0x0][0x588] ;  /* 0x0000b100ff0677ac */ /* 0x000e220008000a00 */
[----:B------:R-:W-:Y:S01]  /*4360*/  BSSY.RECONVERGENT B6, `(.L_x_5072) ;  /* 0x00000dd000067945 */ /* 0x000fe20003800200 */
[----:B------:R-:W-:-:S04]  /*4370*/  UPRMT UR4, UR42, 0x9910, URZ ;  /* 0x000099102a047896 */ /* 0x000fc800080000ff */
[----:B------:R-:W-:Y:S01]  /*4380*/  UISETP.GT.AND UP0, UPT, UR4, 0x9, UPT ;  /* 0x000000090400788c */ /* 0x000fe2000bf04270 */
[----:B012---:R-:W-:-:S05]  /*4390*/  IADD3 R2, P0, PT, R0, UR6, RZ ;  /* 0x0000000600027c10 */ /* 0x007fca000ff1e0ff */
        /* <DEDUP_REMOVED lines=13> */
.L_x_5076:
[----:B------:R-:W2:Y:S02]  /*4470*/  LDG.E.U8 R2, desc[UR36][R2.64] ;  /* 0x0000002402027981 */ /* 0x000ea4000c1e1100 */
[----:B--2---:R-:W-:Y:S01]  /*4480*/  I2FP.F32.U32 R4, R2 ;  /* 0x0000000200047245 */ /* 0x004fe20000201000 */
[----:B------:R-:W-:Y:S06]  /*4490*/  BRA `(.L_x_5078) ;  /* 0x0000000c00247947 */ /* 0x000fec0003800000 */
.L_x_5075:
        /* <DEDUP_REMOVED lines=9> */
.L_x_5080:
[----:B------:R-:W2:Y:S02]  /*4530*/  LDG.E R2, desc[UR36][R2.64] ;  /* 0x0000002402027981 */ /* 0x000ea4000c1e1900 */
[----:B--2---:R-:W-:Y:S01]  /*4540*/  I2FP.F32.S32 R4, R2 ;  /* 0x0000000200047245 */ /* 0x004fe20000201400 */
[----:B------:R-:W-:Y:S06]  /*4550*/  BRA `(.L_x_5078) ;  /* 0x0000000800f47947 */ /* 0x000fec0003800000 */
.L_x_5079:
[----:B------:R-:W2:Y:S02]  /*4560*/  LDG.E.U16 R2, desc[UR36][R2.64] ;  /* 0x0000002402027981 */ /* 0x000ea4000c1e1500 */
[----:B--2---:R0:W1:Y:S01]  /*4570*/  I2F.S16 R4, R2 ;  /* 0x0000000200047306 */ /* 0x0040620000101400 */
[----:B------:R-:W-:Y:S05]  /*4580*/  BRA `(.L_x_5078) ;  /* 0x0000000800e87947 */ /* 0x000fea0003800000 */
.L_x_5074:
        /* <DEDUP_REMOVED lines=8> */
.L_x_5082:
[----:B------:R-:W2:Y:S02]  /*4610*/  LDG.E.U16 R2, desc[UR36][R2.64] ;  /* 0x0000002402027981 */ /* 0x000ea4000c1e1500 */
[----:B--2---:R-:W-:Y:S01]  /*4620*/  HADD2.F32 R4, -RZ, R2.H0_H0 ;  /* 0x20000002ff047230 */ /* 0x004fe20000004100 */
[----:B------:R-:W-:Y:S06]  /*4630*/  BRA `(.L_x_5078) ;  /* 0x0000000800bc7947 */ /* 0x000fec0003800000 */
.L_x_5081:
        /* <DEDUP_REMOVED lines=8> */
.L_x_5084:
[----:B------:R-:W2:Y:S02]  /*46c0*/  LDG.E.U16 R2, desc[UR36][R2.64] ;  /* 0x0000002402027981 */ /* 0x000ea4000c1e1500 */
[----:B--2---:R-:W-:Y:S01]  /*46d0*/  HADD2.F32 R4, -RZ, R2.H0_H0 ;  /* 0x20000002ff047230 */ /* 0x004fe20000004100 */
[----:B------:R-:W-:Y:S06]  /*46e0*/  BRA `(.L_x_5078) ;  /* 0x0000000800907947 */ /* 0x000fec0003800000 */
.L_x_5083:
[----:B------:R-:W2:Y:S01]  /*46f0*/  LDG.E.64 R2, desc[UR36][R2.64] ;  /* 0x0000002402027981 */ /* 0x000ea2000c1e1b00 */
[----:B------:R-:W-:Y:S01]  /*4700*/  UMOV UR4, 0xf0000000 ;  /* 0xf000000000047882 */ /* 0x000fe20000000000 */
[----:B------:R-:W-:Y:S01]  /*4710*/  UMOV UR5, 0x380fffff ;  /* 0x380fffff00057882 */ /* 0x000fe20000000000 */
[----:B--2---:R-:W0:Y:S01]  /*4720*/  F2F.F32.F64 R4, R2 ;  /* 0x0000000200047310 */ /* 0x004e220000301000 */
[----:B------:R-:W-:-:S14]  /*4730*/  DSETP.GEU.AND P0, PT, |R2|, UR4, PT ;  /* 0x0000000402007e2a */ /* 0x000fdc000bf0e200 */
[----:B0-----:R-:W-:Y:S01]  /*4740*/  @!P0 FMUL R4, R4, 1.175494350822287508e-38 ;  /* 0x0080000004048820 */ /* 0x001fe20000400000 */
[----:B------:R-:W-:Y:S06]  /*4750*/  BRA `(.L_x_5078) ;  /* 0x0000000800747947 */ /* 0x000fec0003800000 */
.L_x_5073:
        /* <DEDUP_REMOVED lines=12> */
.L_x_5087:
[----:B------:R-:W2:Y:S01]  /*4820*/  LDG.E.64 R2, desc[UR36][R2.64] ;  /* 0x0000002402027981 */ /* 0x000ea2000c1e1b00 */
[----:B------:R-:W-:Y:S01]  /*4830*/  UMOV UR4, 0xf0000000 ;  /* 0xf000000000047882 */ /* 0x000fe20000000000 */
[----:B------:R-:W-:Y:S01]  /*4840*/  UMOV UR5, 0x380fffff ;  /* 0x380fffff00057882 */ /* 0x000fe20000000000 */
[----:B--2---:R-:W0:Y:S01]  /*4850*/  F2F.F32.F64 R4, R2 ;  /* 0x0000000200047310 */ /* 0x004e220000301000 */
[----:B------:R-:W-:-:S14]  /*4860*/  DSETP.GEU.AND P0, PT, |R2|, UR4, PT ;  /* 0x0000000402007e2a */ /* 0x000fdc000bf0e200 */
[----:B0-----:R-:W-:Y:S01]  /*4870*/  @!P0 FMUL R4, R4, 1.175494350822287508e-38 ;  /* 0x0080000004048820 */ /* 0x001fe20000400000 */
[----:B------:R-:W-:Y:S06]  /*4880*/  BRA `(.L_x_5078) ;  /* 0x0000000800287947 */ /* 0x000fec0003800000 */
.L_x_5086:
        /* <DEDUP_REMOVED lines=25> */
.L_x_5089:
        /* <DEDUP_REMOVED lines=12> */
.L_x_5088:
[----:B------:R-:W2:Y:S02]  /*4ae0*/  LDG.E.U16 R2, desc[UR36][R2.64] ;  /* 0x0000002402027981 */ /* 0x000ea4000c1e1500 */
[----:B--2---:R-:W-:Y:S01]  /*4af0*/  IMAD.U32 R4, R2, 0x10000, RZ ;  /* 0x0001000002047824 */ /* 0x004fe200078e00ff */
[----:B------:R-:W-:Y:S06]  /*4b00*/  BRA `(.L_x_5078) ;  /* 0x0000000400887947 */ /* 0x000fec0003800000 */
.L_x_5085:
        /* <DEDUP_REMOVED lines=11> */
.L_x_5092:
        /* <DEDUP_REMOVED lines=20> */
.L_x_5094:
[----:B------:R-:W-:Y:S05]  /*4d00*/  BSYNC.RECONVERGENT B0 ;  /* 0x0000000000007941 */ /* 0x000fea0003800200 */
.L_x_5093:
[----:B------:R-:W-:Y:S01]  /*4d10*/  IMAD.SHL.U32 R0, R0, 0x100000, RZ ;  /* 0x0010000000007824 */ /* 0x000fe200078e00ff */
[----:B------:R-:W-:-:S04]  /*4d20*/  LEA R2, R2, 0x3b800000, 0x17 ;  /* 0x3b80000002027811 */ /* 0x000fc800078eb8ff */
[----:B------:R-:W-:Y:S01]  /*4d30*/  LOP3.LUT R4, R2, R0, R7, 0xfe, !PT ;  /* 0x0000000002047212 */ /* 0x000fe200078efe07 */
[----:B------:R-:W-:Y:S06]  /*4d40*/  BRA `(.L_x_5078) ;  /* 0x0000000000f87947 */ /* 0x000fec0003800000 */
.L_x_5091:
        /* <DEDUP_REMOVED lines=20> */
.L_x_5096:
[----:B------:R-:W-:Y:S05]  /*4e90*/  BSYNC.RECONVERGENT B0 ;  /* 0x0000000000007941 */ /* 0x000fea0003800200 */
.L_x_5095:
[----:B------:R-:W-:Y:S02]  /*4ea0*/  SHF.L.U32 R0, R0, 0x15, RZ ;  /* 0x0000001500007819 */ /* 0x000fe400000006ff */
[----:B------:R-:W-:-:S04]  /*4eb0*/  LEA R2, R2, 0x37800000, 0x17 ;  /* 0x3780000002027811 */ /* 0x000fc800078eb8ff */
[----:B------:R-:W-:Y:S01]  /*4ec0*/  LOP3.LUT R4, R2, R0, R7, 0xfe, !PT ;  /* 0x0000000002047212 */ /* 0x000fe200078efe07 */
[----:B------:R-:W-:Y:S06]  /*4ed0*/  BRA `(.L_x_5078) ;  /* 0x0000000000947947 */ /* 0x000fec0003800000 */
.L_x_5090:
        /* <DEDUP_REMOVED lines=14> */
.L_x_5077:
        /* <DEDUP_REMOVED lines=16> */
.L_x_5099:
[----:B------:R-:W-:Y:S01]  /*50c0*/  IMAD.MOV.U32 R4, RZ, RZ, RZ ;  /* 0x000000ffff047224 */ /* 0x000fe200078e00ff */
[----:B------:R-:W-:Y:S06]  /*50d0*/  BRA `(.L_x_5078) ;  /* 0x0000000000147947 */ /* 0x000fec0003800000 */
.L_x_5098:
[----:B------:R-:W2:Y:S02]  /*50e0*/  LDG.E.64 R2, desc[UR36][R2.64] ;  /* 0x0000002402027981 */ /* 0x000ea4000c1e1b00 */
[----:B--2---:R0:W1:Y:S01]  /*50f0*/  I2F.U64 R4, R2 ;  /* 0x0000000200047312 */ /* 0x0040620000301000 */
[----:B------:R-:W-:Y:S05]  /*5100*/  BRA `(.L_x_5078) ;  /* 0x0000000000087947 */ /* 0x000fea0003800000 */
.L_x_5097:
[----:B------:R-:W2:Y:S02]  /*5110*/  LDG.E R2, desc[UR36][R2.64] ;  /* 0x0000002402027981 */ /* 0x000ea4000c1e1900 */
[----:B--2---:R-:W-:-:S07]  /*5120*/  I2FP.F32.U32 R4, R2 ;  /* 0x0000000200047245 */ /* 0x004fce0000201000 */
.L_x_5078:
[----:B------:R-:W-:Y:S05]  /*5130*/  BSYNC.RECONVERGENT B6 ;  /* 0x0000000000067941 */ /* 0x000fea0003800200 */
.L_x_5072:
[----:B------:R-:W1:Y:S01]  /*5140*/  LDC R5, c[0x0][0x594] ;  /* 0x00016500ff057b82 */ /* 0x000e620000000800 */
[----:B------:R-:W0:Y:S01]  /*5150*/  LDCU.64 UR6, c[0x0][0x580] ;  /* 0x0000b000ff0677ac */ /* 0x000e220008000a00 */
[----:B------:R-:W-:-:S04]  /*5160*/  UPRMT UR4, UR41, 0x9910, URZ ;  /* 0x0000991029047896 */ /* 0x000fc800080000ff */
[----:B------:R-:W-:Y:S01]  /*5170*/  UISETP.GT.AND UP0, UPT, UR4, 0x9, UPT ;  /* 0x000000090400788c */ /* 0x000fe2000bf04270 */
[----:B0-234-:R-:W-:-:S05]  /*5180*/  IADD3 R2, P0, PT, R16, UR6, RZ ;  /* 0x0000000610027c10 */ /* 0x01dfca000ff1e0ff */
[----:B------:R-:W-:Y:S01]  /*5190*/  IMAD.X R3, RZ, RZ, UR7, P0 ;  /* 0x00000007ff037e24 */ /* 0x000fe200080e06ff */
        /* <DEDUP_REMOVED lines=13> */
.L_x_5103:
[----:B------:R-:W0:Y:S02]  /*5270*/  F2I.S64.TRUNC R4, R4 ;  /* 0x0000000400047311 */ /* 0x000e24000020d900 */
[----:B0-----:R-:W-:-:S05]  /*5280*/  MOV R7, R4 ;  /* 0x0000000400077202 */ /* 0x001fca0000000f00 */
[----:B------:R3:W-:Y:S01]  /*5290*/  STG.E.U8 desc[UR36][R2.64], R7 ;  /* 0x0000000702007986 */ /* 0x0007e2000c101124 */
[----:B------:R-:W-:Y:S05]  /*52a0*/  BRA `(.L_x_5105) ;  /* 0x0000000c00287947 */ /* 0x000fea0003800000 */
.L_x_5102:
        /* <DEDUP_REMOVED lines=9> */
.L_x_5107:
[----:B------:R-:W0:Y:S02]  /*5340*/  F2I.FTZ.TRUNC.NTZ R5, R4 ;  /* 0x0000000400057305 */ /* 0x000e24000021f100 */
[----:B0-----:R2:W-:Y:S01]  /*5350*/  STG.E desc[UR36][R2.64], R5 ;  /* 0x0000000502007986 */ /* 0x0015e2000c101924 */
[----:B------:R-:W-:Y:S05]  /*5360*/  BRA `(.L_x_5105) ;  /* 0x0000000800f87947 */ /* 0x000fea0003800000 */
.L_x_5106:
[----:B------:R-:W0:Y:S02]  /*5370*/  F2I.FTZ.TRUNC.NTZ R5, R4 ;  /* 0x0000000400057305 */ /* 0x000e24000021f100 */
[----:B0-----:R0:W-:Y:S01]  /*5380*/  STG.E.U16 desc[UR36][R2.64], R5 ;  /* 0x0000000502007986 */ /* 0x0011e2000c101524 */
[----:B------:R-:W-:Y:S05]  /*5390*/  BRA `(.L_x_5105) ;  /* 0x0000000800ec7947 */ /* 0x000fea0003800000 */
.L_x_5101:
        /* <DEDUP_REMOVED lines=8> */
.L_x_5109:
[----:B------:R-:W-:-:S05]  /*5420*/  F2FP.F16.F32.PACK_AB R4, RZ, R4 ;  /* 0x00000004ff04723e */ /* 0x000fca00000000ff */
[----:B------:R0:W-:Y:S01]  /*5430*/  STG.E.U16 desc[UR36][R2.64], R4 ;  /* 0x0000000402007986 */ /* 0x0001e2000c101524 */
[----:B------:R-:W-:Y:S05]  /*5440*/  BRA `(.L_x_5105) ;  /* 0x0000000800c07947 */ /* 0x000fea0003800000 */
.L_x_5108:
        /* <DEDUP_REMOVED lines=9> */
.L_x_5111:
[----:B------:R-:W-:-:S04]  /*54e0*/  F2FP.F16.F32.PACK_AB R5, RZ, R4 ;  /* 0x00000004ff05723e */ /* 0x000fc800000000ff */
[----:B------:R-:W-:-:S05]  /*54f0*/  PRMT R5, R5, 0x5410, RZ ;  /* 0x0000541005057816 */ /* 0x000fca00000000ff */
[----:B------:R0:W-:Y:S01]  /*5500*/  STG.E desc[UR36][R2.64], R5 ;  /* 0x0000000502007986 */ /* 0x0001e2000c101924 */
[----:B------:R-:W-:Y:S05]  /*5510*/  BRA `(.L_x_5105) ;  /* 0x00000008008c7947 */ /* 0x000fea0003800000 */
.L_x_5110:
[----:B------:R-:W-:-:S06]  /*5520*/  FMUL.FTZ R4, R4, 1 ;  /* 0x3f80000004047820 */ /* 0x000fcc0000410000 */
[----:B------:R-:W0:Y:S02]  /*5530*/  F2F.F64.F32 R4, R4 ;  /* 0x0000000400047310 */ /* 0x000e240000201800 */
[----:B0-----:R0:W-:Y:S01]  /*5540*/  STG.E.64 desc[UR36][R2.64], R4 ;  /* 0x0000000402007986 */ /* 0x0011e2000c101b24 */
[----:B------:R-:W-:Y:S05]  /*5550*/  BRA `(.L_x_5105) ;  /* 0x00000008007c7947 */ /* 0x000fea0003800000 */
.L_x_5100:
        /* <DEDUP_REMOVED lines=13> */
.L_x_5115:
        /* <DEDUP_REMOVED lines=16> */
.L_x_5118:
[----:B------:R-:W-:-:S04]  /*5730*/  SHF.R.U32.HI R4, RZ, 0x18, R4 ;  /* 0x00000018ff047819 */ /* 0x000fc80000011604 */
[----:B------:R-:W-:-:S04]  /*5740*/  LOP3.LUT R4, R5, 0x80, R4, 0xf8, !PT ;  /* 0x0000008005047812 */ /* 0x000fc800078ef804 */
[----:B------:R-:W-:-:S07]  /*5750*/  PRMT R0, R4, 0x7610, R0 ;  /* 0x0000761004007816 */ /* 0x000fce0000000000 */
.L_x_5117:
[----:B------:R-:W-:Y:S05]  /*5760*/  BSYNC.RECONVERGENT B0 ;  /* 0x0000000000007941 */ /* 0x000fea0003800200 */
.L_x_5116:
[----:B------:R0:W-:Y:S01]  /*5770*/  STG.E.U8 desc[UR36][R2.64], R0 ;  /* 0x0000000002007986 */ /* 0x0001e2000c101124 */
[----:B------:R-:W-:Y:S05]  /*5780*/  BRA `(.L_x_5105) ;  /* 0x0000000400f07947 */ /* 0x000fea0003800000 */
.L_x_5114:
        /* <DEDUP_REMOVED lines=16> */
.L_x_5121:
[----:B------:R-:W-:-:S04]  /*5890*/  SHF.R.U32.HI R4, RZ, 0x18, R4 ;  /* 0x00000018ff047819 */ /* 0x000fc80000011604 */
[----:B------:R-:W-:-:S04]  /*58a0*/  LOP3.LUT R5, R5, 0x80, R4, 0xf8, !PT ;  /* 0x0000008005057812 */ /* 0x000fc800078ef804 */
[----:B------:R-:W-:-:S07]  /*58b0*/  PRMT R0, R5, 0x7610, R0 ;  /* 0x0000761005007816 */ /* 0x000fce0000000000 */
.L_x_5120:
[----:B------:R-:W-:Y:S05]  /*58c0*/  BSYNC.RECONVERGENT B0 ;  /* 0x0000000000007941 */ /* 0x000fea0003800200 */
.L_x_5119:
[----:B------:R0:W-:Y:S01]  /*58d0*/  STG.E.U8 desc[UR36][R2.64], R0 ;  /* 0x0000000002007986 */ /* 0x0001e2000c101124 */
[----:B------:R-:W-:Y:S05]  /*58e0*/  BRA `(.L_x_5105) ;  /* 0x0000000400987947 */ /* 0x000fea0003800000 */
.L_x_5113:
        /* <DEDUP_REMOVED lines=21> */
.L_x_5123:
[----:B------:R-:W0:Y:S02]  /*5a40*/  F2I.U64.TRUNC R4, R4 ;  /* 0x0000000400047311 */ /* 0x000e24000020d800 */
[----:B0-----:R0:W-:Y:S01]  /*5a50*/  STG.E.64 desc[UR36][R2.64], R4 ;  /* 0x0000000402007986 */ /* 0x0011e2000c101b24 */
[----:B------:R-:W-:Y:S05]  /*5a60*/  BRA `(.L_x_5105) ;  /* 0x0000000400387947 */ /* 0x000fea0003800000 */
.L_x_5122:
[----:B------:R-:W0:Y:S02]  /*5a70*/  F2I.FTZ.U32.TRUNC.NTZ R5, R4 ;  /* 0x0000000400057305 */ /* 0x000e24000021f000 */
[----:B0-----:R0:W-:Y:S01]  /*5a80*/  STG.E desc[UR36][R2.64], R5 ;  /* 0x0000000502007986 */ /* 0x0011e2000c101924 */
[----:B------:R-:W-:Y:S05]  /*5a90*/  BRA `(.L_x_5105) ;  /* 0x00000004002c7947 */ /* 0x000fea0003800000 */
.L_x_5112:
        /* <DEDUP_REMOVED lines=10> */
.L_x_5125:
[----:B------:R-:W-:Y:S01]  /*5b40*/  FMUL.FTZ R4, R4, 1 ;  /* 0x3f80000004047820 */ /* 0x000fe20000410000 */
[----:B------:R-:W-:-:S05]  /*5b50*/  CS2R R6, SRZ ;  /* 0x0000000000067805 */ /* 0x000fca000001ff00 */
[----:B------:R-:W0:Y:S02]  /*5b60*/  F2F.F64.F32 R4, R4 ;  /* 0x0000000400047310 */ /* 0x000e240000201800 */
[----:B0-----:R0:W-:Y:S01]  /*5b70*/  STG.E.128 desc[UR36][R2.64], R4 ;  /* 0x0000000402007986 */ /* 0x0011e2000c101d24 */
[----:B------:R-:W-:Y:S05]  /*5b80*/  BRA `(.L_x_5105) ;  /* 0x0000000000f07947 */ /* 0x000fea0003800000 */
.L_x_5124:
[----:B------:R-:W-:-:S09]  /*5b90*/  UISETP.NE.AND UP0, UPT, UR4, 0xf, UPT ;  /* 0x0000000f0400788c */ /* 0x000fd2000bf05270 */
[----:B------:R-:W-:Y:S05]  /*5ba0*/  BRA.U !UP0, `(.L_x_5126) ;  /* 0x0000000108e07547 */ /* 0x000fea000b800000 */
[----:B------:R-:W-:-:S09]  /*5bb0*/  UISETP.NE.AND UP0, UPT, UR4, 0x17, UPT ;  /* 0x000000170400788c */ /* 0x000fd2000bf05270 */
[----:B------:R-:W-:Y:S05]  /*5bc0*/  BRA.U !UP0, `(.L_x_5127) ;  /* 0x00000001088c7547 */ /* 0x000fea000b800000 */
[----:B------:R-:W-:-:S09]  /*5bd0*/  UISETP.NE.AND UP0, UPT, UR4, 0x18, UPT ;  /* 0x000000180400788c */ /* 0x000fd2000bf05270 */
[----:B------:R-:W-:Y:S05]  /*5be0*/  BRA.U !UP0, `(.L_x_5128) ;  /* 0x0000000108447547 */ /* 0x000fea000b800000 */
.L_x_5104:
        /* <DEDUP_REMOVED lines=16> */
.L_x_5129:
[----:B------:R-:W-:Y:S05]  /*5cf0*/  BRA `(.L_x_5105) ;  /* 0x0000000000947947 */ /* 0x000fea0003800000 */
.L_x_5128:
        /* <DEDUP_REMOVED lines=12> */
.L_x_5131:
[----:B------:R-:W-:Y:S05]  /*5dc0*/  BSYNC.RECONVERGENT B0 ;  /* 0x0000000000007941 */ /* 0x000fea0003800200 */
.L_x_5130:
[----:B------:R-:W-:-:S05]  /*5dd0*/  LOP3.LUT R5, R0, 0x80, R7, 0xf8, !PT ;  /* 0x0000008000057812 */ /* 0x000fca00078ef807 */
[----:B------:R0:W-:Y:S01]  /*5de0*/  STG.E.U8 desc[UR36][R2.64], R5 ;  /* 0x0000000502007986 */ /* 0x0001e2000c101124 */
[----:B------:R-:W-:Y:S05]  /*5df0*/  BRA `(.L_x_5105) ;  /* 0x0000000000547947 */ /* 0x000fea0003800000 */
.L_x_5127:
        /* <DEDUP_REMOVED lines=11> */
.L_x_5133:
[----:B------:R-:W-:Y:S02]  /*5eb0*/  ISETP.GT.U32.AND P0, PT, R6, 0x7f800000, PT ;  /* 0x7f8000000600780c */ /* 0x000fe40003f04070 */
[----:B------:R-:W-:-:S04]  /*5ec0*/  MOV R0, 0x7f ;  /* 0x0000007f00007802 */ /* 0x000fc80000000f00 */
[----:B------:R-:W-:-:S07]  /*5ed0*/  SEL R0, R0, 0x7c, P0 ;  /* 0x0000007c00007807 */ /* 0x000fce0000000000 */
.L_x_5134:
[----:B------:R-:W-:Y:S05]  /*5ee0*/  BSYNC.RECONVERGENT B0 ;  /* 0x0000000000007941 */ /* 0x000fea0003800200 */
.L_x_5132:
[----:B------:R-:W-:-:S04]  /*5ef0*/  SHF.R.U32.HI R5, RZ, 0x18, R4 ;  /* 0x00000018ff057819 */ /* 0x000fc80000011604 */
[----:B------:R-:W-:-:S05]  /*5f00*/  LOP3.LUT R5, R0, 0x80, R5, 0xf8, !PT ;  /* 0x0000008000057812 */ /* 0x000fca00078ef805 */
[----:B------:R0:W-:Y:S01]  /*5f10*/  STG.E.U8 desc[UR36][R2.64], R5 ;  /* 0x0000000502007986 */ /* 0x0001e2000c101124 */
[----:B------:R-:W-:Y:S05]  /*5f20*/  BRA `(.L_x_5105) ;  /* 0x0000000000087947 */ /* 0x000fea0003800000 */
.L_x_5126:
[----:B------:R-:W-:-:S05]  /*5f30*/  F2FP.BF16.F32.PACK_AB R4, RZ, R4 ;  /* 0x00000004ff04723e */ /* 0x000fca00000010ff */
[----:B------:R0:W-:Y:S02]  /*5f40*/  STG.E.U16 desc[UR36][R2.64], R4 ;  /* 0x0000000402007986 */ /* 0x0001e4000c101524 */
.L_x_5105:
[----:B------:R-:W-:-:S07]  /*5f50*/  VIADD R17, R17, 0x80 ;  /* 0x0000008011117836 */ /* 0x000fce0000000000 */
.L_x_5070:
[----:B------:R-:W-:Y:S05]  /*5f60*/  BSYNC.RECONVERGENT B7 ;  /* 0x0000000000077941 */ /* 0x000fea0003800200 */
.L_x_5069:
[----:B------:R-:W5:Y:S01]  /*5f70*/  LDCU UR4, c[0x0][0x380] ;  /* 0x00007000ff0477ac */ /* 0x000f620008000800 */
[----:B------:R-:W-:Y:S01]  /*5f80*/  BSSY.RECONVERGENT B7, `(.L_x_5135) ;  /* 0x00002f3000077945 */ /* 0x000fe20003800200 */
[----:B-----5:R-:W-:-:S13]  /*5f90*/  ISETP.GE.AND P0, PT, R17, UR4, PT ;  /* 0x0000000411007c0c */ /* 0x020fda000bf06270 */
[----:B------:R-:W-:Y:S05]  /*5fa0*/  @P0 BRA `(.L_x_5136) ;  /* 0x0000002c00c00947 */ /* 0x000fea0003800000 */
[----:B------:R-:W5:Y:S01]  /*5fb0*/  LDCU UR4, c[0x0][0x388] ;  /* 0x00007100ff0477ac */ /* 0x000f620008000800 */
[----:B------:R-:W-:Y:S02]  /*5fc0*/  HFMA2 R16, -RZ, RZ, 0, 0 ;  /* 0x00000000ff107431 */ /* 0x000fe400000001ff */
[----:B0--34-:R-:W-:Y:S01]  /*5fd0*/  IMAD.MOV.U32 R0, RZ, RZ, RZ ;  /* 0x000000ffff007224 */ /* 0x019fe200078e00ff */
[----:B-----5:R-:W-:-:S09]  /*5fe0*/  UISETP.NE.AND UP0, UPT, UR4, URZ, UPT ;  /* 0x000000ff0400728c */ /* 0x020fd2000bf05270 */
[----:B------:R-:W-:Y:S05]  /*5ff0*/  BRA.U !UP0, `(.L_x_5137) ;  /* 0x0000001108a87547 */ /* 0x000fea000b800000 */
[----:B------:R-:W1:Y:S01]  /*6000*/  LDCU.64 UR4, c[0x0][0x390] ;  /* 0x00007200ff0477ac */ /* 0x000e620008000a00 */
[----:B------:R-:W-:Y:S01]  /*6010*/  IMAD.MOV.U32 R16, RZ, RZ, RZ ;  /* 0x000000ffff107224 */ /* 0x000fe200078e00ff */
[----:B------:R-:W0:Y:S01]  /*6020*/  LDCU UR6, c[0x0][0x38c] ;  /* 0x00007180ff0677ac */ /* 0x000e220008000800 */
[----:B------:R-:W3:Y:S01]  /*6030*/  LDCU.64 UR8, c[0x0][0x4b8] ;  /* 0x00009700ff0877ac */ /* 0x000ee20008000a00 */
[----:B------:R-:W-:Y:S01]  /*6040*/  UISETP.NE.AND UP0, UPT, UR40, URZ, UPT ;  /* 0x000000ff2800728c */ /* 0x000fe2000bf05270 */
[----:B-12---:R-:W-:-:S05]  /*6050*/  IMAD.HI.U32 R2, R17, UR4, R16 ;  /* 0x0000000411027c27 */ /* 0x006fca000f8e0010 */
[----:B------:R-:W-:-:S05]  /*6060*/  SHF.R.U32.HI R3, RZ, UR5, R2 ;  /* 0x00000005ff037c19 */ /* 0x000fca0008011602 */
[----:B------:R-:W-:-:S04]  /*6070*/  IMAD.MOV R0, RZ, RZ, -R3 ;  /* 0x000000ffff007224 */ /* 0x000fc800078e0a03 */
[----:B0-----:R-:W-:-:S04]  /*6080*/  IMAD R0, R0, UR6, R17 ;  /* 0x0000000600007c24 */ /* 0x001fc8000f8e0211 */
[C---:B---3--:R-:W-:Y:S02]  /*6090*/  IMAD R16, R0.reuse, UR8, RZ ;  /* 0x0000000800107c24 */ /* 0x048fe4000f8e02ff */
        /* <DEDUP_REMOVED lines=288> */
.L_x_5137:
[----:B------:R-:W1:Y:S01]  /*72a0*/  LDCU.64 UR6, c[0x0][0x588] ;  /* 0x0000b100ff0677ac */ /* 0x000e620008000a00 */
[----:B------:R-:W-:Y:S01]  /*72b0*/  BSSY.RECONVERGENT B6, `(.L_x_5138) ;  /* 0x00000dd000067945 */ /* 0x000fe20003800200 */
[----:B------:R-:W-:-:S04]  /*72c0*/  UPRMT UR4, UR42, 0x9910, URZ ;  /* 0x000099102a047896 */ /* 0x000fc800080000ff */
[----:B------:R-:W-:Y:S01]  /*72d0*/  UISETP.GT.AND UP0, UPT, UR4, 0x9, UPT ;  /* 0x000000090400788c */ /* 0x000fe2000bf04270 */
[----:B-12---:R-:W-:-:S04]  /*72e0*/  IADD3 R2, P0, PT, R0, UR6, RZ ;  /* 0x0000000600027c10 */ /* 0x006fc8000ff1e0ff */
        /* <DEDUP_REMOVED lines=13> */
.L_x_5142:
[----:B------:R-:W2:Y:S02]  /*73c0*/  LDG.E.U8 R2, desc[UR36][R2.64] ;  /* 0x0000002402027981 */ /* 0x000ea4000c1e1100 */
[----:B--2---:R-:W-:Y:S01]  /*73d0*/  I2FP.F32.U32 R4, R2 ;  /* 0x0000000200047245 */ /* 0x004fe20000201000 */
[----:B------:R-:W-:Y:S06]  /*73e0*/  BRA `(.L_x_5144) ;  /* 0x0000000c00247947 */ /* 0x000fec0003800000 */
.L_x_5141:
        /* <DEDUP_REMOVED lines=9> */
.L_x_5146:
[----:B------:R-:W2:Y:S02]  /*7480*/  LDG.E R2, desc[UR36][R2.64] ;  /* 0x0000002402027981 */ /* 0x000ea4000c1e1900 */
[----:B--2---:R-:W-:Y:S01]  /*7490*/  I2FP.F32.S32 R4, R2 ;  /* 0x0000000200047245 */ /* 0x004fe20000201400 */
[----:B------:R-:W-:Y:S06]  /*74a0*/  BRA `(.L_x_5144) ;  /* 0x0000000800f47947 */ /* 0x000fec0003800000 */
.L_x_5145:
[----:B------:R-:W2:Y:S02]  /*74b0*/  LDG.E.U16 R2, desc[UR36][R2.64] ;  /* 0x0000002402027981 */ /* 0x000ea4000c1e1500 */
[----:B--2---:R2:W3:Y:S01]  /*74c0*/  I2F.S16 R4, R2 ;  /* 0x0000000200047306 */ /* 0x0044e20000101400 */
[----:B------:R-:W-:Y:S05]  /*74d0*/  BRA `(.L_x_5144) ;  /* 0x0000000800e87947 */ /* 0x000fea0003800000 */
.L_x_5140:
        /* <DEDUP_REMOVED lines=8> */
.L_x_5148:
[----:B------:R-:W2:Y:S02]  /*7560*/  LDG.E.U16 R2, desc[UR36][R2.64] ;  /* 0x0000002402027981 */ /* 0x000ea4000c1e1500 */
[----:B--2---:R-:W-:Y:S01]  /*7570*/  HADD2.F32 R4, -RZ, R2.H0_H0 ;  /* 0x20000002ff047230 */ /* 0x004fe20000004100 */
[----:B------:R-:W-:Y:S06]  /*7580*/  BRA `(.L_x_5144) ;  /* 0x0000000800bc7947 */ /* 0x000fec0003800000 */
.L_x_5147:
        /* <DEDUP_REMOVED lines=8> */
.L_x_5150:
[----:B------:R-:W2:Y:S02]  /*7610*/  LDG.E.U16 R2, desc[UR36][R2.64] ;  /* 0x0000002402027981 */ /* 0x000ea4000c1e1500 */
[----:B--2---:R-:W-:Y:S01]  /*7620*/  HADD2.F32 R4, -RZ, R2.H0_H0 ;  /* 0x20000002ff047230 */ /* 0x004fe20000004100 */
[----:B------:R-:W-:Y:S06]  /*7630*/  BRA `(.L_x_5144) ;  /* 0x0000000800907947 */ /* 0x000fec0003800000 */
.L_x_5149:
[----:B------:R-:W2:Y:S01]  /*7640*/  LDG.E.64 R2, desc[UR36][R2.64] ;  /* 0x0000002402027981 */ /* 0x000ea2000c1e1b00 */
[----:B------:R-:W-:Y:S01]  /*7650*/  UMOV UR4, 0xf0000000 ;  /* 0xf000000000047882 */ /* 0x000fe20000000000 */
[----:B------:R-:W-:Y:S01]  /*7660*/  UMOV UR5, 0x380fffff ;  /* 0x380fffff00057882 */ /* 0x000fe20000000000 */
[----:B--2---:R-:W0:Y:S01]  /*7670*/  F2F.F32.F64 R4, R2 ;  /* 0x0000000200047310 */ /* 0x004e220000301000 */
[----:B------:R-:W-:-:S14]  /*7680*/  DSETP.GEU.AND P0, PT, |R2|, UR4, PT ;  /* 0x0000000402007e2a */ /* 0x000fdc000bf0e200 */
[----:B0-----:R-:W-:Y:S01]  /*7690*/  @!P0 FMUL R4, R4, 1.175494350822287508e-38 ;  /* 0x0080000004048820 */ /* 0x001fe20000400000 */
[----:B------:R-:W-:Y:S06]  /*76a0*/  BRA `(.L_x_5144) ;  /* 0x0000000800747947 */ /* 0x000fec0003800000 */
.L_x_5139:
        /* <DEDUP_REMOVED lines=12> */
.L_x_5153:
[----:B------:R-:W2:Y:S01]  /*7770*/  LDG.E.64 R2, desc[UR36][R2.64] ;  /* 0x0000002402027981 */ /* 0x000ea2000c1e1b00 */
[----:B------:R-:W-:Y:S01]  /*7780*/  UMOV UR4, 0xf0000000 ;  /* 0xf000000000047882 */ /* 0x000fe20000000000 */
[----:B------:R-:W-:Y:S01]  /*7790*/  UMOV UR5, 0x380fffff ;  /* 0x380fffff00057882 */ /* 0x000fe20000000000 */
[----:B--2---:R-:W0:Y:S01]  /*77a0*/  F2F.F32.F64 R4, R2 ;  /* 0x0000000200047310 */ /* 0x004e220000301000 */
[----:B------:R-:W-:-:S14]  /*77b0*/  DSETP.GEU.AND P0, PT, |R2|, UR4, PT ;  /* 0x0000000402007e2a */ /* 0x000fdc000bf0e200 */
[----:B0-----:R-:W-:Y:S01]  /*77c0*/  @!P0 FMUL R4, R4, 1.175494350822287508e-38 ;  /* 0x0080000004048820 */ /* 0x001fe20000400000 */
[----:B------:R-:W-:Y:S06]  /*77d0*/  BRA `(.L_x_5144) ;  /* 0x0000000800287947 */ /* 0x000fec0003800000 */
.L_x_5152:
        /* <DEDUP_REMOVED lines=25> */
.L_x_5155:
        /* <DEDUP_REMOVED lines=12> */
.L_x_5154:
[----:B------:R-:W2:Y:S02]  /*7a30*/  LDG.E.U16 R2, desc[UR36][R2.64] ;  /* 0x0000002402027981 */ /* 0x000ea4000c1e1500 */
[----:B--2---:R-:W-:Y:S01]  /*7a40*/  IMAD.U32 R4, R2, 0x10000, RZ ;  /* 0x0001000002047824 */ /* 0x004fe200078e00ff */
[----:B------:R-:W-:Y:S06]  /*7a50*/  BRA `(.L_x_5144) ;  /* 0x0000000400887947 */ /* 0x000fec0003800000 */
.L_x_5151:
        /* <DEDUP_REMOVED lines=11> */
.L_x_5158:
        /* <DEDUP_REMOVED lines=20> */
.L_x_5160:
[----:B------:R-:W-:Y:S05]  /*7c50*/  BSYNC.RECONVERGENT B0 ;  /* 0x0000000000007941 */ /* 0x000fea0003800200 */
.L_x_5159:
[----:B------:R-:W-:Y:S02]  /*7c60*/  SHF.L.U32 R0, R0, 0x14, RZ ;  /* 0x0000001400007819 */ /* 0x000fe400000006ff */
[----:B------:R-:W-:-:S04]  /*7c70*/  LEA R2, R2, 0x3b800000, 0x17 ;  /* 0x3b80000002027811 */ /* 0x000fc800078eb8ff */
[----:B------:R-:W-:Y:S01]  /*7c80*/  LOP3.LUT R4, R2, R0, R7, 0xfe, !PT ;  /* 0x0000000002047212 */ /* 0x000fe200078efe07 */
[----:B------:R-:W-:Y:S06]  /*7c90*/  BRA `(.L_x_5144) ;  /* 0x0000000000f87947 */ /* 0x000fec0003800000 */
.L_x_5157:
        /* <DEDUP_REMOVED lines=20> */
.L_x_5162:
[----:B------:R-:W-:Y:S05]  /*7de0*/  BSYNC.RECONVERGENT B0 ;  /* 0x0000000000007941 */ /* 0x000fea0003800200 */
.L_x_5161:
[----:B------:R-:W-:Y:S01]  /*7df0*/  IMAD.SHL.U32 R0, R0, 0x200000, RZ ;  /* 0x0020000000007824 */ /* 0x000fe200078e00ff */
[----:B------:R-:W-:-:S04]  /*7e00*/  LEA R2, R2, 0x37800000, 0x17 ;  /* 0x3780000002027811 */ /* 0x000fc800078eb8ff */
[----:B------:R-:W-:Y:S01]  /*7e10*/  LOP3.LUT R4, R2, R0, R7, 0xfe, !PT ;  /* 0x0000000002047212 */ /* 0x000fe200078efe07 */
[----:B------:R-:W-:Y:S06]  /*7e20*/  BRA `(.L_x_5144) ;  /* 0x0000000000947947 */ /* 0x000fec0003800000 */
.L_x_5156:
        /* <DEDUP_REMOVED lines=14> */
.L_x_5143:
        /* <DEDUP_REMOVED lines=16> */
.L_x_5165:
[----:B------:R-:W-:Y:S01]  /*8010*/  MOV R4, RZ ;  /* 0x000000ff00047202 */ /* 0x000fe20000000f00 */
[----:B------:R-:W-:Y:S06]  /*8020*/  BRA `(.L_x_5144) ;  /* 0x0000000000147947 */ /* 0x000fec0003800000 */
.L_x_5164:
[----:B------:R-:W2:Y:S02]  /*8030*/  LDG.E.64 R2, desc[UR36][R2.64] ;  /* 0x0000002402027981 */ /* 0x000ea4000c1e1b00 */
[----:B--2---:R0:W1:Y:S01]  /*8040*/  I2F.U64 R4, R2 ;  /* 0x0000000200047312 */ /* 0x0040620000301000 */
[----:B------:R-:W-:Y:S05]  /*8050*/  BRA `(.L_x_5144) ;  /* 0x0000000000087947 */ /* 0x000fea0003800000 */
.L_x_5163:
[----:B------:R-:W2:Y:S02]  /*8060*/  LDG.E R2, desc[UR36][R2.64] ;  /* 0x0000002402027981 */ /* 0x000ea4000c1e1900 */
[----:B--2---:R-:W-:-:S07]  /*8070*/  I2FP.F32.U32 R4, R2 ;  /* 0x0000000200047245 */ /* 0x004fce0000201000 */
.L_x_5144:
[----:B------:R-:W-:Y:S05]  /*8080*/  BSYNC.RECONVERGENT B6 ;  /* 0x0000000000067941 */ /* 0x000fea0003800200 */
.L_x_5138:
[----:B------:R-:W1:Y:S01]  /*8090*/  LDC R5, c[0x0][0x594] ;  /* 0x00016500ff057b82 */ /* 0x000e620000000800 */
[----:B------:R-:W0:Y:S01]  /*80a0*/  LDCU.64 UR6, c[0x0][0x580] ;  /* 0x0000b000ff0677ac */ /* 0x000e220008000a00 */
[----:B------:R-:W-:-:S04]  /*80b0*/  UPRMT UR4, UR41, 0x9910, URZ ;  /* 0x0000991029047896 */ /* 0x000fc800080000ff */
[----:B------:R-:W-:Y:S01]  /*80c0*/  UISETP.GT.AND UP0, UPT, UR4, 0x9, UPT ;  /* 0x000000090400788c */ /* 0x000fe2000bf04270 */
[----:B0-2-4-:R-:W-:-:S05]  /*80d0*/  IADD3 R2, P0, PT, R16, UR6, RZ ;  /* 0x0000000610027c10 */ /* 0x015fca000ff1e0ff */
[----:B------:R-:W-:Y:S01]  /*80e0*/  IMAD.X R3, RZ, RZ, UR7, P0 ;  /* 0x00000007ff037e24 */ /* 0x000fe200080e06ff */
[----:B-1-3-5:R-:W-:Y:S02]  /*80f0*/  LOP3.LUT R4, R4, 0x80000000, R5, 0xb8, !PT ;  /* 0x8000000004047812 */ /* 0x02afe400078eb805 */
        /* <DEDUP_REMOVED lines=12> */
.L_x_5169:
[----:B------:R-:W0:Y:S02]  /*81c0*/  F2I.S64.TRUNC R4, R4 ;  /* 0x0000000400047311 */ /* 0x000e24000020d900 */
[----:B0-----:R-:W-:-:S05]  /*81d0*/  IMAD.MOV.U32 R7, RZ, RZ, R4 ;  /* 0x000000ffff077224 */ /* 0x001fca00078e0004 */
[----:B------:R0:W-:Y:S01]  /*81e0*/  STG.E.U8 desc[UR36][R2.64], R7 ;  /* 0x0000000702007986 */ /* 0x0001e2000c101124 */
[----:B------:R-:W-:Y:S05]  /*81f0*/  BRA `(.L_x_5171) ;  /* 0x0000000c00287947 */ /* 0x000fea0003800000 */
.L_x_5168:
        /* <DEDUP_REMOVED lines=9> */
.L_x_5173:
[----:B------:R-:W0:Y:S02]  /*8290*/  F2I.FTZ.TRUNC.NTZ R5, R4 ;  /* 0x0000000400057305 */ /* 0x000e24000021f100 */
[----:B0-----:R0:W-:Y:S01]  /*82a0*/  STG.E desc[UR36][R2.64], R5 ;  /* 0x0000000502007986 */ /* 0x0011e2000c101924 */
[----:B------:R-:W-:Y:S05]  /*82b0*/  BRA `(.L_x_5171) ;  /* 0x0000000800f87947 */ /* 0x000fea0003800000 */
.L_x_5172:
[----:B------:R-:W0:Y:S02]  /*82c0*/  F2I.FTZ.TRUNC.NTZ R5, R4 ;  /* 0x0000000400057305 */ /* 0x000e24000021f100 */
[----:B0-----:R0:W-:Y:S01]  /*82d0*/  STG.E.U16 desc[UR36][R2.64], R5 ;  /* 0x0000000502007986 */ /* 0x0011e2000c101524 */
[----:B------:R-:W-:Y:S05]  /*82e0*/  BRA `(.L_x_5171) ;  /* 0x0000000800ec7947 */ /* 0x000fea0003800000 */
.L_x_5167:
        /* <DEDUP_REMOVED lines=8> */
.L_x_5175:
[----:B------:R-:W-:-:S05]  /*8370*/  F2FP.F16.F32.PACK_AB R4, RZ, R4 ;  /* 0x00000004ff04723e */ /* 0x000fca00000000ff */
[----:B------:R0:W-:Y:S01]  /*8380*/  STG.E.U16 desc[UR36][R2.64], R4 ;  /* 0x0000000402007986 */ /* 0x0001e2000c101524 */
[----:B------:R-:W-:Y:S05]  /*8390*/  BRA `(.L_x_5171) ;  /* 0x0000000800c07947 */ /* 0x000fea0003800000 */
.L_x_5174:
        /* <DEDUP_REMOVED lines=9> */
.L_x_5177:
[----:B------:R-:W-:-:S04]  /*8430*/  F2FP.F16.F32.PACK_AB R5, RZ, R4 ;  /* 0x00000004ff05723e */ /* 0x000fc800000000ff */
[----:B------:R-:W-:-:S05]  /*8440*/  PRMT R5, R5, 0x5410, RZ ;  /* 0x0000541005057816 */ /* 0x000fca00000000ff */
[----:B------:R0:W-:Y:S01]  /*8450*/  STG.E desc[UR36][R2.64], R5 ;  /* 0x0000000502007986 */ /* 0x0001e2000c101924 */
[----:B------:R-:W-:Y:S05]  /*8460*/  BRA `(.L_x_5171) ;  /* 0x00000008008c7947 */ /* 0x000fea0003800000 */
.L_x_5176:
[----:B------:R-:W-:-:S06]  /*8470*/  FMUL.FTZ R4, R4, 1 ;  /* 0x3f80000004047820 */ /* 0x000fcc0000410000 */
[----:B------:R-:W0:Y:S02]  /*8480*/  F2F.F64.F32 R4, R4 ;  /* 0x0000000400047310 */ /* 0x000e240000201800 */
[----:B0-----:R0:W-:Y:S01]  /*8490*/  STG.E.64 desc[UR36][R2.64], R4 ;  /* 0x0000000402007986 */ /* 0x0011e2000c101b24 */
[----:B------:R-:W-:Y:S05]  /*84a0*/  BRA `(.L_x_5171) ;  /* 0x00000008007c7947 */ /* 0x000fea0003800000 */
.L_x_5166:
        /* <DEDUP_REMOVED lines=13> */
.L_x_5181:
        /* <DEDUP_REMOVED lines=16> */
.L_x_5184:
[----:B------:R-:W-:-:S04]  /*8680*/  SHF.R.U32.HI R4, RZ, 0x18, R4 ;  /* 0x00000018ff047819 */ /* 0x000fc80000011604 */
[----:B------:R-:W-:-:S04]  /*8690*/  LOP3.LUT R4, R5, 0x80, R4, 0xf8, !PT ;  /* 0x0000008005047812 */ /* 0x000fc800078ef804 */
[----:B------:R-:W-:-:S07]  /*86a0*/  PRMT R0, R4, 0x7610, R0 ;  /* 0x0000761004007816 */ /* 0x000fce0000000000 */
.L_x_5183:
[----:B------:R-:W-:Y:S05]  /*86b0*/  BSYNC.RECONVERGENT B0 ;  /* 0x0000000000007941 */ /* 0x000fea0003800200 */
.L_x_5182:
[----:B------:R0:W-:Y:S01]  /*86c0*/  STG.E.U8 desc[UR36][R2.64], R0 ;  /* 0x0000000002007986 */ /* 0x0001e2000c101124 */
[----:B------:R-:W-:Y:S05]  /*86d0*/  BRA `(.L_x_5171) ;  /* 0x0000000400f07947 */ /* 0x000fea0003800000 */
.L_x_5180:
        /* <DEDUP_REMOVED lines=16> */
.L_x_5187:
[----:B------:R-:W-:-:S04]  /*87e0*/  SHF.R.U32.HI R4, RZ, 0x18, R4 ;  /* 0x00000018ff047819 */ /* 0x000fc80000011604 */
[----:B------:R-:W-:-:S04]  /*87f0*/  LOP3.LUT R5, R5, 0x80, R4, 0xf8, !PT ;  /* 0x0000008005057812 */ /* 0x000fc800078ef804 */
[----:B------:R-:W-:-:S07]  /*8800*/  PRMT R0, R5, 0x7610, R0 ;  /* 0x0000761005007816 */ /* 0x000fce0000000000 */
.L_x_5186:
[----:B------:R-:W-:Y:S05]  /*8810*/  BSYNC.RECONVERGENT B0 ;  /* 0x0000000000007941 */ /* 0x000fea0003800200 */
.L_x_5185:
[----:B------:R0:W-:Y:S01]  /*8820*/  STG.E.U8 desc[UR36][R2.64], R0 ;  /* 0x0000000002007986 */ /* 0x0001e2000c101124 */
[----:B------:R-:W-:Y:S05]  /*8830*/  BRA `(.L_x_5171) ;  /* 0x0000000400987947 */ /* 0x000fea0003800000 */
.L_x_5179:
        /* <DEDUP_REMOVED lines=21> */
.L_x_5189:
[----:B------:R-:W0:Y:S02]  /*8990*/  F2I.U64.TRUNC R4, R4 ;  /* 0x0000000400047311 */ /* 0x000e24000020d800 */
[----:B0-----:R0:W-:Y:S01]  /*89a0*/  STG.E.64 desc[UR36][R2.64], R4 ;  /* 0x0000000402007986 */ /* 0x0011e2000c101b24 */
[----:B------:R-:W-:Y:S05]  /*89b0*/  BRA `(.L_x_5171) ;  /* 0x0000000400387947 */ /* 0x000fea0003800000 */
.L_x_5188:
[----:B------:R-:W0:Y:S02]  /*89c0*/  F2I.FTZ.U32.TRUNC.NTZ R5, R4 ;  /* 0x0000000400057305 */ /* 0x000e24000021f000 */
[----:B0-----:R0:W-:Y:S01]  /*89d0*/  STG.E desc[UR36][R2.64], R5 ;  /* 0x0000000502007986 */ /* 0x0011e2000c101924 */
[----:B------:R-:W-:Y:S05]  /*89e0*/  BRA `(.L_x_5171) ;  /* 0x00000004002c7947 */ /* 0x000fea0003800000 */
.L_x_5178:
        /* <DEDUP_REMOVED lines=10> */
.L_x_5191:
[----:B------:R-:W-:Y:S01]  /*8a90*/  FMUL.FTZ R4, R4, 1 ;  /* 0x3f80000004047820 */ /* 0x000fe20000410000 */
[----:B------:R-:W-:-:S05]  /*8aa0*/  CS2R R6, SRZ ;  /* 0x0000000000067805 */ /* 0x000fca000001ff00 */
[----:B------:R-:W0:Y:S02]  /*8ab0*/  F2F.F64.F32 R4, R4 ;  /* 0x0000000400047310 */ /* 0x000e240000201800 */
[----:B0-----:R4:W-:Y:S01]  /*8ac0*/  STG.E.128 desc[UR36][R2.64], R4 ;  /* 0x0000000402007986 */ /* 0x0019e2000c101d24 */
[----:B------:R-:W-:Y:S05]  /*8ad0*/  BRA `(.L_x_5171) ;  /* 0x0000000000f07947 */ /* 0x000fea0003800000 */
.L_x_5190:
[----:B------:R-:W-:-:S09]  /*8ae0*/  UISETP.NE.AND UP0, UPT, UR4, 0xf, UPT ;  /* 0x0000000f0400788c */ /* 0x000fd2000bf05270 */
[----:B------:R-:W-:Y:S05]  /*8af0*/  BRA.U !UP0, `(.L_x_5192) ;  /* 0x0000000108e07547 */ /* 0x000fea000b800000 */
[----:B------:R-:W-:-:S09]  /*8b00*/  UISETP.NE.AND UP0, UPT, UR4, 0x17, UPT ;  /* 0x000000170400788c */ /* 0x000fd2000bf05270 */
[----:B------:R-:W-:Y:S05]  /*8b10*/  BRA.U !UP0, `(.L_x_5193) ;  /* 0x00000001088c7547 */ /* 0x000fea000b800000 */
[----:B------:R-:W-:-:S09]  /*8b20*/  UISETP.NE.AND UP0, UPT, UR4, 0x18, UPT ;  /* 0x000000180400788c */ /* 0x000fd2000bf05270 */
[----:B------:R-:W-:Y:S05]  /*8b30*/  BRA.U !UP0, `(.L_x_5194) ;  /* 0x0000000108447547 */ /* 0x000fea000b800000 */
.L_x_5170:
        /* <DEDUP_REMOVED lines=16> */
.L_x_5195:
[----:B------:R-:W-:Y:S05]  /*8c40*/  BRA `(.L_x_5171) ;  /* 0x0000000000947947 */ /* 0x000fea0003800000 */
.L_x_5194:
        /* <DEDUP_REMOVED lines=12> */
.L_x_5197:
[----:B------:R-:W-:Y:S05]  /*8d10*/  BSYNC.RECONVERGENT B0 ;  /* 0x0000000000007941 */ /* 0x000fea0003800200 */
.L_x_5196:
[----:B------:R-:W-:-:S05]  /*8d20*/  LOP3.LUT R5, R0, 0x80, R7, 0xf8, !PT ;  /* 0x0000008000057812 */ /* 0x000fca00078ef807 */
[----:B------:R2:W-:Y:S01]  /*8d30*/  STG.E.U8 desc[UR36][R2.64], R5 ;  /* 0x0000000502007986 */ /* 0x0005e2000c101124 */
[----:B------:R-:W-:Y:S05]  /*8d40*/  BRA `(.L_x_5171) ;  /* 0x0000000000547947 */ /* 0x000fea0003800000 */
.L_x_5193:
        /* <DEDUP_REMOVED lines=11> */
.L_x_5199:
[----:B------:R-:W-:Y:S01]  /*8e00*/  IMAD.MOV.U32 R0, RZ, RZ, 0x7f ;  /* 0x0000007fff007424 */ /* 0x000fe200078e00ff */
[----:B------:R-:W-:-:S04]  /*8e10*/  ISETP.GT.U32.AND P0, PT, R6, 0x7f800000, PT ;  /* 0x7f8000000600780c */ /* 0x000fc80003f04070 */
[----:B------:R-:W-:-:S09]  /*8e20*/  SEL R0, R0, 0x7c, P0 ;  /* 0x0000007c00007807 */ /* 0x000fd20000000000 */
.L_x_5200:
[----:B------:R-:W-:Y:S05]  /*8e30*/  BSYNC.RECONVERGENT B0 ;  /* 0x0000000000007941 */ /* 0x000fea0003800200 */
.L_x_5198:
[----:B------:R-:W-:-:S04]  /*8e40*/  SHF.R.U32.HI R5, RZ, 0x18, R4 ;  /* 0x00000018ff057819 */ /* 0x000fc80000011604 */
[----:B------:R-:W-:-:S05]  /*8e50*/  LOP3.LUT R5, R0, 0x80, R5, 0xf8, !PT ;  /* 0x0000008000057812 */ /* 0x000fca00078ef805 */
[----:B------:R1:W-:Y:S01]  /*8e60*/  STG.E.U8 desc[UR36][R2.64], R5 ;  /* 0x0000000502007986 */ /* 0x0003e2000c101124 */
[----:B------:R-:W-:Y:S05]  /*8e70*/  BRA `(.L_x_5171) ;  /* 0x0000000000087947 */ /* 0x000fea0003800000 */
.L_x_5192:
[----:B------:R-:W-:-:S05]  /*8e80*/  F2FP.BF16.F32.PACK_AB R4, RZ, R4 ;  /* 0x00000004ff04723e */ /* 0x000fca00000010ff */
[----:B------:R0:W-:Y:S02]  /*8e90*/  STG.E.U16 desc[UR36][R2.64], R4 ;  /* 0x0000000402007986 */ /* 0x0001e4000c101524 */
.L_x_5171:
[----:B------:R-:W-:-:S07]  /*8ea0*/  IADD3 R17, PT, PT, R17, 0x80, RZ ;  /* 0x0000008011117810 */ /* 0x000fce0007ffe0ff */
.L_x_5136:
[----:B------:R-:W-:Y:S05]  /*8eb0*/  BSYNC.RECONVERGENT B7 ;  /* 0x0000000000077941 */ /* 0x000fea0003800200 */
.L_x_5135:
[----:B------:R-:W5:Y:S02]  /*8ec0*/  LDCU UR4, c[0x0][0x380] ;  /* 0x00007000ff0477ac */ /* 0x000f640008000800 */
[----:B-----5:R-:W-:-:S13]  /*8ed0*/  ISETP.GE.AND P0, PT, R17, UR4, PT ;  /* 0x0000000411007c0c */ /* 0x020fda000bf06270 */
[----:B------:R-:W-:Y:S05]  /*8ee0*/  @P0 EXIT ;  /* 0x000000000000094d */ /* 0x000fea0003800000 */
[----:B------:R-:W5:Y:S01]  /*8ef0*/  LDCU UR4, c[0x0][0x388] ;  /* 0x00007100ff0477ac */ /* 0x000f620008000800 */
[----:B0--34-:R-:W-:Y:S02]  /*8f00*/  IMAD.MOV.U32 R0, RZ, RZ, RZ ;  /* 0x000000ffff007224 */ /* 0x019fe400078e00ff */
[----:B------:R-:W-:Y:S01]  /*8f10*/  IMAD.MOV.U32 R16, RZ, RZ, RZ ;  /* 0x000000ffff107224 */ /* 0x000fe200078e00ff */
[----:B-----5:R-:W-:-:S09]  /*8f20*/  UISETP.NE.AND UP0, UPT, UR4, URZ, UPT ;  /* 0x000000ff0400728c */ /* 0x020fd2000bf05270 */
[----:B------:R-:W-:Y:S05]  /*8f30*/  BRA.U !UP0, `(.L_x_5201) ;  /* 0x0000001108a87547 */ /* 0x000fea000b800000 */
[----:B------:R-:W1:Y:S01]  /*8f40*/  LDCU.64 UR4, c[0x0][0x390] ;  /* 0x00007200ff0477ac */ /* 0x000e620008000a00 */
[----:B------:R-:W-:Y:S01]  /*8f50*/  MOV R16, RZ ;  /* 0x000000ff00107202 */ /* 0x000fe20000000f00 */
[----:B------:R-:W0:Y:S01]  /*8f60*/  LDCU UR6, c[0x0][0x38c] ;  /* 0x00007180ff0677ac */ /* 0x000e220008000800 */
[----:B------:R-:W3:Y:S01]  /*8f70*/  LDCU.64 UR8, c[0x0][0x4b8] ;  /* 0x00009700ff0877ac */ /* 0x000ee20008000a00 */
[----:B------:R-:W-:Y:S02]  /*8f80*/  UISETP.NE.AND UP0, UPT, UR40, URZ, UPT ;  /* 0x000000ff2800728c */ /* 0x000fe4000bf05270 */
        /* <DEDUP_REMOVED lines=293> */
.L_x_5201:
[----:B------:R-:W0:Y:S01]  /*a1e0*/  LDCU.128 UR8, c[0x0][0x580] ;  /* 0x0000b000ff0877ac */ /* 0x000e220008000c00 */
[----:B------:R-:W-:Y:S01]  /*a1f0*/  BSSY.RECONVERGENT B6, `(.L_x_5202) ;  /* 0x00000df000067945 */ /* 0x000fe20003800200 */
        /* <DEDUP_REMOVED lines=18> */
.L_x_5206:
[----:B------:R-:W2:Y:S02]  /*a320*/  LDG.E.U8 R0, desc[UR36][R2.64] ;  /* 0x0000002402007981 */ /* 0x000ea4000c1e1100 */
[----:B--2---:R-:W-:Y:S01]  /*a330*/  I2FP.F32.U32 R0, R0 ;  /* 0x0000000000007245 */ /* 0x004fe20000201000 */
[----:B------:R-:W-:Y:S06]  /*a340*/  BRA `(.L_x_5208) ;  /* 0x0000000c00247947 */ /* 0x000fec0003800000 */
.L_x_5205:
        /* <DEDUP_REMOVED lines=9> */
.L_x_5210:
[----:B------:R-:W2:Y:S02]  /*a3e0*/  LDG.E R0, desc[UR36][R2.64] ;  /* 0x0000002402007981 */ /* 0x000ea4000c1e1900 */
[----:B--2---:R-:W-:Y:S01]  /*a3f0*/  I2FP.F32.S32 R0, R0 ;  /* 0x0000000000007245 */ /* 0x004fe20000201400 */
[----:B------:R-:W-:Y:S06]  /*a400*/  BRA `(.L_x_5208) ;  /* 0x0000000800f47947 */ /* 0x000fec0003800000 */
.L_x_5209:
[----:B------:R-:W2:Y:S02]  /*a410*/  LDG.E.U16 R0, desc[UR36][R2.64] ;  /* 0x0000002402007981 */ /* 0x000ea4000c1e1500 */
[----:B--2---:R-:W0:Y:S01]  /*a420*/  I2F.S16 R0, R0 ;  /* 0x0000000000007306 */ /* 0x004e220000101400 */
[----:B------:R-:W-:Y:S05]  /*a430*/  BRA `(.L_x_5208) ;  /* 0x0000000800e87947 */ /* 0x000fea0003800000 */
.L_x_5204:
        /* <DEDUP_REMOVED lines=8> */
.L_x_5212:
[----:B------:R-:W2:Y:S02]  /*a4c0*/  LDG.E.U16 R0, desc[UR36][R2.64] ;  /* 0x0000002402007981 */ /* 0x000ea4000c1e1500 */
[----:B--2---:R-:W-:Y:S01]  /*a4d0*/  HADD2.F32 R0, -RZ, R0.H0_H0 ;  /* 0x20000000ff007230 */ /* 0x004fe20000004100 */
[----:B------:R-:W-:Y:S06]  /*a4e0*/  BRA `(.L_x_5208) ;  /* 0x0000000800bc7947 */ /* 0x000fec0003800000 */
.L_x_5211:
        /* <DEDUP_REMOVED lines=8> */
.L_x_5214:
[----:B------:R-:W2:Y:S02]  /*a570*/  LDG.E.U16 R0, desc[UR36][R2.64] ;  /* 0x0000002402007981 */ /* 0x000ea4000c1e1500 */
[----:B--2---:R-:W-:Y:S01]  /*a580*/  HADD2.F32 R0, -RZ, R0.H0_H0 ;  /* 0x20000000ff007230 */ /* 0x004fe20000004100 */
[----:B------:R-:W-:Y:S06]  /*a590*/  BRA `(.L_x_5208) ;  /* 0x0000000800907947 */ /* 0x000fec0003800000 */
.L_x_5213:
[----:B------:R-:W2:Y:S01]  /*a5a0*/  LDG.E.64 R2, desc[UR36][R2.64] ;  /* 0x0000002402027981 */ /* 0x000ea2000c1e1b00 */
[----:B------:R-:W-:Y:S01]  /*a5b0*/  UMOV UR4, 0xf0000000 ;  /* 0xf000000000047882 */ /* 0x000fe20000000000 */
[----:B------:R-:W-:Y:S01]  /*a5c0*/  UMOV UR5, 0x380fffff ;  /* 0x380fffff00057882 */ /* 0x000fe20000000000 */
[----:B--2---:R-:W0:Y:S01]  /*a5d0*/  F2F.F32.F64 R0, R2 ;  /* 0x0000000200007310 */ /* 0x004e220000301000 */
[----:B------:R-:W-:-:S14]  /*a5e0*/  DSETP.GEU.AND P0, PT, |R2|, UR4, PT ;  /* 0x0000000402007e2a */ /* 0x000fdc000bf0e200 */
[----:B0-----:R-:W-:Y:S01]  /*a5f0*/  @!P0 FMUL R0, R0, 1.175494350822287508e-38 ;  /* 0x0080000000008820 */ /* 0x001fe20000400000 */
[----:B------:R-:W-:Y:S06]  /*a600*/  BRA `(.L_x_5208) ;  /* 0x0000000800747947 */ /* 0x000fec0003800000 */
.L_x_5203:
        /* <DEDUP_REMOVED lines=12> */
.L_x_5217:
[----:B------:R-:W2:Y:S01]  /*a6d0*/  LDG.E.64 R2, desc[UR36][R2.64] ;  /* 0x0000002402027981 */ /* 0x000ea2000c1e1b00 */
[----:B------:R-:W-:Y:S01]  /*a6e0*/  UMOV UR4, 0xf0000000 ;  /* 0xf000000000047882 */ /* 0x000fe20000000000 */
[----:B------:R-:W-:Y:S01]  /*a6f0*/  UMOV UR5, 0x380fffff ;  /* 0x380fffff00057882 */ /* 0x000fe20000000000 */
[----:B--2---:R-:W0:Y:S01]  /*a700*/  F2F.F32.F64 R0, R2 ;  /* 0x0000000200007310 */ /* 0x004e220000301000 */
[----:B------:R-:W-:-:S14]  /*a710*/  DSETP.GEU.AND P0, PT, |R2|, UR4, PT ;  /* 0x0000000402007e2a */ /* 0x000fdc000bf0e200 */
[----:B0-----:R-:W-:Y:S01]  /*a720*/  @!P0 FMUL R0, R0, 1.175494350822287508e-38 ;  /* 0x0080000000008820 */ /* 0x001fe20000400000 */
[----:B------:R-:W-:Y:S06]  /*a730*/  BRA `(.L_x_5208) ;  /* 0x0000000800287947 */ /* 0x000fec0003800000 */
.L_x_5216:
        /* <DEDUP_REMOVED lines=23> */
[----:B------:R-:W-:Y:S01]  /*a8b0*/  LOP3.LUT R0, R5, 0x80000000, R0, 0xf8, !PT ;  /* 0x8000000005007812 */ /* 0x000fe200078ef800 */
[----:B------:R-:W-:Y:S06]  /*a8c0*/  BRA `(.L_x_5208) ;  /* 0x0000000400c47947 */ /* 0x000fec0003800000 */
.L_x_5219:
        /* <DEDUP_REMOVED lines=12> */
.L_x_5218:
[----:B------:R-:W2:Y:S02]  /*a990*/  LDG.E.U16 R0, desc[UR36][R2.64] ;  /* 0x0000002402007981 */ /* 0x000ea4000c1e1500 */
[----:B--2---:R-:W-:Y:S01]  /*a9a0*/  SHF.L.U32 R0, R0, 0x10, RZ ;  /* 0x0000001000007819 */ /* 0x004fe200000006ff */
[----:B------:R-:W-:Y:S06]  /*a9b0*/  BRA `(.L_x_5208) ;  /* 0x0000000400887947 */ /* 0x000fec0003800000 */
.L_x_5215:
        /* <DEDUP_REMOVED lines=11> */
.L_x_5222:
        /* <DEDUP_REMOVED lines=20> */
.L_x_5224:
[----:B------:R-:W-:Y:S05]  /*abb0*/  BSYNC.RECONVERGENT B0 ;  /* 0x0000000000007941 */ /* 0x000fea0003800200 */
.L_x_5223:
[----:B------:R-:W-:Y:S01]  /*abc0*/  IMAD.SHL.U32 R0, R0, 0x100000, RZ ;  /* 0x0010000000007824 */ /* 0x000fe200078e00ff */
[----:B------:R-:W-:-:S04]  /*abd0*/  LEA R2, R2, 0x3b800000, 0x17 ;  /* 0x3b80000002027811 */ /* 0x000fc800078eb8ff */
[----:B------:R-:W-:Y:S01]  /*abe0*/  LOP3.LUT R0, R2, R0, R7, 0xfe, !PT ;  /* 0x0000000002007212 */ /* 0x000fe200078efe07 */
[----:B------:R-:W-:Y:S06]  /*abf0*/  BRA `(.L_x_5208) ;  /* 0x0000000000f87947 */ /* 0x000fec0003800000 */
.L_x_5221:
        /* <DEDUP_REMOVED lines=20> */
.L_x_5226:
[----:B------:R-:W-:Y:S05]  /*ad40*/  BSYNC.RECONVERGENT B0 ;  /* 0x0000000000007941 */ /* 0x000fea0003800200 */
.L_x_5225:
[----:B------:R-:W-:Y:S02]  /*ad50*/  SHF.L.U32 R0, R0, 0x15, RZ ;  /* 0x0000001500007819 */ /* 0x000fe400000006ff */
[----:B------:R-:W-:-:S04]  /*ad60*/  LEA R2, R2, 0x37800000, 0x17 ;  /* 0x3780000002027811 */ /* 0x000fc800078eb8ff */
[----:B------:R-:W-:Y:S01]  /*ad70*/  LOP3.LUT R0, R2, R0, R7, 0xfe, !PT ;  /* 0x0000000002007212 */ /* 0x000fe200078efe07 */
[----:B------:R-:W-:Y:S06]  /*ad80*/  BRA `(.L_x_5208) ;  /* 0x0000000000947947 */ /* 0x000fec0003800000 */
.L_x_5220:
        /* <DEDUP_REMOVED lines=14> */
.L_x_5207:
        /* <DEDUP_REMOVED lines=16> */
.L_x_5229:
[----:B------:R-:W-:Y:S01]  /*af70*/  IMAD.MOV.U32 R0, RZ, RZ, RZ ;  /* 0x000000ffff007224 */ /* 0x000fe200078e00ff */
[----:B------:R-:W-:Y:S06]  /*af80*/  BRA `(.L_x_5208) ;  /* 0x0000000000147947 */ /* 0x000fec0003800000 */
.L_x_5228:
[----:B------:R-:W2:Y:S02]  /*af90*/  LDG.E.64 R2, desc[UR36][R2.64] ;  /* 0x0000002402027981 */ /* 0x000ea4000c1e1b00 */
[----:B--2---:R0:W1:Y:S01]  /*afa0*/  I2F.U64 R0, R2 ;  /* 0x0000000200007312 */ /* 0x0040620000301000 */
[----:B------:R-:W-:Y:S05]  /*afb0*/  BRA `(.L_x_5208) ;  /* 0x0000000000087947 */ /* 0x000fea0003800000 */
.L_x_5227:
[----:B------:R-:W2:Y:S02]  /*afc0*/  LDG.E R0, desc[UR36][R2.64] ;  /* 0x0000002402007981 */ /* 0x000ea4000c1e1900 */
[----:B--2---:R-:W-:-:S07]  /*afd0*/  I2FP.F32.U32 R0, R0 ;  /* 0x0000000000007245 */ /* 0x004fce0000201000 */
.L_x_5208:
[----:B------:R-:W-:Y:S05]  /*afe0*/  BSYNC.RECONVERGENT B6 ;  /* 0x0000000000067941 */ /* 0x000fea0003800200 */
.L_x_5202:
[----:B0-23--:R-:W1:Y:S01]  /*aff0*/  LDC R3, c[0x0][0x594] ;  /* 0x00016500ff037b82 */ /* 0x00de620000000800 */
[----:B------:R-:W-:-:S04]  /*b000*/  UPRMT UR4, UR41, 0x9910, URZ ;  /* 0x0000991029047896 */ /* 0x000fc800080000ff */
[----:B------:R-:W-:Y:S01]  /*b010*/  UISETP.GT.AND UP0, UPT, UR4, 0x9, UPT ;  /* 0x000000090400788c */ /* 0x000fe2000bf04270 */
[----:B-1--45:R-:W-:-:S08]  /*b020*/  LOP3.LUT R2, R0, 0x80000000, R3, 0xb8, !PT ;  /* 0x8000000000027812 */ /* 0x032fd000078eb803 */
        /* <DEDUP_REMOVED lines=12> */
.L_x_5233:
[----:B------:R-:W0:Y:S02]  /*b0f0*/  F2I.S64.TRUNC R2, R2 ;  /* 0x0000000200027311 */ /* 0x000e24000020d900 */
[----:B0-----:R-:W-:-:S05]  /*b100*/  MOV R5, R2 ;  /* 0x0000000200057202 */ /* 0x001fca0000000f00 */
[----:B------:R-:W-:Y:S01]  /*b110*/  STG.E.U8 desc[UR36][R16.64], R5 ;  /* 0x0000000510007986 */ /* 0x000fe2000c101124 */
[----:B------:R-:W-:Y:S05]  /*b120*/  EXIT ;  /* 0x000000000000794d */ /* 0x000fea0003800000 */
.L_x_5232:
        /* <DEDUP_REMOVED lines=9> */
.L_x_5236:
[----:B------:R-:W0:Y:S02]  /*b1c0*/  F2I.FTZ.TRUNC.NTZ R3, R2 ;  /* 0x0000000200037305 */ /* 0x000e24000021f100 */
[----:B0-----:R-:W-:Y:S01]  /*b1d0*/  STG.E desc[UR36][R16.64], R3 ;  /* 0x0000000310007986 */ /* 0x001fe2000c101924 */
[----:B------:R-:W-:Y:S05]  /*b1e0*/  EXIT ;  /* 0x000000000000794d */ /* 0x000fea0003800000 */
.L_x_5235:
[----:B------:R-:W0:Y:S02]  /*b1f0*/  F2I.FTZ.TRUNC.NTZ R3, R2 ;  /* 0x0000000200037305 */ /* 0x000e24000021f100 */
[----:B0-----:R-:W-:Y:S01]  /*b200*/  STG.E.U16 desc[UR36][R16.64], R3 ;  /* 0x0000000310007986 */ /* 0x001fe2000c101524 */
[----:B------:R-:W-:Y:S05]  /*b210*/  EXIT ;  /* 0x000000000000794d */ /* 0x000fea0003800000 */
.L_x_5231:
        /* <DEDUP_REMOVED lines=8> */
.L_x_5238:
[----:B------:R-:W-:-:S05]  /*b2a0*/  F2FP.F16.F32.PACK_AB R2, RZ, R2 ;  /* 0x00000002ff02723e */ /* 0x000fca00000000ff */
[----:B------:R-:W-:Y:S01]  /*b2b0*/  STG.E.U16 desc[UR36][R16.64], R2 ;  /* 0x0000000210007986 */ /* 0x000fe2000c101524 */
[----:B------:R-:W-:Y:S05]  /*b2c0*/  EXIT ;  /* 0x000000000000794d */ /* 0x000fea0003800000 */
.L_x_5237:
        /* <DEDUP_REMOVED lines=9> */
.L_x_5240:
[----:B------:R-:W-:-:S04]  /*b360*/  F2FP.F16.F32.PACK_AB R3, RZ, R2 ;  /* 0x00000002ff03723e */ /* 0x000fc800000000ff */
[----:B------:R-:W-:-:S05]  /*b370*/  PRMT R3, R3, 0x5410, RZ ;  /* 0x0000541003037816 */ /* 0x000fca00000000ff */
[----:B------:R-:W-:Y:S01]  /*b380*/  STG.E desc[UR36][R16.64], R3 ;  /* 0x0000000310007986 */ /* 0x000fe2000c101924 */
[----:B------:R-:W-:Y:S05]  /*b390*/  EXIT ;  /* 0x000000000000794d */ /* 0x000fea0003800000 */
.L_x_5239:
[----:B------:R-:W-:-:S06]  /*b3a0*/  FMUL.FTZ R2, R2, 1 ;  /* 0x3f80000002027820 */ /* 0x000fcc0000410000 */
[----:B------:R-:W0:Y:S02]  /*b3b0*/  F2F.F64.F32 R2, R2 ;  /* 0x0000000200027310 */ /* 0x000e240000201800 */
[----:B0-----:R-:W-:Y:S01]  /*b3c0*/  STG.E.64 desc[UR36][R16.64], R2 ;  /* 0x0000000210007986 */ /* 0x001fe2000c101b24 */
[----:B------:R-:W-:Y:S05]  /*b3d0*/  EXIT ;  /* 0x000000000000794d */ /* 0x000fea0003800000 */
.L_x_5230:
        /* <DEDUP_REMOVED lines=13> */
.L_x_5244:
        /* <DEDUP_REMOVED lines=16> */
.L_x_5247:
[----:B------:R-:W-:-:S04]  /*b5b0*/  SHF.R.U32.HI R2, RZ, 0x18, R2 ;  /* 0x00000018ff027819 */ /* 0x000fc80000011602 */
[----:B------:R-:W-:-:S04]  /*b5c0*/  LOP3.LUT R2, R3, 0x80, R2, 0xf8, !PT ;  /* 0x0000008003027812 */ /* 0x000fc800078ef802 */
[----:B------:R-:W-:-:S07]  /*b5d0*/  PRMT R8, R2, 0x7610, R8 ;  /* 0x0000761002087816 */ /* 0x000fce0000000008 */
.L_x_5246:
[----:B------:R-:W-:Y:S05]  /*b5e0*/  BSYNC.RECONVERGENT B0 ;  /* 0x0000000000007941 */ /* 0x000fea0003800200 */
.L_x_5245:
[----:B------:R-:W-:Y:S01]  /*b5f0*/  STG.E.U8 desc[UR36][R16.64], R8 ;  /* 0x0000000810007986 */ /* 0x000fe2000c101124 */
[----:B------:R-:W-:Y:S05]  /*b600*/  EXIT ;  /* 0x000000000000794d */ /* 0x000fea0003800000 */
.L_x_5243:
        /* <DEDUP_REMOVED lines=16> */
.L_x_5250:
[----:B------:R-:W-:-:S04]  /*b710*/  SHF.R.U32.HI R2, RZ, 0x18, R2 ;  /* 0x00000018ff027819 */ /* 0x000fc80000011602 */
[----:B------:R-:W-:-:S04]  /*b720*/  LOP3.LUT R3, R3, 0x80, R2, 0xf8, !PT ;  /* 0x0000008003037812 */ /* 0x000fc800078ef802 */
[----:B------:R-:W-:-:S07]  /*b730*/  PRMT R8, R3, 0x7610, R8 ;  /* 0x0000761003087816 */ /* 0x000fce0000000008 */
.L_x_5249:
[----:B------:R-:W-:Y:S05]  /*b740*/  BSYNC.RECONVERGENT B0 ;  /* 0x0000000000007941 */ /* 0x000fea0003800200 */
.L_x_5248:
[----:B------:R-:W-:Y:S01]  /*b750*/  STG.E.U8 desc[UR36][R16.64], R8 ;  /* 0x0000000810007986 */ /* 0x000fe2000c101124 */
[----:B------:R-:W-:Y:S05]  /*b760*/  EXIT ;  /* 0x000000000000794d */ /* 0x000fea0003800000 */
.L_x_5242:
        /* <DEDUP_REMOVED lines=21> */
.L_x_5252:
[----:B------:R-:W0:Y:S02]  /*b8c0*/  F2I.U64.TRUNC R2, R2 ;  /* 0x0000000200027311 */ /* 0x000e24000020d800 */
[----:B0-----:R-:W-:Y:S01]  /*b8d0*/  STG.E.64 desc[UR36][R16.64], R2 ;  /* 0x0000000210007986 */ /* 0x001fe2000c101b24 */
[----:B------:R-:W-:Y:S05]  /*b8e0*/  EXIT ;  /* 0x000000000000794d */ /* 0x000fea0003800000 */
.L_x_5251:
[----:B------:R-:W0:Y:S02]  /*b8f0*/  F2I.FTZ.U32.TRUNC.NTZ R3, R2 ;  /* 0x0000000200037305 */ /* 0x000e24000021f000 */
[----:B0-----:R-:W-:Y:S01]  /*b900*/  STG.E desc[UR36][R16.64], R3 ;  /* 0x0000000310007986 */ /* 0x001fe2000c101924 */
[----:B------:R-:W-:Y:S05]  /*b910*/  EXIT ;  /* 0x000000000000794d */ /* 0x000fea0003800000 */
.L_x_5241:
        /* <DEDUP_REMOVED lines=10> */
.L_x_5254:
[----:B------:R-:W-:Y:S01]  /*b9c0*/  FMUL.FTZ R4, R2, 1 ;  /* 0x3f80000002047820 */ /* 0x000fe20000410000 */
[----:B------:R-:W-:-:S05]  /*b9d0*/  CS2R R6, SRZ ;  /* 0x0000000000067805 */ /* 0x000fca000001ff00 */
[----:B------:R-:W0:Y:S02]  /*b9e0*/  F2F.F64.F32 R4, R4 ;  /* 0x0000000400047310 */ /* 0x000e240000201800 */
[----:B0-----:R-:W-:Y:S01]  /*b9f0*/  STG.E.128 desc[UR36][R16.64], R4 ;  /* 0x0000000410007986 */ /* 0x001fe2000c101d24 */
[----:B------:R-:W-:Y:S05]  /*ba00*/  EXIT ;  /* 0x000000000000794d */ /* 0x000fea0003800000 */
.L_x_5253:
[----:B------:R-:W-:-:S09]  /*ba10*/  UISETP.NE.AND UP0, UPT, UR4, 0xf, UPT ;  /* 0x0000000f0400788c */ /* 0x000fd2000bf05270 */
[----:B------:R-:W-:Y:S05]  /*ba20*/  BRA.U !UP0, `(.L_x_5255) ;  /* 0x0000000108e07547 */ /* 0x000fea000b800000 */
[----:B------:R-:W-:-:S09]  /*ba30*/  UISETP.NE.AND UP0, UPT, UR4, 0x17, UPT ;  /* 0x000000170400788c */ /* 0x000fd2000bf05270 */
[----:B------:R-:W-:Y:S05]  /*ba40*/  BRA.U !UP0, `(.L_x_5256) ;  /* 0x00000001088c7547 */ /* 0x000fea000b800000 */
[----:B------:R-:W-:-:S09]  /*ba50*/  UISETP.NE.AND UP0, UPT, UR4, 0x18, UPT ;  /* 0x000000180400788c */ /* 0x000fd2000bf05270 */
[----:B------:R-:W-:Y:S05]  /*ba60*/  BRA.U !UP0, `(.L_x_5257) ;  /* 0x0000000108447547 */ /* 0x000fea000b800000 */
.L_x_5234:
        /* <DEDUP_REMOVED lines=16> */
.L_x_5258:
[----:B------:R-:W-:Y:S05]  /*bb70*/  EXIT ;  /* 0x000000000000794d */ /* 0x000fea0003800000 */
.L_x_5257:
        /* <DEDUP_REMOVED lines=12> */
.L_x_5260:
[----:B------:R-:W-:Y:S05]  /*bc40*/  BSYNC.RECONVERGENT B0 ;  /* 0x0000000000007941 */ /* 0x000fea0003800200 */
.L_x_5259:
[----:B------:R-:W-:-:S05]  /*bc50*/  LOP3.LUT R3, R0, 0x80, R5, 0xf8, !PT ;  /* 0x0000008000037812 */ /* 0x000fca00078ef805 */
[----:B------:R-:W-:Y:S01]  /*bc60*/  STG.E.U8 desc[UR36][R16.64], R3 ;  /* 0x0000000310007986 */ /* 0x000fe2000c101124 */
[----:B------:R-:W-:Y:S05]  /*bc70*/  EXIT ;  /* 0x000000000000794d */ /* 0x000fea0003800000 */
.L_x_5256:
        /* <DEDUP_REMOVED lines=11> */
.L_x_5262:
[----:B------:R-:W-:Y:S01]  /*bd30*/  HFMA2 R0, -RZ, RZ, 0, 7.569789886474609375e-06 ;  /* 0x0000007fff007431 */ /* 0x000fe200000001ff */
[----:B------:R-:W-:-:S04]  /*bd40*/  ISETP.GT.U32.AND P0, PT, R4, 0x7f800000, PT ;  /* 0x7f8000000400780c */ /* 0x000fc80003f04070 */
[----:B------:R-:W-:-:S09]  /*bd50*/  SEL R0, R0, 0x7c, P0 ;  /* 0x0000007c00007807 */ /* 0x000fd20000000000 */
.L_x_5263:
[----:B------:R-:W-:Y:S05]  /*bd60*/  BSYNC.RECONVERGENT B0 ;  /* 0x0000000000007941 */ /* 0x000fea0003800200 */
.L_x_5261:
[----:B------:R-:W-:-:S04]  /*bd70*/  SHF.R.U32.HI R3, RZ, 0x18, R2 ;  /* 0x00000018ff037819 */ /* 0x000fc80000011602 */
[----:B------:R-:W-:-:S05]  /*bd80*/  LOP3.LUT R3, R0, 0x80, R3, 0xf8, !PT ;  /* 0x0000008000037812 */ /* 0x000fca00078ef803 */
[----:B------:R-:W-:Y:S01]  /*bd90*/  STG.E.U8 desc[UR36][R16.64], R3 ;  /* 0x0000000310007986 */ /* 0x000fe2000c101124 */
[----:B------:R-:W-:Y:S05]  /*bda0*/  EXIT ;  /* 0x000000000000794d */ /* 0x000fea0003800000 */
.L_x_5255:
[----:B------:R-:W-:-:S05]  /*bdb0*/  F2FP.BF16.F32.PACK_AB R2, RZ, R2 ;  /* 0x00000002ff02723e */ /* 0x000fca00000010ff */
[----:B------:R-:W-:Y:S01]  /*bdc0*/  STG.E.U16 desc[UR36][R16.64], R2 ;  /* 0x0000000210007986 */ /* 0x000fe2000c101524 */
[----:B------:R-:W-:Y:S05]  /*bdd0*/  EXIT ;  /* 0x000000000000794d */ /* 0x000fea0003800000 */
.L_x_5264:
        /* <DEDUP_REMOVED lines=10> */
.L_x_8128:


//--------------------- .text._ZN2at6native27unrolled_elementwise_kernelINS0_13BUnaryFunctorIfffZZZNS0_20copysign_kernel_cudaERNS_18TensorIteratorBaseEENKUlvE_clEvENKUlvE0_clEvEUlffE_EESt5arrayIPcLm2EELi4E23TrivialOffsetCalculatorILi1EjESD_NS0_6memory12LoadWithCastILi1EEENSE_13StoreWithCastILi1EEEEEviT_T0_T2_T3_T4_T5_ --------------------------
	.section	.text._ZN2at6native27unrolled_elementwise_kernelINS0_13BUnaryFunctorIfffZZZNS0_20copysign_kernel_cudaERNS_18TensorIteratorBaseEENKUlvE_clEvENKUlvE0_clEvEUlffE_EESt5arrayIPcLm2EELi4E23TrivialOffsetCalculatorILi1EjESD_NS0_6memory12LoadWithCastILi1EEENSE_13StoreWithCastILi1EEEEEviT_T0_T2_T3_T4_T5_,"ax",@progbits
	.align	128
        .global         _ZN2at6native27unrolled_elementwise_kernelINS0_13BUnaryFunctorIfffZZZNS0_20copysign_kernel_cudaERNS_18TensorIteratorBaseEENKUlvE_clEvENKUlvE0_clEvEUlffE_EESt5arrayIPcLm2EELi4E23TrivialOffsetCalculatorILi1EjESD_NS0_6memory12LoadWithCastILi1EEENSE_13StoreWithCastILi1EEEEEviT_T0_T2_T3_T4_T5_
        .type           _ZN2at6native27unrolled_elementwise_kernelINS0_13BUnaryFunctorIfffZZZNS0_20copysign_kernel_cudaERNS_18TensorIteratorBaseEENKUlvE_clEvENKUlvE0_clEvEUlffE_EESt5arrayIPcLm2EELi4E23TrivialOffsetCalculatorILi1EjESD_NS0_6memory12LoadWithCastILi1EEENSE_13StoreWithCastILi1EEEEEviT_T0_T2_T3_T4_T5_,@function
        .size           _ZN2at6native27unrolled_elementwise_kernelINS0_13BUnaryFunctorIfffZZZNS0_20copysign_kernel_cudaERNS_18TensorIteratorBaseEENKUlvE_clEvENKUlvE0_clEvEUlffE_EESt5arrayIPcLm2EELi4E23TrivialOffsetCalculatorILi1EjESD_NS0_6memory12LoadWithCastILi1EEENSE_13StoreWithCastILi1EEEEEviT_T0_T2_T3_T4_T5_,(.L_x_8129 - _ZN2at6native27unrolled_elementwise_kernelINS0_13BUnaryFunctorIfffZZZNS0_20copysign_kernel_cudaERNS_18TensorIteratorBaseEENKUlvE_clEvENKUlvE0_clEvEUlffE_EESt5arrayIPcLm2EELi4E23TrivialOffsetCalculatorILi1EjESD_NS0_6memory12LoadWithCastILi1EEENSE_13StoreWithCastILi1EEEEEviT_T0_T2_T3_T4_T5_)
        .other          _ZN2at6native27unrolled_elementwise_kernelINS0_13BUnaryFunctorIfffZZZNS0_20copysign_kernel_cudaERNS_18TensorIteratorBaseEENKUlvE_clEvENKUlvE0_clEvEUlffE_EESt5arrayIPcLm2EELi4E23TrivialOffsetCalculatorILi1EjESD_NS0_6memory12LoadWithCastILi1EEENSE_13StoreWithCastILi1EEEEEviT_T0_T2_T3_T4_T5_,@"STO_CUDA_ENTRY STV_DEFAULT"
_ZN2at6native27unrolled_elementwise_kernelINS0_13BUnaryFunctorIfffZZZNS0_20copysign_kernel_cudaERNS_18TensorIteratorBaseEENKUlvE_clEvENKUlvE0_clEvEUlffE_EESt5arrayIPcLm2EELi4E23TrivialOffsetCalculatorILi1EjESD_NS0_6memory12LoadWithCastILi1EEENSE_13StoreWithCastILi1EEEEEviT_T0_T2_T3_T4_T5_:
.text._ZN2at6native27unrolled_elementwise_kernelINS0_13BUnaryFunctorIfffZZZNS0_20copysign_kernel_cudaERNS_18TensorIteratorBaseEENKUlvE_clEvENKUlvE0_clEvEUlffE_EESt5arrayIPcLm2EELi4E23TrivialOffsetCalculatorILi1EjESD_NS0_6memory12LoadWithCastILi1EEENSE_13StoreWithCastILi1EEEEEviT_T0_T2_T3_T4_T5_:
        /* <DEDUP_REMOVED lines=33> */
.L_x_5271:
[----:B------:R-:W2:Y:S02]  /*0210*/  LDG.E.U8 R4, desc[UR36][R4.64] ;  /* 0x0000002404047981 */ /* 0x000ea4000c1e1100 */
[----:B--2---:R-:W-:Y:S01]  /*0220*/  I2FP.F32.U32 R22, R4 ;  /* 0x0000000400167245 */ /* 0x004fe20000201000 */
[----:B------:R-:W-:Y:S06]  /*0230*/  BRA `(.L_x_5273) ;  /* 0x0000000c00287947 */ /* 0x000fec0003800000 */
.L_x_5270:
        /* <DEDUP_REMOVED lines=9> */
.L_x_5275:
[----:B------:R-:W2:Y:S02]  /*02d0*/  LDG.E R4, desc[UR36][R4.64] ;  /* 0x0000002404047981 */ /* 0x000ea4000c1e1900 */
[----:B--2---:R-:W-:Y:S01]  /*02e0*/  I2FP.F32.S32 R22, R4 ;  /* 0x0000000400167245 */ /* 0x004fe20000201400 */
[----:B------:R-:W-:Y:S06]  /*02f0*/  BRA `(.L_x_5273) ;  /* 0x0000000800f87947 */ /* 0x000fec0003800000 */
.L_x_5274:
[----:B------:R-:W2:Y:S02]  /*0300*/  LDG.E.U16 R4, desc[UR36][R4.64] ;  /* 0x0000002404047981 */ /* 0x000ea4000c1e1500 */
[----:B--2---:R2:W3:Y:S01]  /*0310*/  I2F.S16 R22, R4 ;  /* 0x0000000400167306 */ /* 0x0044e20000101400 */
[----:B------:R-:W-:Y:S05]  /*0320*/  BRA `(.L_x_5273) ;  /* 0x0000000800ec7947 */ /* 0x000fea0003800000 */
.L_x_5269:
        /* <DEDUP_REMOVED lines=8> */
.L_x_5277:
[----:B------:R-:W2:Y:S02]  /*03b0*/  LDG.E.U16 R4, desc[UR36][R4.64] ;  /* 0x0000002404047981 */ /* 0x000ea4000c1e1500 */
[----:B--2---:R-:W-:Y:S01]  /*03c0*/  HADD2.F32 R22, -RZ, R4.H0_H0 ;  /* 0x20000004ff167230 */ /* 0x004fe20000004100 */
[----:B------:R-:W-:Y:S06]  /*03d0*/  BRA `(.L_x_5273) ;  /* 0x0000000800c07947 */ /* 0x000fec0003800000 */
.L_x_5276:
        /* <DEDUP_REMOVED lines=8> */
.L_x_5279:
[----:B------:R-:W2:Y:S02]  /*0460*/  LDG.E.U16 R4, desc[UR36][R4.64] ;  /* 0x0000002404047981 */ /* 0x000ea4000c1e1500 */
[----:B--2---:R-:W-:Y:S01]  /*0470*/  HADD2.F32 R22, -RZ, R4.H0_H0 ;  /* 0x20000004ff167230 */ /* 0x004fe20000004100 */
[----:B------:R-:W-:Y:S06]  /*0480*/  BRA `(.L_x_5273) ;  /* 0x0000000800947947 */ /* 0x000fec0003800000 */
.L_x_5278:
[----:B------:R-:W2:Y:S01]  /*0490*/  LDG.E.64 R4, desc[UR36][R4.64] ;  /* 0x0000002404047981 */ /* 0x000ea2000c1e1b00 */
[----:B------:R-:W-:Y:S01]  /*04a0*/  UMOV UR4, 0xf0000000 ;  /* 0xf000000000047882 */ /* 0x000fe20000000000 */
[----:B------:R-:W-:Y:S01]  /*04b0*/  UMOV UR5, 0x380fffff ;  /* 0x380fffff00057882 */ /* 0x000fe20000000000 */
[----:B--2---:R-:W0:Y:S01]  /*04c0*/  F2F.F32.F64 R22, R4 ;  /* 0x0000000400167310 */ /* 0x004e220000301000 */
[----:B------:R-:W-:-:S14]  /*04d0*/  DSETP.GEU.AND P0, PT, |R4|, UR4, PT ;  /* 0x0000000404007e2a */ /* 0x000fdc000bf0e200 */
[----:B0-----:R-:W-:Y:S01]  /*04e0*/  @!P0 FMUL R22, R22, 1.175494350822287508e-38 ;  /* 0x0080000016168820 */ /* 0x001fe20000400000 */
[----:B------:R-:W-:Y:S06]  /*04f0*/  BRA `(.L_x_5273) ;  /* 0x0000000800787947 */ /* 0x000fec0003800000 */
.L_x_5268:
        /* <DEDUP_REMOVED lines=12> */
.L_x_5282:
[----:B------:R-:W2:Y:S01]  /*05c0*/  LDG.E.64 R4, desc[UR36][R4.64] ;  /* 0x0000002404047981 */ /* 0x000ea2000c1e1b00 */
[----:B------:R-:W-:Y:S01]  /*05d0*/  UMOV UR4, 0xf0000000 ;  /* 0xf000000000047882 */ /* 0x000fe20000000000 */
[----:B------:R-:W-:Y:S01]  /*05e0*/  UMOV UR5, 0x380fffff ;  /* 0x380fffff00057882 */ /* 0x000fe20000000000 */
[----:B--2---:R-:W0:Y:S01]  /*05f0*/  F2F.F32.F64 R22, R4 ;  /* 0x0000000400167310 */ /* 0x004e220000301000 */
[----:B------:R-:W-:-:S14]  /*0600*/  DSETP.GEU.AND P0, PT, |R4|, UR4, PT ;  /* 0x0000000404007e2a */ /* 0x000fdc000bf0e200 */
[----:B0-----:R-:W-:Y:S01]  /*0610*/  @!P0 FMUL R22, R22, 1.175494350822287508e-38 ;  /* 0x0080000016168820 */ /* 0x001fe20000400000 */
[----:B------:R-:W-:Y:S06]  /*0620*/  BRA `(.L_x_5273) ;  /* 0x00000008002c7947 */ /* 0x000fec0003800000 */
.L_x_5281:
        /* <DEDUP_REMOVED lines=25> */
.L_x_5284:
        /* <DEDUP_REMOVED lines=13> */
.L_x_5283:
[----:B------:R-:W2:Y:S02]  /*0890*/  LDG.E.U16 R4, desc[UR36][R4.64] ;  /* 0x0000002404047981 */ /* 0x000ea4000c1e1500 */
[----:B--2---:R-:W-:Y:S01]  /*08a0*/  IMAD.U32 R22, R4, 0x10000, RZ ;  /* 0x0001000004167824 */ /* 0x004fe200078e00ff */
[----:B------:R-:W-:Y:S06]  /*08b0*/  BRA `(.L_x_5273) ;  /* 0x0000000400887947 */ /* 0x000fec0003800000 */
.L_x_5280:
        /* <DEDUP_REMOVED lines=11> */
.L_x_5287:
        /* <DEDUP_REMOVED lines=20> */
.L_x_5289:
[----:B------:R-:W-:Y:S05]  /*0ab0*/  BSYNC.RECONVERGENT B0 ;  /* 0x0000000000007941 */ /* 0x000fea0003800200 */
.L_x_5288:
[----:B------:R-:W-:Y:S01]  /*0ac0*/  IMAD.SHL.U32 R0, R0, 0x100000, RZ ;  /* 0x0010000000007824 */ /* 0x000fe200078e00ff */
[----:B------:R-:W-:-:S04]  /*0ad0*/  LEA R3, R3, 0x3b800000, 0x17 ;  /* 0x3b80000003037811 */ /* 0x000fc800078eb8ff */
[----:B------:R-:W-:Y:S01]  /*0ae0*/  LOP3.LUT R22, R3, R0, R7, 0xfe, !PT ;  /* 0x0000000003167212 */ /* 0x000fe200078efe07 */
[----:B------:R-:W-:Y:S06]  /*0af0*/  BRA `(.L_x_5273) ;  /* 0x0000000000f87947 */ /* 0x000fec0003800000 */
.L_x_5286:
        /* <DEDUP_REMOVED lines=20> */
.L_x_5291:
[----:B------:R-:W-:Y:S05]  /*0c40*/  BSYNC.RECONVERGENT B0 ;  /* 0x0000000000007941 */ /* 0x000fea0003800200 */
.L_x_5290:
[----:B------:R-:W-:Y:S01]  /*0c50*/  IMAD.SHL.U32 R0, R0, 0x200000, RZ ;  /* 0x0020000000007824 */ /* 0x000fe200078e00ff */
[----:B------:R-:W-:-:S04]  /*0c60*/  LEA R3, R3, 0x37800000, 0x17 ;  /* 0x3780000003037811 */ /* 0x000fc800078eb8ff */
[----:B------:R-:W-:Y:S01]  /*0c70*/  LOP3.LUT R22, R3, R0, R7, 0xfe, !PT ;  /* 0x0000000003167212 */ /* 0x000fe200078efe07 */
[----:B------:R-:W-:Y:S06]  /*0c80*/  BRA `(.L_x_5273) ;  /* 0x0000000000947947 */ /* 0x000fec0003800000 */
.L_x_5285:
[----:B------:R-:W-:-:S09]  /*0c90*/  UISETP.NE.AND UP0, UPT, UR4, 0x1c, UPT ;  /* 0x0000001c0400788c */ /* 0x000fd2000bf05270 */
[----:B------:R-:W-:Y:S05]  /*0ca0*/  BRA.U !UP0, `(.L_x_5292) ;  /* 0x0000000108847547 */ /* 0x000fea000b800000 */
[----:B------:R-:W-:-:S09]  /*0cb0*/  UISETP.NE.AND UP0, UPT, UR4, 0x1d, UPT ;  /* 0x0000001d0400788c */ /* 0x000fd2000bf05270 */
[----:B------:R-:W-:Y:S05]  /*0cc0*/  BRA.U !UP0, `(.L_x_5293) ;  /* 0x0000000108707547 */ /* 0x000fea000b800000 */
[----:B------:R-:W-:-:S09]  /*0cd0*/  UISETP.NE.AND UP0, UPT, UR4, 0x2c, UPT ;  /* 0x0000002c0400788c */ /* 0x000fd2000bf05270 */
[----:B------:R-:W-:Y:S05]  /*0ce0*/  BRA.U !UP0, `(.L_x_5294) ;  /* 0x0000000108487547 */ /* 0x000fea000b800000 */
.L_x_5272:
        /* <DEDUP_REMOVED lines=16> */
.L_x_5295:
[----:B------:R-:W-:Y:S01]  /*0df0*/  IMAD.MOV.U32 R22, RZ, RZ, RZ ;  /* 0x000000ffff167224 */ /* 0x000fe200078e00ff */
[----:B------:R-:W-:Y:S06]  /*0e00*/  BRA `(.L_x_5273) ;  /* 0x0000000000347947 */ /* 0x000fec0003800000 */
.L_x_5294:
        /* <DEDUP_REMOVED lines=8> */
.L_x_5293:
[----:B------:R-:W2:Y:S02]  /*0e90*/  LDG.E.64 R22, desc[UR36][R4.64] ;  /* 0x0000002404167981 */ /* 0x000ea4000c1e1b00 */
[----:B--2---:R0:W1:Y:S01]  /*0ea0*/  I2F.U64 R22, R22 ;  /* 0x0000001600167312 */ /* 0x0040620000301000 */
[----:B------:R-:W-:Y:S05]  /*0eb0*/  BRA `(.L_x_5273) ;  /* 0x0000000000087947 */ /* 0x000fea0003800000 */
.L_x_5292:
[----:B------:R-:W2:Y:S02]  /*0ec0*/  LDG.E R4, desc[UR36][R4.64] ;  /* 0x0000002404047981 */ /* 0x000ea4000c1e1900 */
[----:B--2---:R-:W-:-:S07]  /*0ed0*/  I2FP.F32.U32 R22, R4 ;  /* 0x0000000400167245 */ /* 0x004fce0000201000 */
.L_x_5273:
[----:B------:R-:W-:Y:S05]  /*0ee0*/  BSYNC.RECONVERGENT B6 ;  /* 0x0000000000067941 */ /* 0x000fea0003800200 */
.L_x_5267:
[----:B------:R-:W-:-:S07]  /*0ef0*/  VIADD R16, R19, 0x80 ;  /* 0x0000008013107836 */ /* 0x000fce0000000000 */
.L_x_5266:
[----:B------:R-:W-:Y:S05]  /*0f00*/  BSYNC.RECONVERGENT B7 ;  /* 0x0000000000077941 */ /* 0x000fea0003800200 */
.L_x_5265:
[----:B------:R-:W-:Y:S01]  /*0f10*/  ISETP.GE.AND P0, PT, R16, R17, PT ;  /* 0x000000111000720c */ /* 0x000fe20003f06270 */
[----:B------:R-:W-:Y:S01]  /*0f20*/  BSSY.RECONVERGENT B7, `(.L_x_5296) ;  /* 0x00000e6000077945 */ /* 0x000fe20003800200 */
[----:B0-----:R-:W-:-:S11]  /*0f30*/  IMAD.MOV.U32 R23, RZ, RZ, RZ ;  /* 0x000000ffff177224 */ /* 0x001fd600078e00ff */
[----:B------:R-:W-:Y:S05]  /*0f40*/  @P0 BRA `(.L_x_5297) ;  /* 0x0000000c008c0947 */ /* 0x000fea0003800000 */
[----:B--2-4-:R-:W0:Y:S01]  /*0f50*/  LDC.64 R4, c[0x0][0x398] ;  /* 0x0000e600ff047b82 */ /* 0x014e220000000a00 */
        /* <DEDUP_REMOVED lines=20> */
.L_x_5302:
[----:B------:R-:W2:Y:S02]  /*10a0*/  LDG.E.U8 R4, desc[UR36][R4.64] ;  /* 0x0000002404047981 */ /* 0x000ea4000c1e1100 */
[----:B--2---:R-:W-:Y:S01]  /*10b0*/  I2FP.F32.U32 R23, R4 ;  /* 0x0000000400177245 */ /* 0x004fe20000201000 */
[----:B------:R-:W-:Y:S06]  /*10c0*/  BRA `(.L_x_5304) ;  /* 0x0000000c00247947 */ /* 0x000fec0003800000 */
.L_x_5301:
        /* <DEDUP_REMOVED lines=9> */
.L_x_5306:
[----:B------:R-:W2:Y:S02]  /*1160*/  LDG.E R4, desc[UR36][R4.64] ;  /* 0x0000002404047981 */ /* 0x000ea4000c1e1900 */
[----:B--2---:R-:W-:Y:S01]  /*1170*/  I2FP.F32.S32 R23, R4 ;  /* 0x0000000400177245 */ /* 0x004fe20000201400 */
[----:B------:R-:W-:Y:S06]  /*1180*/  BRA `(.L_x_5304) ;  /* 0x0000000800f47947 */ /* 0x000fec0003800000 */
.L_x_5305:
[----:B------:R-:W2:Y:S02]  /*1190*/  LDG.E.U16 R4, desc[UR36][R4.64] ;  /* 0x0000002404047981 */ /* 0x000ea4000c1e1500 */
[----:B--2---:R0:W2:Y:S01]  /*11a0*/  I2F.S16 R23, R4 ;  /* 0x0000000400177306 */ /* 0x0040a20000101400 */
[----:B------:R-:W-:Y:S05]  /*11b0*/  BRA `(.L_x_5304) ;  /* 0x0000000800e87947 */ /* 0x000fea0003800000 */
.L_x_5300:
        /* <DEDUP_REMOVED lines=8> */
.L_x_5308:
[----:B------:R-:W2:Y:S02]  /*1240*/  LDG.E.U16 R4, desc[UR36][R4.64] ;  /* 0x0000002404047981 */ /* 0x000ea4000c1e1500 */
[----:B--2---:R-:W-:Y:S01]  /*1250*/  HADD2.F32 R23, -RZ, R4.H0_H0 ;  /* 0x20000004ff177230 */ /* 0x004fe20000004100 */
[----:B------:R-:W-:Y:S06]  /*1260*/  BRA `(.L_x_5304) ;  /* 0x0000000800bc7947 */ /* 0x000fec0003800000 */
.L_x_5307:
        /* <DEDUP_REMOVED lines=8> */
.L_x_5310:
[----:B------:R-:W2:Y:S02]  /*12f0*/  LDG.E.U16 R4, desc[UR36][R4.64] ;  /* 0x0000002404047981 */ /* 0x000ea4000c1e1500 */
[----:B--2---:R-:W-:Y:S01]  /*1300*/  HADD2.F32 R23, -RZ, R4.H0_H0 ;  /* 0x20000004ff177230 */ /* 0x004fe20000004100 */
[----:B------:R-:W-:Y:S06]  /*1310*/  BRA `(.L_x_5304) ;  /* 0x0000000800907947 */ /* 0x000fec0003800000 */
.L_x_5309:
[----:B------:R-:W2:Y:S01]  /*1320*/  LDG.E.64 R4, desc[UR36][R4.64] ;  /* 0x0000002404047981 */ /* 0x000ea2000c1e1b00 */
[----:B------:R-:W-:Y:S01]  /*1330*/  UMOV UR4, 0xf0000000 ;  /* 0xf000000000047882 */ /* 0x000fe20000000000 */
[----:B------:R-:W-:Y:S01]  /*1340*/  UMOV UR5, 0x380fffff ;  /* 0x380fffff00057882 */ /* 0x000fe20000000000 */
[----:B--2---:R-:W0:Y:S01]  /*1350*/  F2F.F32.F64 R23, R4 ;  /* 0x0000000400177310 */ /* 0x004e220000301000 */
[----:B------:R-:W-:-:S14]  /*1360*/  DSETP.GEU.AND P0, PT, |R4|, UR4, PT ;  /* 0x0000000404007e2a */ /* 0x000fdc000bf0e200 */
[----:B0-----:R-:W-:Y:S01]  /*1370*/  @!P0 FMUL R23, R23, 1.175494350822287508e-38 ;  /* 0x0080000017178820 */ /* 0x001fe20000400000 */
[----:B------:R-:W-:Y:S06]  /*1380*/  BRA `(.L_x_5304) ;  /* 0x0000000800747947 */ /* 0x000fec0003800000 */
.L_x_5299:
        /* <DEDUP_REMOVED lines=12> */
.L_x_5313:
[----:B------:R-:W2:Y:S01]  /*1450*/  LDG.E.64 R4, desc[UR36][R4.64] ;  /* 0x0000002404047981 */ /* 0x000ea2000c1e1b00 */
[----:B------:R-:W-:Y:S01]  /*1460*/  UMOV UR4, 0xf0000000 ;  /* 0xf000000000047882 */ /* 0x000fe20000000000 */
[----:B------:R-:W-:Y:S01]  /*1470*/  UMOV UR5, 0x380fffff ;  /* 0x380fffff00057882 */ /* 0x000fe20000000000 */
[----:B--2---:R-:W0:Y:S01]  /*1480*/  F2F.F32.F64 R23, R4 ;  /* 0x0000000400177310 */ /* 0x004e220000301000 */
[----:B------:R-:W-:-:S14]  /*1490*/  DSETP.GEU.AND P0, PT, |R4|, UR4, PT ;  /* 0x0000000404007e2a */ /* 0x000fdc000bf0e200 */
[----:B0-----:R-:W-:Y:S01]  /*14a0*/  @!P0 FMUL R23, R23, 1.175494350822287508e-38 ;  /* 0x0080000017178820 */ /* 0x001fe20000400000 */
[----:B------:R-:W-:Y:S06]  /*14b0*/  BRA `(.L_x_5304) ;  /* 0x0000000800287947 */ /* 0x000fec0003800000 */
.L_x_5312:
        /* <DEDUP_REMOVED lines=25> */
.L_x_5315:
        /* <DEDUP_REMOVED lines=12> */
.L_x_5314:
[----:B------:R-:W2:Y:S02]  /*1710*/  LDG.E.U16 R4, desc[UR36][R4.64] ;  /* 0x0000002404047981 */ /* 0x000ea4000c1e1500 */
[----:B--2---:R-:W-:Y:S01]  /*1720*/  IMAD.U32 R23, R4, 0x10000, RZ ;  /* 0x0001000004177824 */ /* 0x004fe200078e00ff */
[----:B------:R-:W-:Y:S06]  /*1730*/  BRA `(.L_x_5304) ;  /* 0x0000000400887947 */ /* 0x000fec0003800000 */
.L_x_5311:
        /* <DEDUP_REMOVED lines=11> */
.L_x_5318:
        /* <DEDUP_REMOVED lines=20> */
.L_x_5320:
[----:B------:R-:W-:Y:S05]  /*1930*/  BSYNC.RECONVERGENT B0 ;  /* 0x0000000000007941 */ /* 0x000fea0003800200 */
.L_x_5319:
[----:B------:R-:W-:Y:S01]  /*1940*/  IMAD.SHL.U32 R0, R0, 0x100000, RZ ;  /* 0x0010000000007824 */ /* 0x000fe200078e00ff */
[----:B------:R-:W-:-:S04]  /*1950*/  LEA R3, R3, 0x3b800000, 0x17 ;  /* 0x3b80000003037811 */ /* 0x000fc800078eb8ff */
[----:B------:R-:W-:Y:S01]  /*1960*/  LOP3.LUT R23, R3, R0, R23, 0xfe, !PT ;  /* 0x0000000003177212 */ /* 0x000fe200078efe17 */
[----:B------:R-:W-:Y:S06]  /*1970*/  BRA `(.L_x_5304) ;  /* 0x0000000000f87947 */ /* 0x000fec0003800000 */
.L_x_5317:
        /* <DEDUP_REMOVED lines=20> */
.L_x_5322:
[----:B------:R-:W-:Y:S05]  /*1ac0*/  BSYNC.RECONVERGENT B0 ;  /* 0x0000000000007941 */ /* 0x000fea0003800200 */
.L_x_5321:
[----:B------:R-:W-:Y:S01]  /*1ad0*/  IMAD.SHL.U32 R0, R0, 0x200000, RZ ;  /* 0x0020000000007824 */ /* 0x000fe200078e00ff */
[----:B------:R-:W-:-:S04]  /*1ae0*/  LEA R3, R3, 0x37800000, 0x17 ;  /* 0x3780000003037811 */ /* 0x000fc800078eb8ff */
[----:B------:R-:W-:Y:S01]  /*1af0*/  LOP3.LUT R23, R3, R0, R23, 0xfe, !PT ;  /* 0x0000000003177212 */ /* 0x000fe200078efe17 */
[----:B------:R-:W-:Y:S06]  /*1b00*/  BRA `(.L_x_5304) ;  /* 0x0000000000947947 */ /* 0x000fec0003800000 */
.L_x_5316:
        /* <DEDUP_REMOVED lines=14> */
.L_x_5303:
        /* <DEDUP_REMOVED lines=16> */
.L_x_5325:
[----:B------:R-:W-:Y:S01]  /*1cf0*/  IMAD.MOV.U32 R23, RZ, RZ, RZ ;  /* 0x000000ffff177224 */ /* 0x000fe200078e00ff */
[----:B------:R-:W-:Y:S06]  /*1d00*/  BRA `(.L_x_5304) ;  /* 0x0000000000147947 */ /* 0x000fec0003800000 */
.L_x_5324:
[----:B------:R-:W2:Y:S02]  /*1d10*/  LDG.E.64 R4, desc[UR36][R4.64] ;  /* 0x0000002404047981 */ /* 0x000ea4000c1e1b00 */
[----:B--2---:R0:W2:Y:S01]  /*1d20*/  I2F.U64 R23, R4 ;  /* 0x0000000400177312 */ /* 0x0040a20000301000 */
[----:B------:R-:W-:Y:S05]  /*1d30*/  BRA `(.L_x_5304) ;  /* 0x0000000000087947 */ /* 0x000fea0003800000 */
.L_x_5323:
[----:B------:R-:W2:Y:S02]  /*1d40*/  LDG.E R4, desc[UR36][R4.64] ;  /* 0x0000002404047981 */ /* 0x000ea4000c1e1900 */
[----:B--2---:R-:W-:-:S07]  /*1d50*/  I2FP.F32.U32 R23, R4 ;  /* 0x0000000400177245 */ /* 0x004fce0000201000 */
.L_x_5304:
[----:B------:R-:W-:Y:S05]  /*1d60*/  BSYNC.RECONVERGENT B6 ;  /* 0x0000000000067941 */ /* 0x000fea0003800200 */
.L_x_5298:
[----:B------:R-:W-:-:S07]  /*1d70*/  VIADD R16, R16, 0x80 ;  /* 0x0000008010107836 */ /* 0x000fce0000000000 */
.L_x_5297:
[----:B------:R-:W-:Y:S05]  /*1d80*/  BSYNC.RECONVERGENT B7 ;  /* 0x0000000000077941 */ /* 0x000fea0003800200 */
.L_x_5296:
[----:B------:R-:W-:Y:S01]  /*1d90*/  ISETP.GE.AND P0, PT, R16, R17, PT ;  /* 0x000000111000720c */ /* 0x000fe20003f06270 */
[----:B------:R-:W-:Y:S01]  /*1da0*/  BSSY.RECONVERGENT B7, `(.L_x_5326) ;  /* 0x00000e7000077945 */ /* 0x000fe20003800200 */
[----:B------:R-:W-:-:S11]  /*1db0*/  IMAD.MOV.U32 R24, RZ, RZ, RZ ;  /* 0x000000ffff187224 */ /* 0x000fd600078e00ff */
        /* <DEDUP_REMOVED lines=22> */
.L_x_5332:
[----:B------:R-:W2:Y:S02]  /*1f20*/  LDG.E.U8 R4, desc[UR36][R4.64] ;  /* 0x0000002404047981 */ /* 0x000ea4000c1e1100 */
[----:B--2---:R-:W-:Y:S01]  /*1f30*/  I2FP.F32.U32 R24, R4 ;  /* 0x0000000400187245 */ /* 0x004fe20000201000 */
[----:B------:R-:W-:Y:S06]  /*1f40*/  BRA `(.L_x_5334) ;  /* 0x0000000c00287947 */ /* 0x000fec0003800000 */
.L_x_5331:
        /* <DEDUP_REMOVED lines=9> */
.L_x_5336:
[----:B------:R-:W2:Y:S02]  /*1fe0*/  LDG.E R4, desc[UR36][R4.64] ;  /* 0x0000002404047981 */ /* 0x000ea4000c1e1900 */
[----:B--2---:R-:W-:Y:S01]  /*1ff0*/  I2FP.F32.S32 R24, R4 ;  /* 0x0000000400187245 */ /* 0x004fe20000201400 */
[----:B------:R-:W-:Y:S06]  /*2000*/  BRA `(.L_x_5334) ;  /* 0x0000000800f87947 */ /* 0x000fec0003800000 */
.L_x_5335:
[----:B------:R-:W2:Y:S02]  /*2010*/  LDG.E.U16 R4, desc[UR36][R4.64] ;  /* 0x0000002404047981 */ /* 0x000ea4000c1e1500 */
[----:B--2---:R4:W0:Y:S01]  /*2020*/  I2F.S16 R24, R4 ;  /* 0x0000000400187306 */ /* 0x0048220000101400 */
[----:B------:R-:W-:Y:S05]  /*2030*/  BRA `(.L_x_5334) ;  /* 0x0000000800ec7947 */ /* 0x000fea0003800000 */
.L_x_5330:
        /* <DEDUP_REMOVED lines=8> */
.L_x_5338:
[----:B------:R-:W2:Y:S02]  /*20c0*/  LDG.E.U16 R4, desc[UR36][R4.64] ;  /* 0x0000002404047981 */ /* 0x000ea4000c1e1500 */
[----:B--2---:R-:W-:Y:S01]  /*20d0*/  HADD2.F32 R24, -RZ, R4.H0_H0 ;  /* 0x20000004ff187230 */ /* 0x004fe20000004100 */
[----:B------:R-:W-:Y:S06]  /*20e0*/  BRA `(.L_x_5334) ;  /* 0x0000000800c07947 */ /* 0x000fec0003800000 */
.L_x_5337:
        /* <DEDUP_REMOVED lines=8> */
.L_x_5340:
[----:B------:R-:W2:Y:S02]  /*2170*/  LDG.E.U16 R4, desc[UR36][R4.64] ;  /* 0x0000002404047981 */ /* 0x000ea4000c1e1500 */
[----:B--2---:R-:W-:Y:S01]  /*2180*/  HADD2.F32 R24, -RZ, R4.H0_H0 ;  /* 0x20000004ff187230 */ /* 0x004fe20000004100 */
[----:B------:R-:W-:Y:S06]  /*2190*/  BRA `(.L_x_5334) ;  /* 0x0000000800947947 */ /* 0x000fec0003800000 */
.L_x_5339:
[----:B------:R-:W2:Y:S01]  /*21a0*/  LDG.E.64 R4, desc[UR36][R4.64] ;  /* 0x0000002404047981 */ /* 0x000ea2000c1e1b00 */
[----:B------:R-:W-:Y:S01]  /*21b0*/  UMOV UR4, 0xf0000000 ;  /* 0xf000000000047882 */ /* 0x000fe20000000000 */
[----:B------:R-:W-:Y:S01]  /*21c0*/  UMOV UR5, 0x380fffff ;  /* 0x380fffff00057882 */ /* 0x000fe20000000000 */
[----:B--2---:R-:W0:Y:S01]  /*21d0*/  F2F.F32.F64 R24, R4 ;  /* 0x0000000400187310 */ /* 0x004e220000301000 */
[----:B------:R-:W-:-:S14]  /*21e0*/  DSETP.GEU.AND P0, PT, |R4|, UR4, PT ;  /* 0x0000000404007e2a */ /* 0x000fdc000bf0e200 */
[----:B0-----:R-:W-:Y:S01]  /*21f0*/  @!P0 FMUL R24, R24, 1.175494350822287508e-38 ;  /* 0x0080000018188820 */ /* 0x001fe20000400000 */
[----:B------:R-:W-:Y:S06]  /*2200*/  BRA `(.L_x_5334) ;  /* 0x0000000800787947 */ /* 0x000fec0003800000 */
.L_x_5329:
        /* <DEDUP_REMOVED lines=12> */
.L_x_5343:
[----:B------:R-:W2:Y:S01]  /*22d0*/  LDG.E.64 R4, desc[UR36][R4.64] ;  /* 0x0000002404047981 */ /* 0x000ea2000c1e1b00 */
[----:B------:R-:W-:Y:S01]  /*22e0*/  UMOV UR4, 0xf0000000 ;  /* 0xf000000000047882 */ /* 0x000fe20000000000 */
[----:B------:R-:W-:Y:S01]  /*22f0*/  UMOV UR5, 0x380fffff ;  /* 0x380fffff00057882 */ /* 0x000fe20000000000 */
[----:B--2---:R-:W0:Y:S01]  /*2300*/  F2F.F32.F64 R24, R4 ;  /* 0x0000000400187310 */ /* 0x004e220000301000 */
[----:B------:R-:W-:-:S14]  /*2310*/  DSETP.GEU.AND P0, PT, |R4|, UR4, PT ;  /* 0x0000000404007e2a */ /* 0x000fdc000bf0e200 */
[----:B0-----:R-:W-:Y:S01]  /*2320*/  @!P0 FMUL R24, R24, 1.175494350822287508e-38 ;  /* 0x0080000018188820 */ /* 0x001fe20000400000 */
[----:B------:R-:W-:Y:S06]  /*2330*/  BRA `(.L_x_5334) ;  /* 0x00000008002c7947 */ /* 0x000fec0003800000 */
.L_x_5342:
        /* <DEDUP_REMOVED lines=25> */
.L_x_5345:
        /* <DEDUP_REMOVED lines=13> */
.L_x_5344:
[----:B------:R-:W2:Y:S02]  /*25a0*/  LDG.E.U16 R4, desc[UR36][R4.64] ;  /* 0x0000002404047981 */ /* 0x000ea4000c1e1500 */
[----:B--2---:R-:W-:Y:S01]  /*25b0*/  IMAD.U32 R24, R4, 0x10000, RZ ;  /* 0x0001000004187824 */ /* 0x004fe200078e00ff */
[----:B------:R-:W-:Y:S06]  /*25c0*/  BRA `(.L_x_5334) ;  /* 0x0000000400887947 */ /* 0x000fec0003800000 */
.L_x_5341:
        /* <DEDUP_REMOVED lines=11> */
.L_x_5348:
        /* <DEDUP_REMOVED lines=20> */
.L_x_5350:
[----:B------:R-:W-:Y:S05]  /*27c0*/  BSYNC.RECONVERGENT B0 ;  /* 0x0000000000007941 */ /* 0x000fea0003800200 */
.L_x_5349:
[----:B------:R-:W-:Y:S01]  /*27d0*/  IMAD.SHL.U32 R0, R0, 0x100000, RZ ;  /* 0x0010000000007824 */ /* 0x000fe200078e00ff */
[----:B------:R-:W-:-:S04]  /*27e0*/  LEA R3, R3, 0x3b800000, 0x17 ;  /* 0x3b80000003037811 */ /* 0x000fc800078eb8ff */
[----:B------:R-:W-:Y:S01]  /*27f0*/  LOP3.LUT R24, R3, R0, R7, 0xfe, !PT ;  /* 0x0000000003187212 */ /* 0x000fe200078efe07 */
[----:B------:R-:W-:Y:S06]  /*2800*/  BRA `(.L_x_5334) ;  /* 0x0000000000f87947 */ /* 0x000fec0003800000 */
.L_x_5347:
        /* <DEDUP_REMOVED lines=20> */
.L_x_5352:
[----:B------:R-:W-:Y:S05]  /*2950*/  BSYNC.RECONVERGENT B0 ;  /* 0x0000000000007941 */ /* 0x000fea0003800200 */
.L_x_5351:
[----:B------:R-:W-:Y:S01]  /*2960*/  IMAD.SHL.U32 R0, R0, 0x200000, RZ ;  /* 0x0020000000007824 */ /* 0x000fe200078e00ff */
[----:B------:R-:W-:-:S04]  /*2970*/  LEA R3, R3, 0x37800000, 0x17 ;  /* 0x3780000003037811 */ /* 0x000fc800078eb8ff */
[----:B------:R-:W-:Y:S01]  /*2980*/  LOP3.LUT R24, R3, R0, R7, 0xfe, !PT ;  /* 0x0000000003187212 */ /* 0x000fe200078efe07 */
[----:B------:R-:W-:Y:S06]  /*2990*/  BRA `(.L_x_5334) ;  /* 0x0000000000947947 */ /* 0x000fec0003800000 */
.L_x_5346:
        /* <DEDUP_REMOVED lines=14> */
.L_x_5333:
        /* <DEDUP_REMOVED lines=16> */
.L_x_5355:
[----:B------:R-:W-:Y:S01]  /*2b80*/  IMAD.MOV.U32 R24, RZ, RZ, RZ ;  /* 0x000000ffff187224 */ /* 0x000fe200078e00ff */
[----:B------:R-:W-:Y:S06]  /*2b90*/  BRA `(.L_x_5334) ;  /* 0x0000000000147947 */ /* 0x000fec0003800000 */
.L_x_5354:
[----:B------:R-:W2:Y:S02]  /*2ba0*/  LDG.E.64 R24, desc[UR36][R4.64] ;  /* 0x0000002404187981 */ /* 0x000ea4000c1e1b00 */
[----:B--2---:R0:W2:Y:S01]  /*2bb0*/  I2F.U64 R24, R24 ;  /* 0x0000001800187312 */ /* 0x0040a20000301000 */
[----:B------:R-:W-:Y:S05]  /*2bc0*/  BRA `(.L_x_5334) ;  /* 0x0000000000087947 */ /* 0x000fea0003800000 */
.L_x_5353:
[----:B------:R-:W2:Y:S02]  /*2bd0*/  LDG.E R4, desc[UR36][R4.64] ;  /* 0x0000002404047981 */ /* 0x000ea4000c1e1900 */
[----:B--2---:R-:W-:-:S07]  /*2be0*/  I2FP.F32.U32 R24, R4 ;  /* 0x0000000400187245 */ /* 0x004fce0000201000 */
.L_x_5334:
[----:B------:R-:W-:Y:S05]  /*2bf0*/  BSYNC.RECONVERGENT B6 ;  /* 0x0000000000067941 */ /* 0x000fea0003800200 */
.L_x_5328:
[----:B------:R-:W-:-:S07]  /*2c00*/  VIADD R16, R16, 0x80 ;  /* 0x0000008010107836 */ /* 0x000fce0000000000 */
.L_x_5327:
[----:B------:R-:W-:Y:S05]  /*2c10*/  BSYNC.RECONVERGENT B7 ;  /* 0x0000000000077941 */ /* 0x000fea0003800200 */
.L_x_5326:
[----:B------:R-:W-:Y:S01]  /*2c20*/  ISETP.GE.AND P0, PT, R16, R17, PT ;  /* 0x000000111000720c */ /* 0x000fe20003f06270 */
[----:B------:R-:W-:Y:S01]  /*2c30*/  BSSY.RECONVERGENT B6, `(.L_x_5356) ;  /* 0x00000e1000067945 */ /* 0x000fe20003800200 */
[----:B------:R-:W-:-:S11]  /*2c40*/  IMAD.MOV.U32 R18, RZ, RZ, RZ ;  /* 0x000000ffff127224 */ /* 0x000fd600078e00ff */
[----:B------:R-:W-:Y:S05]  /*2c50*/  @P0 BRA `(.L_x_5357) ;  /* 0x0000000c00780947 */ /* 0x000fea0003800000 */
[----:B0-2-4-:R-:W0:Y:S01]  /*2c60*/  LDC.64 R4, c[0x0][0x398] ;  /* 0x0000e600ff047b82 */ /* 0x015e220000000a00 */
[----:B------:R-:W2:Y:S01]  /*2c70*/  LDCU UR5, c[0x0][0x3a8] ;  /* 0x00007500ff0577ac */ /* 0x000ea20008000800 */
[----:B------:R-:W-:Y:S01]  /*2c80*/  IMAD R0, R2, 0x200, R16 ;  /* 0x0000020002007824 */ /* 0x000fe200078e0210 */
        /* <DEDUP_REMOVED lines=17> */
.L_x_5361:
[----:B------:R-:W2:Y:S02]  /*2da0*/  LDG.E.U8 R4, desc[UR36][R4.64] ;  /* 0x0000002404047981 */ /* 0x000ea4000c1e1100 */
[----:B--2---:R-:W-:Y:S01]  /*2db0*/  I2FP.F32.U32 R18, R4 ;  /* 0x0000000400127245 */ /* 0x004fe20000201000 */
[----:B------:R-:W-:Y:S06]  /*2dc0*/  BRA `(.L_x_5357) ;  /* 0x0000000c001c7947 */ /* 0x000fec0003800000 */
.L_x_5360:
        /* <DEDUP_REMOVED lines=9> */
.L_x_5364:
[----:B------:R-:W2:Y:S02]  /*2e60*/  LDG.E R4, desc[UR36][R4.64] ;  /* 0x0000002404047981 */ /* 0x000ea4000c1e1900 */
[----:B--2---:R-:W-:Y:S01]  /*2e70*/  I2FP.F32.S32 R18, R4 ;  /* 0x0000000400127245 */ /* 0x004fe20000201400 */
[----:B------:R-:W-:Y:S06]  /*2e80*/  BRA `(.L_x_5357) ;  /* 0x0000000800ec7947 */ /* 0x000fec0003800000 */
.L_x_5363:
[----:B------:R-:W2:Y:S02]  /*2e90*/  LDG.E.U16 R4, desc[UR36][R4.64] ;  /* 0x0000002404047981 */ /* 0x000ea4000c1e1500 */
[----:B--2---:R0:W2:Y:S01]  /*2ea0*/  I2F.S16 R18, R4 ;  /* 0x0000000400127306 */ /* 0x0040a20000101400 */
[----:B------:R-:W-:Y:S05]  /*2eb0*/  BRA `(.L_x_5357) ;  /* 0x0000000800e07947 */ /* 0x000fea0003800000 */
.L_x_5359:
        /* <DEDUP_REMOVED lines=8> */
.L_x_5366:
[----:B------:R-:W2:Y:S02]  /*2f40*/  LDG.E.U16 R4, desc[UR36][R4.64] ;  /* 0x0000002404047981 */ /* 0x000ea4000c1e1500 */
[----:B--2---:R-:W-:Y:S01]  /*2f50*/  HADD2.F32 R18, -RZ, R4.H0_H0 ;  /* 0x20000004ff127230 */ /* 0x004fe20000004100 */
[----:B------:R-:W-:Y:S06]  /*2f60*/  BRA `(.L_x_5357) ;  /* 0x0000000800b47947 */ /* 0x000fec0003800000 */
.L_x_5365:
        /* <DEDUP_REMOVED lines=8> */
.L_x_5368:
[----:B------:R-:W2:Y:S02]  /*2ff0*/  LDG.E.U16 R4, desc[UR36][R4.64] ;  /* 0x0000002404047981 */ /* 0x000ea4000c1e1500 */
[----:B--2---:R-:W-:Y:S01]  /*3000*/  HADD2.F32 R18, -RZ, R4.H0_H0 ;  /* 0x20000004ff127230 */ /* 0x004fe20000004100 */
[----:B------:R-:W-:Y:S06]  /*3010*/  BRA `(.L_x_5357) ;  /* 0x0000000800887947 */ /* 0x000fec0003800000 */
.L_x_5367:
[----:B------:R-:W2:Y:S01]  /*3020*/  LDG.E.64 R4, desc[UR36][R4.64] ;  /* 0x0000002404047981 */ /* 0x000ea2000c1e1b00 */
[----:B------:R-:W-:Y:S01]  /*3030*/  UMOV UR4, 0xf0000000 ;  /* 0xf000000000047882 */ /* 0x000fe20000000000 */
[----:B------:R-:W-:Y:S01]  /*3040*/  UMOV UR5, 0x380fffff ;  /* 0x380fffff00057882 */ /* 0x000fe20000000000 */
[----:B--2---:R-:W0:Y:S01]  /*3050*/  F2F.F32.F64 R18, R4 ;  /* 0x0000000400127310 */ /* 0x004e220000301000 */
[----:B------:R-:W-:-:S14]  /*3060*/  DSETP.GEU.AND P0, PT, |R4|, UR4, PT ;  /* 0x0000000404007e2a */ /* 0x000fdc000bf0e200 */
[----:B0-----:R-:W-:Y:S01]  /*3070*/  @!P0 FMUL R18, R18, 1.175494350822287508e-38 ;  /* 0x0080000012128820 */ /* 0x001fe20000400000 */
[----:B------:R-:W-:Y:S06]  /*3080*/  BRA `(.L_x_5357) ;  /* 0x00000008006c7947 */ /* 0x000fec0003800000 */
.L_x_5358:
        /* <DEDUP_REMOVED lines=12> */
.L_x_5371:
[----:B------:R-:W2:Y:S01]  /*3150*/  LDG.E.64 R4, desc[UR36][R4.64] ;  /* 0x0000002404047981 */ /* 0x000ea2000c1e1b00 */
[----:B------:R-:W-:Y:S01]  /*3160*/  UMOV UR4, 0xf0000000 ;  /* 0xf000000000047882 */ /* 0x000fe20000000000 */
[----:B------:R-:W-:Y:S01]  /*3170*/  UMOV UR5, 0x380fffff ;  /* 0x380fffff00057882 */ /* 0x000fe20000000000 */
[----:B--2---:R-:W0:Y:S01]  /*3180*/  F2F.F32.F64 R18, R4 ;  /* 0x0000000400127310 */ /* 0x004e220000301000 */
[----:B------:R-:W-:-:S14]  /*3190*/  DSETP.GEU.AND P0, PT, |R4|, UR4, PT ;  /* 0x0000000404007e2a */ /* 0x000fdc000bf0e200 */
[----:B0-----:R-:W-:Y:S01]  /*31a0*/  @!P0 FMUL R18, R18, 1.175494350822287508e-38 ;  /* 0x0080000012128820 */ /* 0x001fe20000400000 */
[----:B------:R-:W-:Y:S06]  /*31b0*/  BRA `(.L_x_5357) ;  /* 0x0000000800207947 */ /* 0x000fec0003800000 */
.L_x_5370:
        /* <DEDUP_REMOVED lines=25> */
.L_x_5373:
        /* <DEDUP_REMOVED lines=13> */
.L_x_5372:
[----:B------:R-:W2:Y:S02]  /*3420*/  LDG.E.U16 R4, desc[UR36][R4.64] ;  /* 0x0000002404047981 */ /* 0x000ea4000c1e1500 */
[----:B--2---:R-:W-:Y:S01]  /*3430*/  IMAD.U32 R18, R4, 0x10000, RZ ;  /* 0x0001000004127824 */ /* 0x004fe200078e00ff */
[----:B------:R-:W-:Y:S06]  /*3440*/  BRA `(.L_x_5357) ;  /* 0x00000004007c7947 */ /* 0x000fec0003800000 */
.L_x_5369:
        /* <DEDUP_REMOVED lines=11> */
.L_x_5376:
[----:B------:R-:W2:Y:S02]  /*3500*/  LDG.E.U8 R4, desc[UR36][R4.64] ;  /* 0x0000002404047981 */ /* 0x000ea4000c1e1100 */
        /* <DEDUP_REMOVED lines=18> */
.L_x_5378:
[----:B------:R-:W-:Y:S05]  /*3630*/  BSYNC.RECONVERGENT B0 ;  /* 0x0000000000007941 */ /* 0x000fea0003800200 */
.L_x_5377:
[----:B------:R-:W-:Y:S01]  /*3640*/  IMAD.SHL.U32 R0, R0, 0x100000, RZ ;  /* 0x0010000000007824 */ /* 0x000fe200078e00ff */
[----:B------:R-:W-:-:S04]  /*3650*/  LEA R3, R3, 0x3b800000, 0x17 ;  /* 0x3b80000003037811 */ /* 0x000fc800078eb8ff */
[----:B------:R-:W-:Y:S01]  /*3660*/  LOP3.LUT R18, R3, R0, R7, 0xfe, !PT ;  /* 0x0000000003127212 */ /* 0x000fe200078efe07 */
[----:B------:R-:W-:Y:S06]  /*3670*/  BRA `(.L_x_5357) ;  /* 0x0000000000f07947 */ /* 0x000fec0003800000 */
.L_x_5375:
        /* <DEDUP_REMOVED lines=19> */
.L_x_5380:
[----:B------:R-:W-:Y:S05]  /*37b0*/  BSYNC.RECONVERGENT B0 ;  /* 0x0000000000007941 */ /* 0x000fea0003800200 */
.L_x_5379:
[----:B------:R-:W-:Y:S01]  /*37c0*/  IMAD.SHL.U32 R0, R0, 0x200000, RZ ;  /* 0x0020000000007824 */ /* 0x000fe200078e00ff */
[----:B------:R-:W-:-:S04]  /*37d0*/  LEA R3, R3, 0x37800000, 0x17 ;  /* 0x3780000003037811 */ /* 0x000fc800078eb8ff */
[----:B------:R-:W-:Y:S01]  /*37e0*/  LOP3.LUT R18, R3, R0, R7, 0xfe, !PT ;  /* 0x0000000003127212 */ /* 0x000fe200078efe07 */
[----:B------:R-:W-:Y:S06]  /*37f0*/  BRA `(.L_x_5357) ;  /* 0x0000000000907947 */ /* 0x000fec0003800000 */
.L_x_5374:
        /* <DEDUP_REMOVED lines=14> */
.L_x_5362:
        /* <DEDUP_REMOVED lines=16> */
.L_x_5383:
[----:B------:R-:W-:Y:S05]  /*39e0*/  BRA `(.L_x_5357) ;  /* 0x0000000000147947 */ /* 0x000fea0003800000 */
.L_x_5382:
[----:B------:R-:W2:Y:S02]  /*39f0*/  LDG.E.64 R4, desc[UR36][R4.64] ;  /* 0x0000002404047981 */ /* 0x000ea4000c1e1b00 */
[----:B--2---:R0:W2:Y:S01]  /*3a00*/  I2F.U64 R18, R4 ;  /* 0x0000000400127312 */ /* 0x0040a20000301000 */
[----:B------:R-:W-:Y:S05]  /*3a10*/  BRA `(.L_x_5357) ;  /* 0x0000000000087947 */ /* 0x000fea0003800000 */
.L_x_5381:
[----:B------:R-:W2:Y:S02]  /*3a20*/  LDG.E R4, desc[UR36][R4.64] ;  /* 0x0000002404047981 */ /* 0x000ea4000c1e1900 */
[----:B--2---:R-:W-:-:S07]  /*3a30*/  I2FP.F32.U32 R18, R4 ;  /* 0x0000000400127245 */ /* 0x004fce0000201000 */
.L_x_5357:
[----:B------:R-:W-:Y:S05]  /*3a40*/  BSYNC.RECONVERGENT B6 ;  /* 0x0000000000067941 */ /* 0x000fea0003800200 */
.L_x_5356:
[----:B------:R-:W0:Y:S01]  /*3a50*/  LDC R3, c[0x0][0x388] ;  /* 0x0000e200ff037b82 */ /* 0x000e220000000800 */
[----:B------:R-:W-:Y:S01]  /*3a60*/  ISETP.GE.AND P0, PT, R19, R17, PT ;  /* 0x000000111300720c */ /* 0x000fe20003f06270 */
[----:B------:R-:W-:Y:S04]  /*3a70*/  BSSY.RECONVERGENT B7, `(.L_x_5384) ;  /* 0x00002bc000077945 */ /* 0x000fe80003800200 */
[----:B------:R-:W-:Y:S02]  /*3a80*/  BSSY.RELIABLE B6, `(.L_x_5385) ;  /* 0x00001d6000067945 */ /* 0x000fe40003800100 */
[----:B------:R-:W0:Y:S02]  /*3a90*/  LDC.U8 R16, c[0x0][0x3ac] ;  /* 0x0000eb00ff107b82 */ /* 0x000e240000000000 */
[----:B012345:R-:W-:-:S02]  /*3aa0*/  LOP3.LUT R4, R22, 0x80000000, R3, 0xb8, !PT ;  /* 0x8000000016047812 */ /* 0x03ffc400078eb803 */
[--C-:B------:R-:W-:Y:S02]  /*3ab0*/  LOP3.LUT R22, R23, 0x80000000, R3.reuse, 0xb8, !PT ;  /* 0x8000000017167812 */ /* 0x100fe400078eb803 */
[--C-:B------:R-:W-:Y:S02]  /*3ac0*/  LOP3.LUT R24, R24, 0x80000000, R3.reuse, 0xb8, !PT ;  /* 0x8000000018187812 */ /* 0x100fe400078eb803 */
        /* <DEDUP_REMOVED lines=24> */
.L_x_5390:
[----:B------:R-:W0:Y:S02]  /*3c50*/  F2I.S64.TRUNC R4, R4 ;  /* 0x0000000400047311 */ /* 0x000e24000020d900 */
[----:B0-----:R-:W-:-:S05]  /*3c60*/  IMAD.MOV.U32 R3, RZ, RZ, R4 ;  /* 0x000000ffff037224 */ /* 0x001fca00078e0004 */
[----:B------:R0:W-:Y:S01]  /*3c70*/  STG.E.U8 desc[UR36][R8.64], R3 ;  /* 0x0000000308007986 */ /* 0x0001e2000c101124 */
[----:B------:R-:W-:Y:S05]  /*3c80*/  BRA `(.L_x_5392) ;  /* 0x0000000c002c7947 */ /* 0x000fea0003800000 */
.L_x_5389:
        /* <DEDUP_REMOVED lines=9> */
.L_x_5394:
[----:B------:R-:W0:Y:S02]  /*3d20*/  F2I.FTZ.TRUNC.NTZ R3, R4 ;  /* 0x0000000400037305 */ /* 0x000e24000021f100 */
[----:B0-----:R0:W-:Y:S01]  /*3d30*/  STG.E desc[UR36][R8.64], R3 ;  /* 0x0000000308007986 */ /* 0x0011e2000c101924 */
[----:B------:R-:W-:Y:S05]  /*3d40*/  BRA `(.L_x_5392) ;  /* 0x0000000800fc7947 */ /* 0x000fea0003800000 */
.L_x_5393:
[----:B------:R-:W0:Y:S02]  /*3d50*/  F2I.FTZ.TRUNC.NTZ R3, R4 ;  /* 0x0000000400037305 */ /* 0x000e24000021f100 */
[----:B0-----:R0:W-:Y:S01]  /*3d60*/  STG.E.U16 desc[UR36][R8.64], R3 ;  /* 0x0000000308007986 */ /* 0x0011e2000c101524 */
[----:B------:R-:W-:Y:S05]  /*3d70*/  BRA `(.L_x_5392) ;  /* 0x0000000800f07947 */ /* 0x000fea0003800000 */
.L_x_5388:
        /* <DEDUP_REMOVED lines=8> */
.L_x_5396:
[----:B------:R-:W-:-:S05]  /*3e00*/  F2FP.F16.F32.PACK_AB R4, RZ, R4 ;  /* 0x00000004ff04723e */ /* 0x000fca00000000ff */
[----:B------:R0:W-:Y:S01]  /*3e10*/  STG.E.U16 desc[UR36][R8.64], R4 ;  /* 0x0000000408007986 */ /* 0x0001e2000c101524 */
[----:B------:R-:W-:Y:S05]  /*3e20*/  BRA `(.L_x_5392) ;  /* 0x0000000800c47947 */ /* 0x000fea0003800000 */
.L_x_5395:
        /* <DEDUP_REMOVED lines=9> */
.L_x_5398:
[----:B------:R-:W-:-:S04]  /*3ec0*/  F2FP.F16.F32.PACK_AB R3, RZ, R4 ;  /* 0x00000004ff03723e */ /* 0x000fc800000000ff */
[----:B------:R-:W-:-:S05]  /*3ed0*/  PRMT R3, R3, 0x5410, RZ ;  /* 0x0000541003037816 */ /* 0x000fca00000000ff */
[----:B------:R0:W-:Y:S01]  /*3ee0*/  STG.E desc[UR36][R8.64], R3 ;  /* 0x0000000308007986 */ /* 0x0001e2000c101924 */
[----:B------:R-:W-:Y:S05]  /*3ef0*/  BRA `(.L_x_5392) ;  /* 0x0000000800907947 */ /* 0x000fea0003800000 */
.L_x_5397:
[----:B------:R-:W-:-:S06]  /*3f00*/  FMUL.FTZ R4, R4, 1 ;  /* 0x3f80000004047820 */ /* 0x000fcc0000410000 */
[----:B------:R-:W0:Y:S02]  /*3f10*/  F2F.F64.F32 R4, R4 ;  /* 0x0000000400047310 */ /* 0x000e240000201800 */
[----:B0-----:R0:W-:Y:S01]  /*3f20*/  STG.E.64 desc[UR36][R8.64], R4 ;  /* 0x0000000408007986 */ /* 0x0011e2000c101b24 */
[----:B------:R-:W-:Y:S05]  /*3f30*/  BRA `(.L_x_5392) ;  /* 0x0000000800807947 */ /* 0x000fea0003800000 */
.L_x_5387:
        /* <DEDUP_REMOVED lines=12> */
.L_x_5401:
[----:B------:R-:W-:Y:S01]  /*4000*/  FMUL.FTZ R4, R4, 1 ;  /* 0x3f80000004047820 */ /* 0x000fe20000410000 */
[----:B------:R-:W-:-:S05]  /*4010*/  CS2R R6, SRZ ;  /* 0x0000000000067805 */ /* 0x000fca000001ff00 */
[----:B------:R-:W0:Y:S02]  /*4020*/  F2F.F64.F32 R4, R4 ;  /* 0x0000000400047310 */ /* 0x000e240000201800 */
[----:B0-----:R0:W-:Y:S01]  /*4030*/  STG.E.128 desc[UR36][R8.64], R4 ;  /* 0x0000000408007986 */ /* 0x0011e2000c101d24 */
[----:B------:R-:W-:Y:S05]  /*4040*/  BRA `(.L_x_5392) ;  /* 0x00000008003c7947 */ /* 0x000fea0003800000 */
.L_x_5400:
        /* <DEDUP_REMOVED lines=18> */
.L_x_5405:
[----:B------:R-:W-:Y:S05]  /*4170*/  BSYNC.RECONVERGENT B0 ;  /* 0x0000000000007941 */ /* 0x000fea0003800200 */
.L_x_5404:
[----:B------:R-:W-:-:S05]  /*4180*/  LOP3.LUT R5, R0, 0x80, R5, 0xf8, !PT ;  /* 0x0000008000057812 */ /* 0x000fca00078ef805 */
[----:B------:R0:W-:Y:S01]  /*4190*/  STG.E.U8 desc[UR36][R8.64], R5 ;  /* 0x0000000508007986 */ /* 0x0001e2000c101124 */
[----:B------:R-:W-:Y:S05]  /*41a0*/  BRA `(.L_x_5392) ;  /* 0x0000000400e47947 */ /* 0x000fea0003800000 */
.L_x_5403:
        /* <DEDUP_REMOVED lines=14> */
.L_x_5407:
[----:B------:R-:W-:Y:S05]  /*4290*/  BSYNC.RECONVERGENT B0 ;  /* 0x0000000000007941 */ /* 0x000fea0003800200 */
.L_x_5406:
[----:B------:R-:W-:-:S05]  /*42a0*/  LOP3.LUT R3, R0, 0x80, R7, 0xf8, !PT ;  /* 0x0000008000037812 */ /* 0x000fca00078ef807 */
[----:B------:R0:W-:Y:S01]  /*42b0*/  STG.E.U8 desc[UR36][R8.64], R3 ;  /* 0x0000000308007986 */ /* 0x0001e2000c101124 */
[----:B------:R-:W-:Y:S05]  /*42c0*/  BRA `(.L_x_5392) ;  /* 0x00000004009c7947 */ /* 0x000fea0003800000 */
.L_x_5402:
[----:B------:R-:W-:-:S05]  /*42d0*/  F2FP.BF16.F32.PACK_AB R4, RZ, R4 ;  /* 0x00000004ff04723e */ /* 0x000fca00000010ff */
[----:B------:R0:W-:Y:S01]  /*42e0*/  STG.E.U16 desc[UR36][R8.64], R4 ;  /* 0x0000000408007986 */ /* 0x0001e2000c101524 */
[----:B------:R-:W-:Y:S05]  /*42f0*/  BRA `(.L_x_5392) ;  /* 0x0000000400907947 */ /* 0x000fea0003800000 */
.L_x_5399:
        /* <DEDUP_REMOVED lines=11> */
.L_x_5410:
        /* <DEDUP_REMOVED lines=12> */
.L_x_5413:
[----:B------:R-:W-:-:S04]  /*4470*/  SHF.R.U32.HI R0, RZ, 0x14, R4 ;  /* 0x00000014ff007819 */ /* 0x000fc80000011604 */
[----:B------:R-:W-:-:S04]  /*4480*/  LOP3.LUT R3, R0, 0x1, RZ, 0xc0, !PT ;  /* 0x0000000100037812 */ /* 0x000fc800078ec0ff */
[----:B------:R-:W-:-:S04]  /*4490*/  IADD3 R0, PT, PT, R4, 0x487ffff, R3 ;  /* 0x0487ffff04007810 */ /* 0x000fc80007ffe003 */
[----:B------:R-:W-:-:S04]  /*44a0*/  SHF.R.U32.HI R0, RZ, 0x14, R0 ;  /* 0x00000014ff007819 */ /* 0x000fc80000011600 */
[----:B------:R-:W-:-:S07]  /*44b0*/  LOP3.LUT R3, R0, 0xff, RZ, 0xc0, !PT ;  /* 0x000000ff00037812 */ /* 0x000fce00078ec0ff */
.L_x_5414:
[----:B------:R-:W-:-:S04]  /*44c0*/  SHF.R.U32.HI R4, RZ, 0x18, R4 ;  /* 0x00000018ff047819 */ /* 0x000fc80000011604 */
[----:B------:R-:W-:-:S04]  /*44d0*/  LOP3.LUT R3, R3, 0x80, R4, 0xf8, !PT ;  /* 0x0000008003037812 */ /* 0x000fc800078ef804 */
[----:B------:R-:W-:-:S07]  /*44e0*/  PRMT R0, R3, 0x7610, R0 ;  /* 0x0000761003007816 */ /* 0x000fce0000000000 */
.L_x_5412:
[----:B------:R-:W-:Y:S05]  /*44f0*/  BSYNC.RECONVERGENT B0 ;  /* 0x0000000000007941 */ /* 0x000fea0003800200 */
.L_x_5411:
[----:B------:R1:W-:Y:S01]  /*4500*/  STG.E.U8 desc[UR36][R8.64], R0 ;  /* 0x0000000008007986 */ /* 0x0003e2000c101124 */
[----:B------:R-:W-:Y:S05]  /*4510*/  BRA `(.L_x_5392) ;  /* 0x0000000400087947 */ /* 0x000fea0003800000 */
.L_x_5409:
        /* <DEDUP_REMOVED lines=12> */
.L_x_5417:
[----:B------:R-:W-:-:S04]  /*45e0*/  SHF.R.U32.HI R0, RZ, 0x15, R4 ;  /* 0x00000015ff007819 */ /* 0x000fc80000011604 */
[----:B------:R-:W-:-:S04]  /*45f0*/  LOP3.LUT R3, R0, 0x1, RZ, 0xc0, !PT ;  /* 0x0000000100037812 */ /* 0x000fc800078ec0ff */
[----:B------:R-:W-:-:S04]  /*4600*/  IADD3 R0, PT, PT, R4, 0x88fffff, R3 ;  /* 0x088fffff04007810 */ /* 0x000fc80007ffe003 */
[----:B------:R-:W-:-:S04]  /*4610*/  SHF.R.U32.HI R0, RZ, 0x15, R0 ;  /* 0x00000015ff007819 */ /* 0x000fc80000011600 */
[----:B------:R-:W-:-:S07]  /*4620*/  LOP3.LUT R3, R0, 0xff, RZ, 0xc0, !PT ;  /* 0x000000ff00037812 */ /* 0x000fce00078ec0ff */
.L_x_5418:
[----:B------:R-:W-:-:S04]  /*4630*/  SHF.R.U32.HI R4, RZ, 0x18, R4 ;  /* 0x00000018ff047819 */ /* 0x000fc80000011604 */
[----:B------:R-:W-:-:S04]  /*4640*/  LOP3.LUT R3, R3, 0x80, R4, 0xf8, !PT ;  /* 0x0000008003037812 */ /* 0x000fc800078ef804 */
[----:B------:R-:W-:-:S07]  /*4650*/  PRMT R0, R3, 0x7610, R0 ;  /* 0x0000761003007816 */ /* 0x000fce0000000000 */
.L_x_5416:
[----:B------:R-:W-:Y:S05]  /*4660*/  BSYNC.RECONVERGENT B0 ;  /* 0x0000000000007941 */ /* 0x000fea0003800200 */
.L_x_5415:
[----:B------:R2:W-:Y:S01]  /*4670*/  STG.E.U8 desc[UR36][R8.64], R0 ;  /* 0x0000000008007986 */ /* 0x0005e2000c101124 */
[----:B------:R-:W-:Y:S05]  /*4680*/  BRA `(.L_x_5392) ;  /* 0x0000000000ac7947 */ /* 0x000fea0003800000 */
.L_x_5408:
[----:B------:R-:W-:-:S13]  /*4690*/  ISETP.NE.AND P0, PT, R0, 0x1c, PT ;  /* 0x0000001c0000780c */ /* 0x000fda0003f05270 */
[----:B------:R-:W-:Y:S05]  /*46a0*/  @!P0 BRA `(.L_x_5419) ;  /* 0x00000000009c8947 */ /* 0x000fea0003800000 */
[----:B------:R-:W-:-:S13]  /*46b0*/  ISETP.NE.AND P0, PT, R0, 0x1d, PT ;  /* 0x0000001d0000780c */ /* 0x000fda0003f05270 */
[----:B------:R-:W-:Y:S05]  /*46c0*/  @!P0 BRA `(.L_x_5420) ;  /* 0x0000000000888947 */ /* 0x000fea0003800000 */
[----:B------:R-:W-:-:S13]  /*46d0*/  ISETP.NE.AND P0, PT, R0, 0x2c, PT ;  /* 0x0000002c0000780c */ /* 0x000fda0003f05270 */
[----:B------:R-:W-:Y:S05]  /*46e0*/  @!P0 BRA `(.L_x_5421) ;  /* 0x0000000000448947 */ /* 0x000fea0003800000 */
.L_x_5391:
        /* <DEDUP_REMOVED lines=16> */
.L_x_5422:
[----:B------:R-:W-:Y:S05]  /*47f0*/  BRA `(.L_x_5392) ;  /* 0x0000000000507947 */ /* 0x000fea0003800000 */
.L_x_5421:
        /* <DEDUP_REMOVED lines=15> */
.L_x_5420:
[----:B------:R-:W0:Y:S02]  /*48f0*/  F2I.U64.TRUNC R4, R4 ;  /* 0x0000000400047311 */ /* 0x000e24000020d800 */
[----:B0-----:R0:W-:Y:S01]  /*4900*/  STG.E.64 desc[UR36][R8.64], R4 ;  /* 0x0000000408007986 */ /* 0x0011e2000c101b24 */
[----:B------:R-:W-:Y:S05]  /*4910*/  BRA `(.L_x_5392) ;  /* 0x0000000000087947 */ /* 0x000fea0003800000 */
.L_x_5419:
[----:B------:R-:W0:Y:S02]  /*4920*/  F2I.FTZ.U32.TRUNC.NTZ R3, R4 ;  /* 0x0000000400037305 */ /* 0x000e24000021f000 */
[----:B0-----:R3:W-:Y:S02]  /*4930*/  STG.E desc[UR36][R8.64], R3 ;  /* 0x0000000308007986 */ /* 0x0017e4000c101924 */
.L_x_5392:
        /* <DEDUP_REMOVED lines=24> */
.L_x_5427:
[----:B------:R-:W0:Y:S02]  /*4ac0*/  F2I.S64.TRUNC R22, R22 ;  /* 0x0000001600167311 */ /* 0x000e24000020d900 */
[----:B0-----:R-:W-:-:S05]  /*4ad0*/  IMAD.MOV.U32 R3, RZ, RZ, R22 ;  /* 0x000000ffff037224 */ /* 0x001fca00078e0016 */
[----:B------:R0:W-:Y:S01]  /*4ae0*/  STG.E.U8 desc[UR36][R8.64], R3 ;  /* 0x0000000308007986 */ /* 0x0001e2000c101124 */
[----:B------:R-:W-:Y:S05]  /*4af0*/  BRA `(.L_x_5429) ;  /* 0x0000000c00287947 */ /* 0x000fea0003800000 */
.L_x_5426:
        /* <DEDUP_REMOVED lines=9> */
.L_x_5431:
[----:B------:R-:W0:Y:S02]  /*4b90*/  F2I.FTZ.TRUNC.NTZ R3, R22 ;  /* 0x0000001600037305 */ /* 0x000e24000021f100 */
[----:B0-----:R0:W-:Y:S01]  /*4ba0*/  STG.E desc[UR36][R8.64], R3 ;  /* 0x0000000308007986 */ /* 0x0011e2000c101924 */
[----:B------:R-:W-:Y:S05]  /*4bb0*/  BRA `(.L_x_5429) ;  /* 0x0000000800f87947 */ /* 0x000fea0003800000 */
.L_x_5430:
[----:B------:R-:W0:Y:S02]  /*4bc0*/  F2I.FTZ.TRUNC.NTZ R3, R22 ;  /* 0x0000001600037305 */ /* 0x000e24000021f100 */
[----:B0-----:R0:W-:Y:S01]  /*4bd0*/  STG.E.U16 desc[UR36][R8.64], R3 ;  /* 0x0000000308007986 */ /* 0x0011e2000c101524 */
[----:B------:R-:W-:Y:S05]  /*4be0*/  BRA `(.L_x_5429) ;  /* 0x0000000800ec7947 */ /* 0x000fea0003800000 */
.L_x_5425:
        /* <DEDUP_REMOVED lines=8> */
.L_x_5433:
[----:B------:R-:W-:-:S05]  /*4c70*/  F2FP.F16.F32.PACK_AB R22, RZ, R22 ;  /* 0x00000016ff16723e */ /* 0x000fca00000000ff */
[----:B------:R0:W-:Y:S01]  /*4c80*/  STG.E.U16 desc[UR36][R8.64], R22 ;  /* 0x0000001608007986 */ /* 0x0001e2000c101524 */
[----:B------:R-:W-:Y:S05]  /*4c90*/  BRA `(.L_x_5429) ;  /* 0x0000000800c07947 */ /* 0x000fea0003800000 */
.L_x_5432:
        /* <DEDUP_REMOVED lines=9> */
.L_x_5435:
[----:B------:R-:W-:-:S04]  /*4d30*/  F2FP.F16.F32.PACK_AB R3, RZ, R22 ;  /* 0x00000016ff03723e */ /* 0x000fc800000000ff */
[----:B------:R-:W-:-:S05]  /*4d40*/  PRMT R3, R3, 0x5410, RZ ;  /* 0x0000541003037816 */ /* 0x000fca00000000ff */
[----:B------:R0:W-:Y:S01]  /*4d50*/  STG.E desc[UR36][R8.64], R3 ;  /* 0x0000000308007986 */ /* 0x0001e2000c101924 */
[----:B------:R-:W-:Y:S05]  /*4d60*/  BRA `(.L_x_5429) ;  /* 0x00000008008c7947 */ /* 0x000fea0003800000 */
.L_x_5434:
[----:B------:R-:W-:-:S06]  /*4d70*/  FMUL.FTZ R4, R22, 1 ;  /* 0x3f80000016047820 */ /* 0x000fcc0000410000 */
[----:B------:R-:W0:Y:S02]  /*4d80*/  F2F.F64.F32 R4, R4 ;  /* 0x0000000400047310 */ /* 0x000e240000201800 */
[----:B0-----:R0:W-:Y:S01]  /*4d90*/  STG.E.64 desc[UR36][R8.64], R4 ;  /* 0x0000000408007986 */ /* 0x0011e2000c101b24 */
[----:B------:R-:W-:Y:S05]  /*4da0*/  BRA `(.L_x_5429) ;  /* 0x00000008007c7947 */ /* 0x000fea0003800000 */
.L_x_5424:
        /* <DEDUP_REMOVED lines=13> */
.L_x_5439:
        /* <DEDUP_REMOVED lines=16> */
.L_x_5442:
[----:B------:R-:W-:-:S04]  /*4f80*/  SHF.R.U32.HI R22, RZ, 0x18, R22 ;  /* 0x00000018ff167819 */ /* 0x000fc80000011616 */
[----:B------:R-:W-:-:S04]  /*4f90*/  LOP3.LUT R3, R3, 0x80, R22, 0xf8, !PT ;  /* 0x0000008003037812 */ /* 0x000fc800078ef816 */
[----:B------:R-:W-:-:S07]  /*4fa0*/  PRMT R4, R3, 0x7610, R4 ;  /* 0x0000761003047816 */ /* 0x000fce0000000004 */
.L_x_5441:
[----:B------:R-:W-:Y:S05]  /*4fb0*/  BSYNC.RECONVERGENT B0 ;  /* 0x0000000000007941 */ /* 0x000fea0003800200 */
.L_x_5440:
[----:B------:R0:W-:Y:S01]  /*4fc0*/  STG.E.U8 desc[UR36][R8.64], R4 ;  /* 0x0000000408007986 */ /* 0x0001e2000c101124 */
[----:B------:R-:W-:Y:S05]  /*4fd0*/  BRA `(.L_x_5429) ;  /* 0x0000000400f07947 */ /* 0x000fea0003800000 */
.L_x_5438:
        /* <DEDUP_REMOVED lines=16> */
.L_x_5445:
[----:B------:R-:W-:-:S04]  /*50e0*/  SHF.R.U32.HI R22, RZ, 0x18, R22 ;  /* 0x00000018ff167819 */ /* 0x000fc80000011616 */
[----:B------:R-:W-:-:S04]  /*50f0*/  LOP3.LUT R3, R3, 0x80, R22, 0xf8, !PT ;  /* 0x0000008003037812 */ /* 0x000fc800078ef816 */
[----:B------:R-:W-:-:S07]  /*5100*/  PRMT R4, R3, 0x7610, R4 ;  /* 0x0000761003047816 */ /* 0x000fce0000000004 */
.L_x_5444:
[----:B------:R-:W-:Y:S05]  /*5110*/  BSYNC.RECONVERGENT B0 ;  /* 0x0000000000007941 */ /* 0x000fea0003800200 */
.L_x_5443:
[----:B------:R0:W-:Y:S01]  /*5120*/  STG.E.U8 desc[UR36][R8.64], R4 ;  /* 0x0000000408007986 */ /* 0x0001e2000c101124 */
[----:B------:R-:W-:Y:S05]  /*5130*/  BRA `(.L_x_5429) ;  /* 0x0000000400987947 */ /* 0x000fea0003800000 */
.L_x_5437:
        /* <DEDUP_REMOVED lines=21> */
.L_x_5447:
[----:B------:R-:W0:Y:S02]  /*5290*/  F2I.U64.TRUNC R22, R22 ;  /* 0x0000001600167311 */ /* 0x000e24000020d800 */
[----:B0-----:R0:W-:Y:S01]  /*52a0*/  STG.E.64 desc[UR36][R8.64], R22 ;  /* 0x0000001608007986 */ /* 0x0011e2000c101b24 */
[----:B------:R-:W-:Y:S05]  /*52b0*/  BRA `(.L_x_5429) ;  /* 0x0000000400387947 */ /* 0x000fea0003800000 */
.L_x_5446:
[----:B------:R-:W0:Y:S02]  /*52c0*/  F2I.FTZ.U32.TRUNC.NTZ R3, R22 ;  /* 0x0000001600037305 */ /* 0x000e24000021f000 */
[----:B0-----:R0:W-:Y:S01]  /*52d0*/  STG.E desc[UR36][R8.64], R3 ;  /* 0x0000000308007986 */ /* 0x0011e2000c101924 */
[----:B------:R-:W-:Y:S05]  /*52e0*/  BRA `(.L_x_5429) ;  /* 0x00000004002c7947 */ /* 0x000fea0003800000 */
.L_x_5436:
        /* <DEDUP_REMOVED lines=10> */
.L_x_5449:
[----:B------:R-:W-:Y:S01]  /*5390*/  FMUL.FTZ R4, R22, 1 ;  /* 0x3f80000016047820 */ /* 0x000fe20000410000 */
[----:B------:R-:W-:-:S05]  /*53a0*/  CS2R R6, SRZ ;  /* 0x0000000000067805 */ /* 0x000fca000001ff00 */
[----:B------:R-:W0:Y:S02]  /*53b0*/  F2F.F64.F32 R4, R4 ;  /* 0x0000000400047310 */ /* 0x000e240000201800 */
[----:B0-----:R0:W-:Y:S01]  /*53c0*/  STG.E.128 desc[UR36][R8.64], R4 ;  /* 0x0000000408007986 */ /* 0x0011e2000c101d24 */
[----:B------:R-:W-:Y:S05]  /*53d0*/  BRA `(.L_x_5429) ;  /* 0x0000000000f07947 */ /* 0x000fea0003800000 */
.L_x_5448:
[----:B------:R-:W-:-:S13]  /*53e0*/  ISETP.NE.AND P0, PT, R0, 0xf, PT ;  /* 0x0000000f0000780c */ /* 0x000fda0003f05270 */
[----:B------:R-:W-:Y:S05]  /*53f0*/  @!P0 BRA `(.L_x_5450) ;  /* 0x0000000000e08947 */ /* 0x000fea0003800000 */
[----:B------:R-:W-:-:S13]  /*5400*/  ISETP.NE.AND P0, PT, R0, 0x17, PT ;  /* 0x000000170000780c */ /* 0x000fda0003f05270 */
[----:B------:R-:W-:Y:S05]  /*5410*/  @!P0 BRA `(.L_x_5451) ;  /* 0x00000000008c8947 */ /* 0x000fea0003800000 */
[----:B------:R-:W-:-:S13]  /*5420*/  ISETP.NE.AND P0, PT, R0, 0x18, PT ;  /* 0x000000180000780c */ /* 0x000fda0003f05270 */
[----:B------:R-:W-:Y:S05]  /*5430*/  @!P0 BRA `(.L_x_5452) ;  /* 0x0000000000448947 */ /* 0x000fea0003800000 */
.L_x_5428:
        /* <DEDUP_REMOVED lines=16> */
.L_x_5453:
[----:B------:R-:W-:Y:S05]  /*5540*/  BRA `(.L_x_5429) ;  /* 0x0000000000947947 */ /* 0x000fea0003800000 */
.L_x_5452:
        /* <DEDUP_REMOVED lines=12> */
.L_x_5455:
[----:B------:R-:W-:Y:S05]  /*5610*/  BSYNC.RECONVERGENT B0 ;  /* 0x0000000000007941 */ /* 0x000fea0003800200 */
.L_x_5454:
[----:B------:R-:W-:-:S05]  /*5620*/  LOP3.LUT R3, R0, 0x80, R5, 0xf8, !PT ;  /* 0x0000008000037812 */ /* 0x000fca00078ef805 */
[----:B------:R3:W-:Y:S01]  /*5630*/  STG.E.U8 desc[UR36][R8.64], R3 ;  /* 0x0000000308007986 */ /* 0x0007e2000c101124 */
[----:B------:R-:W-:Y:S05]  /*5640*/  BRA `(.L_x_5429) ;  /* 0x0000000000547947 */ /* 0x000fea0003800000 */
.L_x_5451:
        /* <DEDUP_REMOVED lines=11> */
.L_x_5457:
[----:B------:R-:W-:Y:S01]  /*5700*/  IMAD.MOV.U32 R0, RZ, RZ, 0x7f ;  /* 0x0000007fff007424 */ /* 0x000fe200078e00ff */
[----:B------:R-:W-:-:S04]  /*5710*/  ISETP.GT.U32.AND P0, PT, R4, 0x7f800000, PT ;  /* 0x7f8000000400780c */ /* 0x000fc80003f04070 */
[----:B------:R-:W-:-:S09]  /*5720*/  SEL R0, R0, 0x7c, P0 ;  /* 0x0000007c00007807 */ /* 0x000fd20000000000 */
.L_x_5458:
[----:B------:R-:W-:Y:S05]  /*5730*/  BSYNC.RECONVERGENT B0 ;  /* 0x0000000000007941 */ /* 0x000fea0003800200 */
.L_x_5456:
[----:B------:R-:W-:-:S04]  /*5740*/  SHF.R.U32.HI R3, RZ, 0x18, R22 ;  /* 0x00000018ff037819 */ /* 0x000fc80000011616 */
[----:B------:R-:W-:-:S05]  /*5750*/  LOP3.LUT R3, R0, 0x80, R3, 0xf8, !PT ;  /* 0x0000008000037812 */ /* 0x000fca00078ef803 */
[----:B------:R2:W-:Y:S01]  /*5760*/  STG.E.U8 desc[UR36][R8.64], R3 ;  /* 0x0000000308007986 */ /* 0x0005e2000c101124 */
[----:B------:R-:W-:Y:S05]  /*5770*/  BRA `(.L_x_5429) ;  /* 0x0000000000087947 */ /* 0x000fea0003800000 */
.L_x_5450:
[----:B------:R-:W-:-:S05]  /*5780*/  F2FP.BF16.F32.PACK_AB R22, RZ, R22 ;  /* 0x00000016ff16723e */ /* 0x000fca00000010ff */
[----:B------:R4:W-:Y:S02]  /*5790*/  STG.E.U16 desc[UR36][R8.64], R22 ;  /* 0x0000001608007986 */ /* 0x0009e4000c101524 */
.L_x_5429:
[----:B------:R-:W-:-:S07]  /*57a0*/  VIADD R19, R19, 0x80 ;  /* 0x0000008013137836 */ /* 0x000fce0000000000 */
.L_x_5386:
[----:B------:R-:W-:-:S13]  /*57b0*/  ISETP.GE.AND P0, PT, R19, R17, PT ;  /* 0x000000111300720c */ /* 0x000fda0003f06270 */
[----:B------:R-:W-:Y:S05]  /*57c0*/  @P0 BREAK.RELIABLE B6 ;  /* 0x0000000000060942 */ /* 0x000fea0003800100 */
[----:B------:R-:W-:Y:S05]  /*57d0*/  @P0 BRA `(.L_x_5423) ;  /* 0x0000000c00940947 */ /* 0x000fea0003800000 */
[----:B------:R-:W-:Y:S05]  /*57e0*/  BSYNC.RELIABLE B6 ;  /* 0x0000000000067941 */ /* 0x000fea0003800100 */
.L_x_5385:
        /* <DEDUP_REMOVED lines=21> */
.L_x_5462:
[----:B------:R-:W0:Y:S02]  /*5940*/  F2I.S64.TRUNC R24, R24 ;  /* 0x0000001800187311 */ /* 0x000e24000020d900 */
[----:B0-----:R-:W-:-:S05]  /*5950*/  IMAD.MOV.U32 R3, RZ, RZ, R24 ;  /* 0x000000ffff037224 */ /* 0x001fca00078e0018 */
[----:B------:R0:W-:Y:S01]  /*5960*/  STG.E.U8 desc[UR36][R8.64], R3 ;  /* 0x0000000308007986 */ /* 0x0001e2000c101124 */
[----:B------:R-:W-:Y:S05]  /*5970*/  BRA `(.L_x_5464) ;  /* 0x0000000c00287947 */ /* 0x000fea0003800000 */
.L_x_5461:
        /* <DEDUP_REMOVED lines=9> */
.L_x_5466:
[----:B------:R-:W0:Y:S02]  /*5a10*/  F2I.FTZ.TRUNC.NTZ R3, R24 ;  /* 0x0000001800037305 */ /* 0x000e24000021f100 */
[----:B0-----:R0:W-:Y:S01]  /*5a20*/  STG.E desc[UR36][R8.64], R3 ;  /* 0x0000000308007986 */ /* 0x0011e2000c101924 */
[----:B------:R-:W-:Y:S05]  /*5a30*/  BRA `(.L_x_5464) ;  /* 0x0000000800f87947 */ /* 0x000fea0003800000 */
.L_x_5465:
[----:B------:R-:W0:Y:S02]  /*5a40*/  F2I.FTZ.TRUNC.NTZ R3, R24 ;  /* 0x0000001800037305 */ /* 0x000e24000021f100 */
[----:B0-----:R0:W-:Y:S01]  /*5a50*/  STG.E.U16 desc[UR36][R8.64], R3 ;  /* 0x0000000308007986 */ /* 0x0011e2000c101524 */
[----:B------:R-:W-:Y:S05]  /*5a60*/  BRA `(.L_x_5464) ;  /* 0x0000000800ec7947 */ /* 0x000fea0003800000 */
.L_x_5460:
        /* <DEDUP_REMOVED lines=8> */
.L_x_5468:
[----:B------:R-:W-:-:S05]  /*5af0*/  F2FP.F16.F32.PACK_AB R24, RZ, R24 ;  /* 0x00000018ff18723e */ /* 0x000fca00000000ff */
[----:B------:R0:W-:Y:S01]  /*5b00*/  STG.E.U16 desc[UR36][R8.64], R24 ;  /* 0x0000001808007986 */ /* 0x0001e2000c101524 */
[----:B------:R-:W-:Y:S05]  /*5b10*/  BRA `(.L_x_5464) ;  /* 0x0000000800c07947 */ /* 0x000fea0003800000 */
.L_x_5467:
        /* <DEDUP_REMOVED lines=9> */
.L_x_5470:
[----:B------:R-:W-:-:S04]  /*5bb0*/  F2FP.F16.F32.PACK_AB R3, RZ, R24 ;  /* 0x00000018ff03723e */ /* 0x000fc800000000ff */
[----:B------:R-:W-:-:S05]  /*5bc0*/  PRMT R3, R3, 0x5410, RZ ;  /* 0x0000541003037816 */ /* 0x000fca00000000ff */
[----:B------:R0:W-:Y:S01]  /*5bd0*/  STG.E desc[UR36][R8.64], R3 ;  /* 0x0000000308007986 */ /* 0x0001e2000c101924 */
[----:B------:R-:W-:Y:S05]  /*5be0*/  BRA `(.L_x_5464) ;  /* 0x00000008008c7947 */ /* 0x000fea0003800000 */
.L_x_5469:
[----:B------:R-:W-:-:S06]  /*5bf0*/  FMUL.FTZ R4, R24, 1 ;  /* 0x3f80000018047820 */ /* 0x000fcc0000410000 */
[----:B------:R-:W0:Y:S02]  /*5c00*/  F2F.F64.F32 R4, R4 ;  /* 0x0000000400047310 */ /* 0x000e240000201800 */
[----:B0-----:R0:W-:Y:S01]  /*5c10*/  STG.E.64 desc[UR36][R8.64], R4 ;  /* 0x0000000408007986 */ /* 0x0011e2000c101b24 */
[----:B------:R-:W-:Y:S05]  /*5c20*/  BRA `(.L_x_5464) ;  /* 0x00000008007c7947 */ /* 0x000fea0003800000 */
.L_x_5459:
        /* <DEDUP_REMOVED lines=13> */
.L_x_5474:
        /* <DEDUP_REMOVED lines=16> */
.L_x_5477:
[----:B------:R-:W-:-:S04]  /*5e00*/  SHF.R.U32.HI R24, RZ, 0x18, R24 ;  /* 0x00000018ff187819 */ /* 0x000fc80000011618 */
[----:B------:R-:W-:-:S04]  /*5e10*/  LOP3.LUT R3, R3, 0x80, R24, 0xf8, !PT ;  /* 0x0000008003037812 */ /* 0x000fc800078ef818 */
[----:B------:R-:W-:-:S07]  /*5e20*/  PRMT R4, R3, 0x7610, R4 ;  /* 0x0000761003047816 */ /* 0x000fce0000000004 */
.L_x_5476:
[----:B------:R-:W-:Y:S05]  /*5e30*/  BSYNC.RECONVERGENT B0 ;  /* 0x0000000000007941 */ /* 0x000fea0003800200 */
.L_x_5475:
[----:B------:R0:W-:Y:S01]  /*5e40*/  STG.E.U8 desc[UR36][R8.64], R4 ;  /* 0x0000000408007986 */ /* 0x0001e2000c101124 */
[----:B------:R-:W-:Y:S05]  /*5e50*/  BRA `(.L_x_5464) ;  /* 0x0000000400f07947 */ /* 0x000fea0003800000 */
.L_x_5473:
        /* <DEDUP_REMOVED lines=16> */
.L_x_5480:
[----:B------:R-:W-:-:S04]  /*5f60*/  SHF.R.U32.HI R24, RZ, 0x18, R24 ;  /* 0x00000018ff187819 */ /* 0x000fc80000011618 */
[----:B------:R-:W-:-:S04]  /*5f70*/  LOP3.LUT R3, R3, 0x80, R24, 0xf8, !PT ;  /* 0x0000008003037812 */ /* 0x000fc800078ef818 */
[----:B------:R-:W-:-:S07]  /*5f80*/  PRMT R4, R3, 0x7610, R4 ;  /* 0x0000761003047816 */ /* 0x000fce0000000004 */
.L_x_5479:
[----:B------:R-:W-:Y:S05]  /*5f90*/  BSYNC.RECONVERGENT B0 ;  /* 0x0000000000007941 */ /* 0x000fea0003800200 */
.L_x_5478:
[----:B------:R0:W-:Y:S01]  /*5fa0*/  STG.E.U8 desc[UR36][R8.64], R4 ;  /* 0x0000000408007986 */ /* 0x0001e2000c101124 */
[----:B------:R-:W-:Y:S05]  /*5fb0*/  BRA `(.L_x_5464) ;  /* 0x0000000400987947 */ /* 0x000fea0003800000 */
.L_x_5472:
        /* <DEDUP_REMOVED lines=21> */
.L_x_5482:
[----:B------:R-:W0:Y:S02]  /*6110*/  F2I.U64.TRUNC R24, R24 ;  /* 0x0000001800187311 */ /* 0x000e24000020d800 */
[----:B0-----:R0:W-:Y:S01]  /*6120*/  STG.E.64 desc[UR36][R8.64], R24 ;  /* 0x0000001808007986 */ /* 0x0011e2000c101b24 */
[----:B------:R-:W-:Y:S05]  /*6130*/  BRA `(.L_x_5464) ;  /* 0x0000000400387947 */ /* 0x000fea0003800000 */
.L_x_5481:
[----:B------:R-:W0:Y:S02]  /*6140*/  F2I.FTZ.U32.TRUNC.NTZ R3, R24 ;  /* 0x0000001800037305 */ /* 0x000e24000021f000 */
[----:B0-----:R0:W-:Y:S01]  /*6150*/  STG.E desc[UR36][R8.64], R3 ;  /* 0x0000000308007986 */ /* 0x0011e2000c101924 */
[----:B------:R-:W-:Y:S05]  /*6160*/  BRA `(.L_x_5464) ;  /* 0x00000004002c7947 */ /* 0x000fea0003800000 */
.L_x_5471:
        /* <DEDUP_REMOVED lines=10> */
.L_x_5484:
[----:B------:R-:W-:Y:S01]  /*6210*/  FMUL.FTZ R4, R24, 1 ;  /* 0x3f80000018047820 */ /* 0x000fe20000410000 */
[----:B------:R-:W-:-:S05]  /*6220*/  CS2R R6, SRZ ;  /* 0x0000000000067805 */ /* 0x000fca000001ff00 */
[----:B------:R-:W0:Y:S02]  /*6230*/  F2F.F64.F32 R4, R4 ;  /* 0x0000000400047310 */ /* 0x000e240000201800 */
[----:B0-----:R4:W-:Y:S01]  /*6240*/  STG.E.128 desc[UR36][R8.64], R4 ;  /* 0x0000000408007986 */ /* 0x0019e2000c101d24 */
[----:B------:R-:W-:Y:S05]  /*6250*/  BRA `(.L_x_5464) ;  /* 0x0000000000f07947 */ /* 0x000fea0003800000 */
.L_x_5483:
[----:B------:R-:W-:-:S13]  /*6260*/  ISETP.NE.AND P0, PT, R0, 0xf, PT ;  /* 0x0000000f0000780c */ /* 0x000fda0003f05270 */
[----:B------:R-:W-:Y:S05]  /*6270*/  @!P0 BRA `(.L_x_5485) ;  /* 0x0000000000e08947 */ /* 0x000fea0003800000 */
[----:B------:R-:W-:-:S13]  /*6280*/  ISETP.NE.AND P0, PT, R0, 0x17, PT ;  /* 0x000000170000780c */ /* 0x000fda0003f05270 */
[----:B------:R-:W-:Y:S05]  /*6290*/  @!P0 BRA `(.L_x_5486) ;  /* 0x00000000008c8947 */ /* 0x000fea0003800000 */
[----:B------:R-:W-:-:S13]  /*62a0*/  ISETP.NE.AND P0, PT, R0, 0x18, PT ;  /* 0x000000180000780c */ /* 0x000fda0003f05270 */
[----:B------:R-:W-:Y:S05]  /*62b0*/  @!P0 BRA `(.L_x_5487) ;  /* 0x0000000000448947 */ /* 0x000fea0003800000 */
.L_x_5463:
        /* <DEDUP_REMOVED lines=16> */
.L_x_5488:
[----:B------:R-:W-:Y:S05]  /*63c0*/  BRA `(.L_x_5464) ;  /* 0x0000000000947947 */ /* 0x000fea0003800000 */
.L_x_5487:
        /* <DEDUP_REMOVED lines=12> */
.L_x_5490:
[----:B------:R-:W-:Y:S05]  /*6490*/  BSYNC.RECONVERGENT B0 ;  /* 0x0000000000007941 */ /* 0x000fea0003800200 */
.L_x_5489:
[----:B------:R-:W-:-:S05]  /*64a0*/  LOP3.LUT R3, R0, 0x80, R5, 0xf8, !PT ;  /* 0x0000008000037812 */ /* 0x000fca00078ef805 */
[----:B------:R1:W-:Y:S01]  /*64b0*/  STG.E.U8 desc[UR36][R8.64], R3 ;  /* 0x0000000308007986 */ /* 0x0003e2000c101124 */
[----:B------:R-:W-:Y:S05]  /*64c0*/  BRA `(.L_x_5464) ;  /* 0x0000000000547947 */ /* 0x000fea0003800000 */
.L_x_5486:
        /* <DEDUP_REMOVED lines=11> */
.L_x_5492:
[----:B------:R-:W-:Y:S01]  /*6580*/  IMAD.MOV.U32 R0, RZ, RZ, 0x7f ;  /* 0x0000007fff007424 */ /* 0x000fe200078e00ff */
[----:B------:R-:W-:-:S04]  /*6590*/  ISETP.GT.U32.AND P0, PT, R4, 0x7f800000, PT ;  /* 0x7f8000000400780c */ /* 0x000fc80003f04070 */
[----:B------:R-:W-:-:S09]  /*65a0*/  SEL R0, R0, 0x7c, P0 ;  /* 0x0000007c00007807 */ /* 0x000fd20000000000 */
.L_x_5493:
[----:B------:R-:W-:Y:S05]  /*65b0*/  BSYNC.RECONVERGENT B0 ;  /* 0x0000000000007941 */ /* 0x000fea0003800200 */
.L_x_5491:
[----:B------:R-:W-:-:S04]  /*65c0*/  SHF.R.U32.HI R3, RZ, 0x18, R24 ;  /* 0x00000018ff037819 */ /* 0x000fc80000011618 */
[----:B------:R-:W-:-:S05]  /*65d0*/  LOP3.LUT R3, R0, 0x80, R3, 0xf8, !PT ;  /* 0x0000008000037812 */ /* 0x000fca00078ef803 */
[----:B------:R2:W-:Y:S01]  /*65e0*/  STG.E.U8 desc[UR36][R8.64], R3 ;  /* 0x0000000308007986 */ /* 0x0005e2000c101124 */
[----:B------:R-:W-:Y:S05]  /*65f0*/  BRA `(.L_x_5464) ;  /* 0x0000000000087947 */ /* 0x000fea0003800000 */
.L_x_5485:
[----:B------:R-:W-:-:S05]  /*6600*/  F2FP.BF16.F32.PACK_AB R24, RZ, R24 ;  /* 0x00000018ff18723e */ /* 0x000fca00000010ff */
[----:B------:R0:W-:Y:S02]  /*6610*/  STG.E.U16 desc[UR36][R8.64], R24 ;  /* 0x0000001808007986 */ /* 0x0001e4000c101524 */
.L_x_5464:
[----:B------:R-:W-:-:S07]  /*6620*/  VIADD R19, R19, 0x80 ;  /* 0x0000008013137836 */ /* 0x000fce0000000000 */
.L_x_5423:
[----:B------:R-:W-:Y:S05]  /*6630*/  BSYNC.RECONVERGENT B7 ;  /* 0x0000000000077941 */ /* 0x000fea0003800200 */
.L_x_5384:
[----:B------:R-:W-:-:S13]  /*6640*/  ISETP.GE.AND P0, PT, R19, R17, PT ;  /* 0x000000111300720c */ /* 0x000fda0003f06270 */
[----:B------:R-:W-:Y:S05]  /*6650*/  @P0 EXIT ;  /* 0x000000000000094d */ /* 0x000fea0003800000 */
[----:B0---4-:R-:W0:Y:S01]  /*6660*/  LDC.64 R4, c[0x0][0x390] ;  /* 0x0000e400ff047b82 */ /* 0x011e220000000a00 */
[----:B------:R-:W3:Y:S01]  /*6670*/  LDCU UR4, c[0x0][0x3b0] ;  /* 0x00007600ff0477ac */ /* 0x000ee20008000800 */
[----:B-12---:R-:W-:Y:S01]  /*6680*/  PRMT R0, R16, 0x9910, RZ ;  /* 0x0000991010007816 */ /* 0x006fe200000000ff */
        /* <DEDUP_REMOVED lines=17> */
.L_x_5497:
[----:B------:R-:W0:Y:S02]  /*67a0*/  F2I.S64.TRUNC R18, R18 ;  /* 0x0000001200127311 */ /* 0x000e24000020d900 */
[----:B0-----:R-:W-:-:S05]  /*67b0*/  IMAD.MOV.U32 R5, RZ, RZ, R18 ;  /* 0x000000ffff057224 */ /* 0x001fca00078e0012 */
[----:B------:R-:W-:Y:S01]  /*67c0*/  STG.E.U8 desc[UR36][R2.64], R5 ;  /* 0x0000000502007986 */ /* 0x000fe2000c101124 */
[----:B------:R-:W-:Y:S05]  /*67d0*/  EXIT ;  /* 0x000000000000794d */ /* 0x000fea0003800000 */
.L_x_5496:
        /* <DEDUP_REMOVED lines=9> */
.L_x_5500:
[----:B------:R-:W0:Y:S02]  /*6870*/  F2I.FTZ.TRUNC.NTZ R5, R18 ;  /* 0x0000001200057305 */ /* 0x000e24000021f100 */
[----:B0-----:R-:W-:Y:S01]  /*6880*/  STG.E desc[UR36][R2.64], R5 ;  /* 0x0000000502007986 */ /* 0x001fe2000c101924 */
[----:B------:R-:W-:Y:S05]  /*6890*/  EXIT ;  /* 0x000000000000794d */ /* 0x000fea0003800000 */
.L_x_5499:
[----:B------:R-:W0:Y:S02]  /*68a0*/  F2I.FTZ.TRUNC.NTZ R5, R18 ;  /* 0x0000001200057305 */ /* 0x000e24000021f100 */
[----:B0-----:R-:W-:Y:S01]  /*68b0*/  STG.E.U16 desc[UR36][R2.64], R5 ;  /* 0x0000000502007986 */ /* 0x001fe2000c101524 */
[----:B------:R-:W-:Y:S05]  /*68c0*/  EXIT ;  /* 0x000000000000794d */ /* 0x000fea0003800000 */
.L_x_5495:
        /* <DEDUP_REMOVED lines=8> */
.L_x_5502:
[----:B------:R-:W-:-:S05]  /*6950*/  F2FP.F16.F32.PACK_AB R18, RZ, R18 ;  /* 0x00000012ff12723e */ /* 0x000fca00000000ff */
[----:B------:R-:W-:Y:S01]  /*6960*/  STG.E.U16 desc[UR36][R2.64], R18 ;  /* 0x0000001202007986 */ /* 0x000fe2000c101524 */
[----:B------:R-:W-:Y:S05]  /*6970*/  EXIT ;  /* 0x000000000000794d */ /* 0x000fea0003800000 */
.L_x_5501:
        /* <DEDUP_REMOVED lines=9> */
.L_x_5504:
[----:B------:R-:W-:-:S04]  /*6a10*/  F2FP.F16.F32.PACK_AB R5, RZ, R18 ;  /* 0x00000012ff05723e */ /* 0x000fc800000000ff */
[----:B------:R-:W-:-:S05]  /*6a20*/  PRMT R5, R5, 0x5410, RZ ;  /* 0x0000541005057816 */ /* 0x000fca00000000ff */
[----:B------:R-:W-:Y:S01]  /*6a30*/  STG.E desc[UR36][R2.64], R5 ;  /* 0x0000000502007986 */ /* 0x000fe2000c101924 */
[----:B------:R-:W-:Y:S05]  /*6a40*/  EXIT ;  /* 0x000000000000794d */ /* 0x000fea0003800000 */
.L_x_5503:
[----:B------:R-:W-:-:S06]  /*6a50*/  FMUL.FTZ R4, R18, 1 ;  /* 0x3f80000012047820 */ /* 0x000fcc0000410000 */
[----:B------:R-:W0:Y:S02]  /*6a60*/  F2F.F64.F32 R4, R4 ;  /* 0x0000000400047310 */ /* 0x000e240000201800 */
[----:B0-----:R-:W-:Y:S01]  /*6a70*/  STG.E.64 desc[UR36][R2.64], R4 ;  /* 0x0000000402007986 */ /* 0x001fe2000c101b24 */
[----:B------:R-:W-:Y:S05]  /*6a80*/  EXIT ;  /* 0x000000000000794d */ /* 0x000fea0003800000 */
.L_x_5494:
        /* <DEDUP_REMOVED lines=13> */
.L_x_5508:
        /* <DEDUP_REMOVED lines=16> */
.L_x_5511:
[----:B------:R-:W-:-:S04]  /*6c60*/  SHF.R.U32.HI R18, RZ, 0x18, R18 ;  /* 0x00000018ff127819 */ /* 0x000fc80000011612 */
[----:B------:R-:W-:-:S04]  /*6c70*/  LOP3.LUT R5, R5, 0x80, R18, 0xf8, !PT ;  /* 0x0000008005057812 */ /* 0x000fc800078ef812 */
[----:B------:R-:W-:-:S07]  /*6c80*/  PRMT R0, R5, 0x7610, R0 ;  /* 0x0000761005007816 */ /* 0x000fce0000000000 */
.L_x_5510:
[----:B------:R-:W-:Y:S05]  /*6c90*/  BSYNC.RECONVERGENT B0 ;  /* 0x0000000000007941 */ /* 0x000fea0003800200 */
.L_x_5509:
[----:B------:R-:W-:Y:S01]  /*6ca0*/  STG.E.U8 desc[UR36][R2.64], R0 ;  /* 0x0000000002007986 */ /* 0x000fe2000c101124 */
[----:B------:R-:W-:Y:S05]  /*6cb0*/  EXIT ;  /* 0x000000000000794d */ /* 0x000fea0003800000 */
.L_x_5507:
        /* <DEDUP_REMOVED lines=16> */
.L_x_5514:
[----:B------:R-:W-:-:S04]  /*6dc0*/  SHF.R.U32.HI R18, RZ, 0x18, R18 ;  /* 0x00000018ff127819 */ /* 0x000fc80000011612 */
[----:B------:R-:W-:-:S04]  /*6dd0*/  LOP3.LUT R5, R5, 0x80, R18, 0xf8, !PT ;  /* 0x0000008005057812 */ /* 0x000fc800078ef812 */
[----:B------:R-:W-:-:S07]  /*6de0*/  PRMT R0, R5, 0x7610, R0 ;  /* 0x0000761005007816 */ /* 0x000fce0000000000 */
.L_x_5513:
[----:B------:R-:W-:Y:S05]  /*6df0*/  BSYNC.RECONVERGENT B0 ;  /* 0x0000000000007941 */ /* 0x000fea0003800200 */
.L_x_5512:
[----:B------:R-:W-:Y:S01]  /*6e00*/  STG.E.U8 desc[UR36][R2.64], R0 ;  /* 0x0000000002007986 */ /* 0x000fe2000c101124 */
[----:B------:R-:W-:Y:S05]  /*6e10*/  EXIT ;  /* 0x000000000000794d */ /* 0x000fea0003800000 */
.L_x_5506:
        /* <DEDUP_REMOVED lines=21> */
.L_x_5516:
[----:B------:R-:W0:Y:S02]  /*6f70*/  F2I.U64.TRUNC R18, R18 ;  /* 0x0000001200127311 */ /* 0x000e24000020d800 */
[----:B0-----:R-:W-:Y:S01]  /*6f80*/  STG.E.64 desc[UR36][R2.64], R18 ;  /* 0x0000001202007986 */ /* 0x001fe2000c101b24 */
[----:B------:R-:W-:Y:S05]  /*6f90*/  EXIT ;  /* 0x000000000000794d */ /* 0x000fea0003800000 */
.L_x_5515:
[----:B------:R-:W0:Y:S02]  /*6fa0*/  F2I.FTZ.U32.TRUNC.NTZ R5, R18 ;  /* 0x0000001200057305 */ /* 0x000e24000021f000 */
[----:B0-----:R-:W-:Y:S01]  /*6fb0*/  STG.E desc[UR36][R2.64], R5 ;  /* 0x0000000502007986 */ /* 0x001fe2000c101924 */
[----:B------:R-:W-:Y:S05]  /*6fc0*/  EXIT ;  /* 0x000000000000794d */ /* 0x000fea0003800000 */
.L_x_5505:
        /* <DEDUP_REMOVED lines=10> */
.L_x_5518:
[----:B------:R-:W-:Y:S01]  /*7070*/  FMUL.FTZ R4, R18, 1 ;  /* 0x3f80000012047820 */ /* 0x000fe20000410000 */
[----:B------:R-:W-:-:S05]  /*7080*/  CS2R R6, SRZ ;  /* 0x0000000000067805 */ /* 0x000fca000001ff00 */
[----:B------:R-:W0:Y:S02]  /*7090*/  F2F.F64.F32 R4, R4 ;  /* 0x0000000400047310 */ /* 0x000e240000201800 */
[----:B0-----:R-:W-:Y:S01]  /*70a0*/  STG.E.128 desc[UR36][R2.64], R4 ;  /* 0x0000000402007986 */ /* 0x001fe2000c101d24 */
[----:B------:R-:W-:Y:S05]  /*70b0*/  EXIT ;  /* 0x000000000000794d */ /* 0x000fea0003800000 */
.L_x_5517:
[----:B------:R-:W-:-:S13]  /*70c0*/  ISETP.NE.AND P0, PT, R0, 0xf, PT ;  /* 0x0000000f0000780c */ /* 0x000fda0003f05270 */
[----:B------:R-:W-:Y:S05]  /*70d0*/  @!P0 BRA `(.L_x_5519) ;  /* 0x0000000000e08947 */ /* 0x000fea0003800000 */
[----:B------:R-:W-:-:S13]  /*70e0*/  ISETP.NE.AND P0, PT, R0, 0x17, PT ;  /* 0x000000170000780c */ /* 0x000fda0003f05270 */
[----:B------:R-:W-:Y:S05]  /*70f0*/  @!P0 BRA `(.L_x_5520) ;  /* 0x00000000008c8947 */ /* 0x000fea0003800000 */
[----:B------:R-:W-:-:S13]  /*7100*/  ISETP.NE.AND P0, PT, R0, 0x18, PT ;  /* 0x000000180000780c */ /* 0x000fda0003f05270 */
[----:B------:R-:W-:Y:S05]  /*7110*/  @!P0 BRA `(.L_x_5521) ;  /* 0x0000000000448947 */ /* 0x000fea0003800000 */
.L_x_5498:
        /* <DEDUP_REMOVED lines=16> */
.L_x_5522:
[----:B------:R-:W-:Y:S05]  /*7220*/  EXIT ;  /* 0x000000000000794d */ /* 0x000fea0003800000 */
.L_x_5521:
        /* <DEDUP_REMOVED lines=12> */
.L_x_5524:
[----:B------:R-:W-:Y:S05]  /*72f0*/  BSYNC.RECONVERGENT B0 ;  /* 0x0000000000007941 */ /* 0x000fea0003800200 */
.L_x_5523:
[----:B------:R-:W-:-:S05]  /*7300*/  LOP3.LUT R5, R0, 0x80, R7, 0xf8, !PT ;  /* 0x0000008000057812 */ /* 0x000fca00078ef807 */
[----:B------:R-:W-:Y:S01]  /*7310*/  STG.E.U8 desc[UR36][R2.64], R5 ;  /* 0x0000000502007986 */ /* 0x000fe2000c101124 */
[----:B------:R-:W-:Y:S05]  /*7320*/  EXIT ;  /* 0x000000000000794d */ /* 0x000fea0003800000 */
.L_x_5520:
        /* <DEDUP_REMOVED lines=11> */
.L_x_5526:
[----:B------:R-:W-:Y:S01]  /*73e0*/  IMAD.MOV.U32 R0, RZ, RZ, 0x7f ;  /* 0x0000007fff007424 */ /* 0x000fe200078e00ff */
[----:B------:R-:W-:-:S04]  /*73f0*/  ISETP.GT.U32.AND P0, PT, R4, 0x7f800000, PT ;  /* 0x7f8000000400780c */ /* 0x000fc80003f04070 */
[----:B------:R-:W-:-:S09]  /*7400*/  SEL R0, R0, 0x7c, P0 ;  /* 0x0000007c00007807 */ /* 0x000fd20000000000 */
.L_x_5527:
[----:B------:R-:W-:Y:S05]  /*7410*/  BSYNC.RECONVERGENT B0 ;  /* 0x0000000000007941 */ /* 0x000fea0003800200 */
.L_x_5525:
[----:B------:R-:W-:-:S04]  /*7420*/  SHF.R.U32.HI R5, RZ, 0x18, R18 ;  /* 0x00000018ff057819 */ /* 0x000fc80000011612 */
[----:B------:R-:W-:-:S05]  /*7430*/  LOP3.LUT R5, R0, 0x80, R5, 0xf8, !PT ;  /* 0x0000008000057812 */ /* 0x000fca00078ef805 */
[----:B------:R-:W-:Y:S01]  /*7440*/  STG.E.U8 desc[UR36][R2.64], R5 ;  /* 0x0000000502007986 */ /* 0x000fe2000c101124 */
[----:B------:R-:W-:Y:S05]  /*7450*/  EXIT ;  /* 0x000000000000794d */ /* 0x000fea0003800000 */
.L_x_5519:
[----:B------:R-:W-:-:S05]  /*7460*/  F2FP.BF16.F32.PACK_AB R18, RZ, R18 ;  /* 0x00000012ff12723e */ /* 0x000fca00000010ff */
[----:B------:R-:W-:Y:S01]  /*7470*/  STG.E.U16 desc[UR36][R2.64], R18 ;  /* 0x0000001202007986 */ /* 0x000fe2000c101524 */
[----:B------:R-:W-:Y:S05]  /*7480*/  EXIT ;  /* 0x000000000000794d */ /* 0x000fea0003800000 */
.L_x_5528:
        /* <DEDUP_REMOVED lines=15> */
.L_x_8129:


//--------------------- .text._ZN2at6native18elementwise_kernelILi128ELi2EZNS0_22gpu_kernel_impl_nocastINS0_13BUnaryFunctorIfffZZZNS0_20copysign_kernel_cudaERNS_18TensorIteratorBaseEENKUlvE_clEvENKUlvE0_clEvEUlffE_EEEEvS5_RKT_EUliE_EEviT1_ --------------------------
	.section	.text._ZN2at6native18elementwise_kernelILi128ELi2EZNS0_22gpu_kernel_impl_nocastINS0_13BUnaryFunctorIfffZZZNS0_20copysign_kernel_cudaERNS_18TensorIteratorBaseEENKUlvE_clEvENKUlvE0_clEvEUlffE_EEEEvS5_RKT_EUliE_EEviT1_,"ax",@progbits
	.align	128
        .global         _ZN2at6native18elementwise_kernelILi128ELi2EZNS0_22gpu_kernel_impl_nocastINS0_13BUnaryFunctorIfffZZZNS0_20copysign_kernel_cudaERNS_18TensorIteratorBaseEENKUlvE_clEvENKUlvE0_clEvEUlffE_EEEEvS5_RKT_EUliE_EEviT1_
        .type           _ZN2at6native18elementwise_kernelILi128ELi2EZNS0_22gpu_kernel_impl_nocastINS0_13BUnaryFunctorIfffZZZNS0_20copysign_kernel_cudaERNS_18TensorIteratorBaseEENKUlvE_clEvENKUlvE0_clEvEUlffE_EEEEvS5_RKT_EUliE_EEviT1_,@function
        .size           _ZN2at6native18elementwise_kernelILi128ELi2EZNS0_22gpu_kernel_impl_nocastINS0_13BUnaryFunctorIfffZZZNS0_20copysign_kernel_cudaERNS_18TensorIteratorBaseEENKUlvE_clEvENKUlvE0_clEvEUlffE_EEEEvS5_RKT_EUliE_EEviT1_,(.L_x_8130 - _ZN2at6native18elementwise_kernelILi128ELi2EZNS0_22gpu_kernel_impl_nocastINS0_13BUnaryFunctorIfffZZZNS0_20copysign_kernel_cudaERNS_18TensorIteratorBaseEENKUlvE_clEvENKUlvE0_clEvEUlffE_EEEEvS5_RKT_EUliE_EEviT1_)
        .other          _ZN2at6native18elementwise_kernelILi128ELi2EZNS0_22gpu_kernel_impl_nocastINS0_13BUnaryFunctorIfffZZZNS0_20copysign_kernel_cudaERNS_18TensorIteratorBaseEENKUlvE_clEvENKUlvE0_clEvEUlffE_EEEEvS5_RKT_EUliE_EEviT1_,@"STO_CUDA_ENTRY STV_DEFAULT"
_ZN2at6native18elementwise_kernelILi128ELi2EZNS0_22gpu_kernel_impl_nocastINS0_13BUnaryFunctorIfffZZZNS0_20copysign_kernel_cudaERNS_18TensorIteratorBaseEENKUlvE_clEvENKUlvE0_clEvEUlffE_EEEEvS5_RKT_EUliE_EEviT1_:
.text._ZN2at6native18elementwise_kernelILi128ELi2EZNS0_22gpu_kernel_impl_nocastINS0_13BUnaryFunctorIfffZZZNS0_20copysign_kernel_cudaERNS_18TensorIteratorBaseEENKUlvE_clEvENKUlvE0_clEvEUlffE_EEEEvS5_RKT_EUliE_EEviT1_:
        /* <DEDUP_REMOVED lines=14> */
[----:B------:R-:W1:Y:S01]  /*00e0*/  LDC R9, c[0x0][0x594] ;  /* 0x00016500ff097b82 */ /* 0x000e620000000800 */
[----:B0-----:R-:W1:Y:S07]  /*00f0*/  LDG.E R4, desc[UR6][R4.64] ;  /* 0x0000000604047981 */ /* 0x001e6e000c1e1900 */
[----:B------:R-:W0:Y:S01]  /*0100*/  LDC.64 R6, c[0x0][0x580] ;  /* 0x00016000ff067b82 */ /* 0x000e220000000a00 */
[----:B------:R-:W-:-:S02]  /*0110*/  IADD3 R3, PT, PT, R3, 0x80, RZ ;  /* 0x0000008003037810 */ /* 0x000fc40007ffe0ff */
[----:B-1----:R-:W-:-:S05]  /*0120*/  LOP3.LUT R9, R4, 0x80000000, R9, 0xb8, !PT ;  /* 0x8000000004097812 */ /* 0x002fca00078eb809 */
[----:B0-----:R0:W-:Y:S02]  /*0130*/  STG.E desc[UR6][R6.64], R9 ;  /* 0x0000000906007986 */ /* 0x0011e4000c101906 */
.L_x_5531:
[----:B------:R-:W-:Y:S05]  /*0140*/  BSYNC.RECONVERGENT B0 ;  /* 0x0000000000007941 */ /* 0x000fea0003800200 */
.L_x_5530:
[----:B------:R-:W-:-:S13]  /*0150*/  ISETP.GE.AND P0, PT, R3, UR4, PT ;  /* 0x0000000403007c0c */ /* 0x000fda000bf06270 */
[----:B------:R-:W-:Y:S05]  /*0160*/  @P0 EXIT ;  /* 0x000000000000094d */ /* 0x000fea0003800000 */
[----:B------:R-:W1:Y:S08]  /*0170*/  LDC.64 R2, c[0x0][0x588] ;  /* 0x00016200ff027b82 */ /* 0x000e700000000a00 */
[----:B0-----:R-:W0:Y:S01]  /*0180*/  LDC R7, c[0x0][0x594] ;  /* 0x00016500ff077b82 */ /* 0x001e220000000800 */
[----:B-1----:R-:W0:Y:S07]  /*0190*/  LDG.E R2, desc[UR6][R2.64] ;  /* 0x0000000602027981 */ /* 0x002e2e000c1e1900 */
[----:B------:R-:W1:Y:S01]  /*01a0*/  LDC.64 R4, c[0x0][0x580] ;  /* 0x00016000ff047b82 */ /* 0x000e620000000a00 */
[----:B0-----:R-:W-:-:S05]  /*01b0*/  LOP3.LUT R7, R2, 0x80000000, R7, 0xb8, !PT ;  /* 0x8000000002077812 */ /* 0x001fca00078eb807 */
[----:B-1----:R-:W-:Y:S01]  /*01c0*/  STG.E desc[UR6][R4.64], R7 ;  /* 0x0000000704007986 */ /* 0x002fe2000c101906 */
[----:B------:R-:W-:Y:S05]  /*01d0*/  EXIT ;  /* 0x000000000000794d */ /* 0x000fea0003800000 */
.L_x_5529:
        /* <DEDUP_REMOVED lines=305> */
.L_x_5534:
[----:B------:R-:W0:Y:S01]  /*14f0*/  LDCU.128 UR8, c[0x0][0x580] ;  /* 0x0000b000ff0877ac */ /* 0x000e220008000c00 */
[----:B------:R-:W1:Y:S01]  /*1500*/  LDC R9, c[0x0][0x594] ;  /* 0x00016500ff097b82 */ /* 0x000e620000000800 */
[----:B0-----:R-:W-:-:S05]  /*1510*/  IADD3 R6, P0, PT, R4, UR10, RZ ;  /* 0x0000000a04067c10 */ /* 0x001fca000ff1e0ff */
[----:B------:R-:W-:-:S05]  /*1520*/  IMAD.X R7, RZ, RZ, UR11, P0 ;  /* 0x0000000bff077e24 */ /* 0x000fca00080e06ff */
[----:B------:R-:W1:Y:S01]  /*1530*/  LDG.E R6, desc[UR6][R6.64] ;  /* 0x0000000606067981 */ /* 0x000e62000c1e1900 */
[----:B------:R-:W-:Y:S02]  /*1540*/  IADD3 R4, P0, PT, R5, UR8, RZ ;  /* 0x0000000805047c10 */ /* 0x000fe4000ff1e0ff */
[----:B------:R-:W-:Y:S02]  /*1550*/  IADD3 R3, PT, PT, R3, 0x80, RZ ;  /* 0x0000008003037810 */ /* 0x000fe40007ffe0ff */
[----:B------:R-:W-:Y:S02]  /*1560*/  IADD3.X R5, PT, PT, RZ, UR9, RZ, P0, !PT ;  /* 0x00000009ff057c10 */ /* 0x000fe400087fe4ff */
[----:B-1----:R-:W-:-:S05]  /*1570*/  LOP3.LUT R9, R6, 0x80000000, R9, 0xb8, !PT ;  /* 0x8000000006097812 */ /* 0x002fca00078eb809 */
[----:B------:R0:W-:Y:S02]  /*1580*/  STG.E desc[UR6][R4.64], R9 ;  /* 0x0000000904007986 */ /* 0x0001e4000c101906 */
.L_x_5533:
[----:B------:R-:W-:Y:S05]  /*1590*/  BSYNC.RECONVERGENT B0 ;  /* 0x0000000000007941 */ /* 0x000fea0003800200 */
.L_x_5532:
        /* <DEDUP_REMOVED lines=300> */
.L_x_5535:
[----:B------:R-:W0:Y:S01]  /*2860*/  LDCU.128 UR8, c[0x0][0x580] ;  /* 0x0000b000ff0877ac */ /* 0x000e220008000c00 */
[----:B------:R-:W1:Y:S01]  /*2870*/  LDC R7, c[0x0][0x594] ;  /* 0x00016500ff077b82 */ /* 0x000e620000000800 */
[----:B0-----:R-:W-:-:S04]  /*2880*/  IADD3 R4, P0, PT, R2, UR10, RZ ;  /* 0x0000000a02047c10 */ /* 0x001fc8000ff1e0ff */
[----:B------:R-:W-:-:S05]  /*2890*/  IADD3.X R5, PT, PT, RZ, UR11, RZ, P0, !PT ;  /* 0x0000000bff057c10 */ /* 0x000fca00087fe4ff */
[----:B------:R-:W1:Y:S01]  /*28a0*/  LDG.E R4, desc[UR6][R4.64] ;  /* 0x0000000604047981 */ /* 0x000e62000c1e1900 */
[----:B------:R-:W-:-:S04]  /*28b0*/  IADD3 R2, P0, PT, R3, UR8, RZ ;  /* 0x0000000803027c10 */ /* 0x000fc8000ff1e0ff */
[----:B------:R-:W-:Y:S02]  /*28c0*/  IADD3.X R3, PT, PT, RZ, UR9, RZ, P0, !PT ;  /* 0x00000009ff037c10 */ /* 0x000fe400087fe4ff */
[----:B-1----:R-:W-:-:S05]  /*28d0*/  LOP3.LUT R7, R4, 0x80000000, R7, 0xb8, !PT ;  /* 0x8000000004077812 */ /* 0x002fca00078eb807 */
[----:B------:R-:W-:Y:S01]  /*28e0*/  STG.E desc[UR6][R2.64], R7 ;  /* 0x0000000702007986 */ /* 0x000fe2000c101906 */
[----:B------:R-:W-:Y:S05]  /*28f0*/  EXIT ;  /* 0x000000000000794d */ /* 0x000fea0003800000 */
.L_x_5536:
        /* <DEDUP_REMOVED lines=16> */
.L_x_8130:


//--------------------- .text._ZN2at6native27unrolled_elementwise_kernelINS0_13BUnaryFunctorIfffZZZNS0_20copysign_kernel_cudaERNS_18TensorIteratorBaseEENKUlvE_clEvENKUlvE0_clEvEUlffE_EESt5arrayIPcLm2EELi4E23TrivialOffsetCalculatorILi1EjESD_NS0_6memory15LoadWithoutCastENSE_16StoreWithoutCastEEEviT_T0_T2_T3_T4_T5_ --------------------------
	.section	.text._ZN2at6native27unrolled_elementwise_kernelINS0_13BUnaryFunctorIfffZZZNS0_20copysign_kernel_cudaERNS_18TensorIteratorBaseEENKUlvE_clEvENKUlvE0_clEvEUlffE_EESt5arrayIPcLm2EELi4E23TrivialOffsetCalculatorILi1EjESD_NS0_6memory15LoadWithoutCastENSE_16StoreWithoutCastEEEviT_T0_T2_T3_T4_T5_,"ax",@progbits
	.align	128
        .global         _ZN2at6native27unrolled_elementwise_kernelINS0_13BUnaryFunctorIfffZZZNS0_20copysign_kernel_cudaERNS_18TensorIteratorBaseEENKUlvE_clEvENKUlvE0_clEvEUlffE_EESt5arrayIPcLm2EELi4E23TrivialOffsetCalculatorILi1EjESD_NS0_6memory15LoadWithoutCastENSE_16StoreWithoutCastEEEviT_T0_T2_T3_T4_T5_
        .type           _ZN2at6native27unrolled_elementwise_kernelINS0_13BUnaryFunctorIfffZZZNS0_20copysign_kernel_cudaERNS_18TensorIteratorBaseEENKUlvE_clEvENKUlvE0_clEvEUlffE_EESt5arrayIPcLm2EELi4E23TrivialOffsetCalculatorILi1EjESD_NS0_6memory15LoadWithoutCastENSE_16StoreWithoutCastEEEviT_T0_T2_T3_T4_T5_,@function
        .size           _ZN2at6native27unrolled_elementwise_kernelINS0_13BUnaryFunctorIfffZZZNS0_20copysign_kernel_cudaERNS_18TensorIteratorBaseEENKUlvE_clEvENKUlvE0_clEvEUlffE_EESt5arrayIPcLm2EELi4E23TrivialOffsetCalculatorILi1EjESD_NS0_6memory15LoadWithoutCastENSE_16StoreWithoutCastEEEviT_T0_T2_T3_T4_T5_,(.L_x_8131 - _ZN2at6native27unrolled_elementwise_kernelINS0_13BUnaryFunctorIfffZZZNS0_20copysign_kernel_cudaERNS_18TensorIteratorBaseEENKUlvE_clEvENKUlvE0_clEvEUlffE_EESt5arrayIPcLm2EELi4E23TrivialOffsetCalculatorILi1EjESD_NS0_6memory15LoadWithoutCastENSE_16StoreWithoutCastEEEviT_T0_T2_T3_T4_T5_)
        .other          _ZN2at6native27unrolled_elementwise_kernelINS0_13BUnaryFunctorIfffZZZNS0_20copysign_kernel_cudaERNS_18TensorIteratorBaseEENKUlvE_clEvENKUlvE0_clEvEUlffE_EESt5arrayIPcLm2EELi4E23TrivialOffsetCalculatorILi1EjESD_NS0_6memory15LoadWithoutCastENSE_16StoreWithoutCastEEEviT_T0_T2_T3_T4_T5_,@"STO_CUDA_ENTRY STV_DEFAULT"
_ZN2at6native27unrolled_elementwise_kernelINS0_13BUnaryFunctorIfffZZZNS0_20copysign_kernel_cudaERNS_18TensorIteratorBaseEENKUlvE_clEvENKUlvE0_clEvEUlffE_EESt5arrayIPcLm2EELi4E23TrivialOffsetCalculatorILi1EjESD_NS0_6memory15LoadWithoutCastENSE_16StoreWithoutCastEEEviT_T0_T2_T3_T4_T5_:
.text._ZN2at6native27unrolled_elementwise_kernelINS0_13BUnaryFunctorIfffZZZNS0_20copysign_kernel_cudaERNS_18TensorIteratorBaseEENKUlvE_clEvENKUlvE0_clEvEUlffE_EESt5arrayIPcLm2EELi4E23TrivialOffsetCalculatorILi1EjESD_NS0_6memory15LoadWithoutCastENSE_16StoreWithoutCastEEEviT_T0_T2_T3_T4_T5_:
[----:B------:R-:W-:Y:S01]  /*0000*/  LDC R1, c[0x0][0x37c] ;  /* 0x0000df00ff017b82 */ /* 0x000fe20000000800 */
[----:B------:R-:W0:Y:S07]  /*0010*/  S2R R0, SR_CTAID.X ;  /* 0x0000000000007919 */ /* 0x000e2e0000002500 */
[----:B------:R-:W0:Y:S01]  /*0020*/  LDC R3, c[0x0][0x380] ;  /* 0x0000e000ff037b82 */ /* 0x000e220000000800 */
[----:B------:R-:W1:Y:S01]  /*0030*/  LDCU.64 UR4, c[0x0][0x358] ;  /* 0x00006b00ff0477ac */ /* 0x000e620008000a00 */
[----:B------:R-:W2:Y:S06]  /*0040*/  S2R R13, SR_TID.X ;  /* 0x00000000000d7919 */ /* 0x000eac0000002100 */
[----:B------:R-:W3:Y:S01]  /*0050*/  LDC R16, c[0x0][0x388] ;  /* 0x0000e200ff107b82 */ /* 0x000ee20000000800 */
        /* <DEDUP_REMOVED lines=12> */
[----:B------:R-:W-:-:S11]  /*0120*/  CS2R R14, SRZ ;  /* 0x00000000000e7805 */ /* 0x000fd6000001ff00 */
[----:B------:R-:W-:Y:S01]  /*0130*/  @!P3 IMAD R19, R0, 0x200, R13 ;  /* 0x000002000013b824 */ /* 0x000fe200078e020d */
[----:B------:R-:W-:Y:S01]  /*0140*/  @!P3 IADD3 R13, PT, PT, R13, 0x80, RZ ;  /* 0x000000800d0db810 */ /* 0x000fe20007ffe0ff */
[----:B------:R-:W0:Y:S03]  /*0150*/  @!P3 LDC.64 R10, c[0x0][0x398] ;  /* 0x0000e600ff0abb82 */ /* 0x000e260000000a00 */
[----:B------:R-:W-:Y:S01]  /*0160*/  ISETP.GE.AND P2, PT, R13, R2, PT ;  /* 0x000000020d00720c */ /* 0x000fe20003f46270 */
[----:B--2---:R-:W-:-:S12]  /*0170*/  @!P1 IMAD.WIDE.U32 R8, R17, 0x4, R8 ;  /* 0x0000000411089825 */ /* 0x004fd800078e0008 */
[----:B------:R-:W2:Y:S01]  /*0180*/  @!P2 LDC.64 R6, c[0x0][0x398] ;  /* 0x0000e600ff06ab82 */ /* 0x000ea20000000a00 */
[----:B------:R-:W-:Y:S02]  /*0190*/  @!P2 IMAD R13, R0, 0x200, R13 ;  /* 0x00000200000da824 */ /* 0x000fe400078e020d */
[----:B0-----:R-:W-:-:S05]  /*01a0*/  @!P3 IMAD.WIDE.U32 R10, R19, 0x4, R10 ;  /* 0x00000004130ab825 */ /* 0x001fca00078e000a */
[----:B-1----:R-:W3:Y:S01]  /*01b0*/  @!P3 LDG.E R14, desc[UR4][R10.64] ;  /* 0x000000040a0eb981 */ /* 0x002ee2000c1e1900 */
[----:B--2---:R-:W-:Y:S01]  /*01c0*/  @!P2 IMAD.WIDE.U32 R6, R13, 0x4, R6 ;  /* 0x000000040d06a825 */ /* 0x004fe200078e0006 */
[----:B------:R-:W-:-:S04]  /*01d0*/  CS2R R12, SRZ ;  /* 0x00000000000c7805 */ /* 0x000fc8000001ff00 */
[----:B------:R-:W2:Y:S04]  /*01e0*/  @!P2 LDG.E R15, desc[UR4][R6.64] ;  /* 0x00000004060fa981 */ /* 0x000ea8000c1e1900 */
[----:B------:R-:W4:Y:S04]  /*01f0*/  @!P0 LDG.E R12, desc[UR4][R4.64] ;  /* 0x00000004040c8981 */ /* 0x000f28000c1e1900 */
[----:B------:R-:W5:Y:S01]  /*0200*/  @!P1 LDG.E R13, desc[UR4][R8.64] ;  /* 0x00000004080d9981 */ /* 0x000f62000c1e1900 */
[----:B------:R-:W-:Y:S01]  /*0210*/  ISETP.GE.AND P0, PT, R3, R2, PT ;  /* 0x000000020300720c */ /* 0x000fe20003f06270 */
[----:B------:R-:W-:Y:S04]  /*0220*/  BSSY.RECONVERGENT B0, `(.L_x_5537) ;  /* 0x000001b000007945 */ /* 0x000fe80003800200 */
[----:B------:R-:W-:Y:S01]  /*0230*/  BSSY.RELIABLE B1, `(.L_x_5538) ;  /* 0x0000013000017945 */ /* 0x000fe20003800100 */
[----:B---3--:R-:W-:-:S02]  /*0240*/  LOP3.LUT R19, R14, 0x80000000, R16, 0xb8, !PT ;  /* 0x800000000e137812 */ /* 0x008fc400078eb810 */
[--C-:B--2---:R-:W-:Y:S02]  /*0250*/  LOP3.LUT R15, R15, 0x80000000, R16.reuse, 0xb8, !PT ;  /* 0x800000000f0f7812 */ /* 0x104fe400078eb810 */
[--C-:B----4-:R-:W-:Y:S02]  /*0260*/  LOP3.LUT R17, R12, 0x80000000, R16.reuse, 0xb8, !PT ;  /* 0x800000000c117812 */ /* 0x110fe400078eb810 */
[----:B-----5:R-:W-:Y:S01]  /*0270*/  LOP3.LUT R13, R13, 0x80000000, R16, 0xb8, !PT ;  /* 0x800000000d0d7812 */ /* 0x020fe200078eb810 */
[----:B------:R-:W-:Y:S06]  /*0280*/  @P0 BRA `(.L_x_5539) ;  /* 0x0000000000340947 */ /* 0x000fec0003800000 */
[----:B------:R-:W0:Y:S01]  /*0290*/  LDC.64 R4, c[0x0][0x390] ;  /* 0x0000e400ff047b82 */ /* 0x000e220000000a00 */
[----:B------:R-:W-:Y:S01]  /*02a0*/  LEA R7, R0, R3, 0x9 ;  /* 0x0000000300077211 */ /* 0x000fe200078e48ff */
[----:B------:R-:W-:-:S05]  /*02b0*/  VIADD R3, R3, 0x80 ;  /* 0x0000008003037836 */ /* 0x000fca0000000000 */
[----:B------:R-:W-:-:S13]  /*02c0*/  ISETP.GE.AND P0, PT, R3, R2, PT ;  /* 0x000000020300720c */ /* 0x000fda0003f06270 */
[----:B------:R-:W-:Y:S05]  /*02d0*/  @P0 BREAK.RELIABLE B1 ;  /* 0x0000000000010942 */ /* 0x000fea0003800100 */
[----:B0-----:R-:W-:-:S05]  /*02e0*/  IMAD.WIDE.U32 R4, R7, 0x4, R4 ;  /* 0x0000000407047825 */ /* 0x001fca00078e0004 */
[----:B------:R0:W-:Y:S01]  /*02f0*/  STG.E desc[UR4][R4.64], R17 ;  /* 0x0000001104007986 */ /* 0x0001e2000c101904 */
[----:B------:R-:W-:Y:S05]  /*0300*/  @P0 BRA `(.L_x_5540) ;  /* 0x0000000000300947 */ /* 0x000fea0003800000 */
[----:B0-----:R-:W0:Y:S01]  /*0310*/  LDC.64 R4, c[0x0][0x390] ;  /* 0x0000e400ff047b82 */ /* 0x001e220000000a00 */
[----:B------:R-:W-:Y:S01]  /*0320*/  LEA R7, R0, R3, 0x9 ;  /* 0x0000000300077211 */ /* 0x000fe200078e48ff */
[----:B------:R-:W-:-:S04]  /*0330*/  VIADD R3, R3, 0x80 ;  /* 0x0000008003037836 */ /* 0x000fc80000000000 */
[----:B0-----:R-:W-:-:S05]  /*0340*/  IMAD.WIDE.U32 R4, R7, 0x4, R4 ;  /* 0x0000000407047825 */ /* 0x001fca00078e0004 */
[----:B------:R0:W-:Y:S02]  /*0350*/  STG.E desc[UR4][R4.64], R13 ;  /* 0x0000000d04007986 */ /* 0x0001e4000c101904 */
.L_x_5539:
[----:B------:R-:W-:Y:S05]  /*0360*/  BSYNC.RELIABLE B1 ;  /* 0x0000000000017941 */ /* 0x000fea0003800100 */
.L_x_5538:
[----:B------:R-:W-:-:S13]  /*0370*/  ISETP.GE.AND P0, PT, R3, R2, PT ;  /* 0x000000020300720c */ /* 0x000fda0003f06270 */
[----:B0-----:R-:W0:Y:S01]  /*0380*/  @!P0 LDC.64 R4, c[0x0][0x390] ;  /* 0x0000e400ff048b82 */ /* 0x001e220000000a00 */
[----:B------:R-:W-:Y:S01]  /*0390*/  @!P0 LEA R7, R0, R3, 0x9 ;  /* 0x0000000300078211 */ /* 0x000fe200078e48ff */
[----:B------:R-:W-:-:S04]  /*03a0*/  @!P0 VIADD R3, R3, 0x80 ;  /* 0x0000008003038836 */ /* 0x000fc80000000000 */
[----:B0-----:R-:W-:-:S05]  /*03b0*/  @!P0 IMAD.WIDE.U32 R4, R7, 0x4, R4 ;  /* 0x0000000407048825 */ /* 0x001fca00078e0004 */
[----:B------:R1:W-:Y:S02]  /*03c0*/  @!P0 STG.E desc[UR4][R4.64], R19 ;  /* 0x0000001304008986 */ /* 0x0003e4000c101904 */
.L_x_5540:
[----:B------:R-:W-:Y:S05]  /*03d0*/  BSYNC.RECONVERGENT B0 ;  /* 0x0000000000007941 */ /* 0x000fea0003800200 */
.L_x_5537:
[----:B------:R-:W-:Y:S05]  /*03e0*/  WARPSYNC.ALL ;  /* 0x0000000000007948 */ /* 0x000fea0003800000 */
[----:B------:R-:W-:-:S13]  /*03f0*/  ISETP.GE.AND P0, PT, R3, R2, PT ;  /* 0x000000020300720c */ /* 0x000fda0003f06270 */
[----:B------:R-:W-:Y:S05]  /*0400*/  @P0 EXIT ;  /* 0x000000000000094d */ /* 0x000fea0003800000 */
[----:B01----:R-:W0:Y:S01]  /*0410*/  LDC.64 R4, c[0x0][0x390] ;  /* 0x0000e400ff047b82 */ /* 0x003e220000000a00 */
[----:B------:R-:W-:-:S05]  /*0420*/  LEA R3, R0, R3, 0x9 ;  /* 0x0000000300037211 */ /* 0x000fca00078e48ff */
[----:B0-----:R-:W-:-:S05]  /*0430*/  IMAD.WIDE.U32 R2, R3, 0x4, R4 ;  /* 0x0000000403027825 */ /* 0x001fca00078e0004 */
[----:B------:R-:W-:Y:S01]  /*0440*/  STG.E desc[UR4][R2.64], R15 ;  /* 0x0000000f02007986 */ /* 0x000fe2000c101904 */
[----:B------:R-:W-:Y:S05]  /*0450*/  EXIT ;  /* 0x000000000000794d */ /* 0x000fea0003800000 */
.L_x_5541:
        /* <DEDUP_REMOVED lines=10> */
.L_x_8131:


//--------------------- .text._ZN2at6native29vectorized_elementwise_kernelILi2ENS0_13BUnaryFunctorIfffZZZNS0_20copysign_kernel_cudaERNS_18TensorIteratorBaseEENKUlvE_clEvENKUlvE0_clEvEUlffE_EESt5arrayIPcLm2EEEEviT0_T1_ --------------------------
	.section	.text._ZN2at6native29vectorized_elementwise_kernelILi2ENS0_13BUnaryFunctorIfffZZZNS0_20copysign_kernel_cudaERNS_18TensorIteratorBaseEENKUlvE_clEvENKUlvE0_clEvEUlffE_EESt5arrayIPcLm2EEEEviT0_T1_,"ax",@progbits
	.align	128
        .global         _ZN2at6native29vectorized_elementwise_kernelILi2ENS0_13BUnaryFunctorIfffZZZNS0_20copysign_kernel_cudaERNS_18TensorIteratorBaseEENKUlvE_clEvENKUlvE0_clEvEUlffE_EESt5arrayIPcLm2EEEEviT0_T1_
        .type           _ZN2at6native29vectorized_elementwise_kernelILi2ENS0_13BUnaryFunctorIfffZZZNS0_20copysign_kernel_cudaERNS_18TensorIteratorBaseEENKUlvE_clEvENKUlvE0_clEvEUlffE_EESt5arrayIPcLm2EEEEviT0_T1_,@function
        .size           _ZN2at6native29vectorized_elementwise_kernelILi2ENS0_13BUnaryFunctorIfffZZZNS0_20copysign_kernel_cudaERNS_18TensorIteratorBaseEENKUlvE_clEvENKUlvE0_clEvEUlffE_EESt5arrayIPcLm2EEEEviT0_T1_,(.L_x_8132 - _ZN2at6native29vectorized_elementwise_kernelILi2ENS0_13BUnaryFunctorIfffZZZNS0_20copysign_kernel_cudaERNS_18TensorIteratorBaseEENKUlvE_clEvENKUlvE0_clEvEUlffE_EESt5arrayIPcLm2EEEEviT0_T1_)
        .other          _ZN2at6native29vectorized_elementwise_kernelILi2ENS0_13BUnaryFunctorIfffZZZNS0_20copysign_kernel_cudaERNS_18TensorIteratorBaseEENKUlvE_clEvENKUlvE0_clEvEUlffE_EESt5arrayIPcLm2EEEEviT0_T1_,@"STO_CUDA_ENTRY STV_DEFAULT"
_ZN2at6native29vectorized_elementwise_kernelILi2ENS0_13BUnaryFunctorIfffZZZNS0_20copysign_kernel_cudaERNS_18TensorIteratorBaseEENKUlvE_clEvENKUlvE0_clEvEUlffE_EESt5arrayIPcLm2EEEEviT0_T1_:
.text._ZN2at6native29vectorized_elementwise_kernelILi2ENS0_13BUnaryFunctorIfffZZZNS0_20copysign_kernel_cudaERNS_18TensorIteratorBaseEENKUlvE_clEvENKUlvE0_clEvEUlffE_EESt5arrayIPcLm2EEEEviT0_T1_:
        /* <DEDUP_REMOVED lines=9> */
[----:B------:R-:W-:Y:S01]  /*0090*/  HFMA2 R18, -RZ, RZ, 0, 0 ;  /* 0x00000000ff127431 */ /* 0x000fe200000001ff */
[----:B0-----:R-:W-:Y:S01]  /*00a0*/  ISETP.GE.U32.AND P6, PT, R25, R16, PT ;  /* 0x000000101900720c */ /* 0x001fe20003fc6070 */
[----:B------:R-:W-:-:S12]  /*00b0*/  IMAD.MOV.U32 R17, RZ, RZ, R25 ;  /* 0x000000ffff117224 */ /* 0x000fd800078e0019 */
[----:B------:R-:W-:Y:S01]  /*00c0*/  @!P6 IADD3 R25, PT, PT, R17, 0x80, RZ ;  /* 0x000000801119e810 */ /* 0x000fe20007ffe0ff */
[----:B------:R-:W0:Y:S01]  /*00d0*/  @!P6 LDC.64 R2, c[0x0][0x398] ;  /* 0x0000e600ff02eb82 */ /* 0x000e220000000a00 */
[----:B------:R-:W-:Y:S02]  /*00e0*/  @!P6 IMAD.IADD R5, R0, 0x1, R17 ;  /* 0x000000010005e824 */ /* 0x000fe400078e0211 */
[----:B------:R-:W-:-:S13]  /*00f0*/  ISETP.GE.U32.AND P5, PT, R25, R16, PT ;  /* 0x000000101900720c */ /* 0x000fda0003fa6070 */
[----:B------:R-:W-:Y:S01]  /*0100*/  @!P5 IMAD.IADD R20, R0, 0x1, R25 ;  /* 0x000000010014d824 */ /* 0x000fe200078e0219 */
[----:B------:R-:W1:Y:S01]  /*0110*/  @!P5 LDC.64 R14, c[0x0][0x398] ;  /* 0x0000e600ff0edb82 */ /* 0x000e620000000a00 */
[----:B------:R-:W-:-:S05]  /*0120*/  @!P5 VIADD R25, R25, 0x80 ;  /* 0x000000801919d836 */ /* 0x000fca0000000000 */
[----:B------:R-:W-:Y:S01]  /*0130*/  ISETP.GE.U32.AND P4, PT, R25, R16, PT ;  /* 0x000000101900720c */ /* 0x000fe20003f86070 */
[----:B0-----:R-:W-:-:S05]  /*0140*/  @!P6 IMAD.WIDE.U32 R2, R5, 0x4, R2 ;  /* 0x000000040502e825 */ /* 0x001fca00078e0002 */
[----:B------:R0:W2:Y:S07]  /*0150*/  @!P6 LDG.E R18, desc[UR4][R2.64] ;  /* 0x000000040212e981 */ /* 0x0000ae000c1e1900 */
[----:B------:R-:W-:Y:S01]  /*0160*/  @!P4 IADD3 R29, PT, PT, R0, R25, RZ ;  /* 0x00000019001dc210 */ /* 0x000fe20007ffe0ff */
[----:B------:R-:W-:Y:S01]  /*0170*/  @!P4 VIADD R25, R25, 0x80 ;  /* 0x000000801919c836 */ /* 0x000fe20000000000 */
[----:B------:R-:W3:Y:S04]  /*0180*/  @!P4 LDC.64 R12, c[0x0][0x398] ;  /* 0x0000e600ff0ccb82 */ /* 0x000ee80000000a00 */
[----:B------:R-:W-:-:S13]  /*0190*/  ISETP.GE.U32.AND P3, PT, R25, R16, PT ;  /* 0x000000101900720c */ /* 0x000fda0003f66070 */
[----:B------:R-:W-:Y:S01]  /*01a0*/  @!P3 IMAD.IADD R27, R0, 0x1, R25 ;  /* 0x00000001001bb824 */ /* 0x000fe200078e0219 */
[----:B------:R-:W-:Y:S01]  /*01b0*/  @!P3 IADD3 R25, PT, PT, R25, 0x80, RZ ;  /* 0x000000801919b810 */ /* 0x000fe20007ffe0ff */
[----:B0-----:R-:W0:Y:S03]  /*01c0*/  @!P3 LDC.64 R2, c[0x0][0x398] ;  /* 0x0000e600ff02bb82 */ /* 0x001e260000000a00 */
[----:B------:R-:W-:-:S13]  /*01d0*/  ISETP.GE.U32.AND P2, PT, R25, R16, PT ;  /* 0x000000101900720c */ /* 0x000fda0003f46070 */
[----:B------:R-:W-:Y:S01]  /*01e0*/  @!P2 IMAD.IADD R23, R0, 0x1, R25 ;  /* 0x000000010017a824 */ /* 0x000fe200078e0219 */
[----:B------:R-:W4:Y:S01]  /*01f0*/  @!P2 LDC.64 R4, c[0x0][0x398] ;  /* 0x0000e600ff04ab82 */ /* 0x000f220000000a00 */
[----:B------:R-:W-:-:S05]  /*0200*/  @!P2 VIADD R25, R25, 0x80 ;  /* 0x000000801919a836 */ /* 0x000fca0000000000 */
[----:B------:R-:W-:-:S13]  /*0210*/  ISETP.GE.U32.AND P1, PT, R25, R16, PT ;  /* 0x000000101900720c */ /* 0x000fda0003f26070 */
[----:B------:R-:W-:Y:S01]  /*0220*/  @!P1 IADD3 R21, PT, PT, R0, R25, RZ ;  /* 0x0000001900159210 */ /* 0x000fe20007ffe0ff */
[----:B------:R-:W-:Y:S01]  /*0230*/  @!P1 VIADD R25, R25, 0x80 ;  /* 0x0000008019199836 */ /* 0x000fe20000000000 */
[----:B------:R-:W5:Y:S04]  /*0240*/  @!P1 LDC.64 R6, c[0x0][0x398] ;  /* 0x0000e600ff069b82 */ /* 0x000f680000000a00 */
[----:B------:R-:W-:-:S13]  /*0250*/  ISETP.GE.U32.AND P0, PT, R25, R16, PT ;  /* 0x000000101900720c */ /* 0x000fda0003f06070 */
[----:B------:R-:W-:Y:S01]  /*0260*/  @!P0 IMAD.IADD R19, R0, 0x1, R25 ;  /* 0x0000000100138824 */ /* 0x000fe200078e0219 */
[----:B------:R-:W0:Y:S01]  /*0270*/  @!P0 LDC.64 R8, c[0x0][0x398] ;  /* 0x0000e600ff088b82 */ /* 0x000e220000000a00 */
[----:B------:R-:W-:-:S05]  /*0280*/  @!P0 VIADD R25, R25, 0x80 ;  /* 0x0000008019198836 */ /* 0x000fca0000000000 */
[----:B------:R-:W-:-:S13]  /*0290*/  ISETP.GE.U32.AND P6, PT, R25, R16, PT ;  /* 0x000000101900720c */ /* 0x000fda0003fc6070 */
[----:B------:R-:W5:Y:S01]  /*02a0*/  @!P6 LDC.64 R10, c[0x0][0x398] ;  /* 0x0000e600ff0aeb82 */ /* 0x000f620000000a00 */
[----:B-1----:R-:W-:Y:S01]  /*02b0*/  @!P5 IMAD.WIDE.U32 R14, R20, 0x4, R14 ;  /* 0x00000004140ed825 */ /* 0x002fe200078e000e */
[----:B------:R-:W-:-:S03]  /*02c0*/  MOV R20, RZ ;  /* 0x000000ff00147202 */ /* 0x000fc60000000f00 */
[----:B---3--:R-:W-:-:S03]  /*02d0*/  @!P4 IMAD.WIDE.U32 R12, R29, 0x4, R12 ;  /* 0x000000041d0cc825 */ /* 0x008fc600078e000c */
[----:B------:R1:W3:Y:S01]  /*02e0*/  @!P5 LDG.E R20, desc[UR4][R14.64] ;  /* 0x000000040e14d981 */ /* 0x0002e2000c1e1900 */
[----:B------:R-:W-:Y:S02]  /*02f0*/  IMAD.MOV.U32 R22, RZ, RZ, RZ ;  /* 0x000000ffff167224 */ /* 0x000fe400078e00ff */
[----:B------:R-:W-:Y:S02]  /*0300*/  @!P6 IMAD.IADD R29, R0, 0x1, R25 ;  /* 0x00000001001de824 */ /* 0x000fe400078e0219 */
[----:B0-----:R-:W-:-:S04]  /*0310*/  @!P0 IMAD.WIDE.U32 R24, R19, 0x4, R8 ;  /* 0x0000000413188825 */ /* 0x001fc800078e0008 */
[----:B------:R-:W-:Y:S01]  /*0320*/  HFMA2 R19, -RZ, RZ, 0, 0 ;  /* 0x00000000ff137431 */ /* 0x000fe200000001ff */
[----:B------:R0:W3:Y:S01]  /*0330*/  @!P4 LDG.E R22, desc[UR4][R12.64] ;  /* 0x000000040c16c981 */ /* 0x0000e2000c1e1900 */
[----:B------:R-:W-:Y:S01]  /*0340*/  CS2R R8, SRZ ;  /* 0x0000000000087805 */ /* 0x000fe2000001ff00 */
[----:B------:R-:W-:-:S04]  /*0350*/  @!P3 IMAD.WIDE.U32 R2, R27, 0x4, R2 ;  /* 0x000000041b02b825 */ /* 0x000fc800078e0002 */
[----:B-1----:R-:W-:Y:S01]  /*0360*/  IMAD.MOV.U32 R14, RZ, RZ, RZ ;  /* 0x000000ffff0e7224 */ /* 0x002fe200078e00ff */
[----:B------:R-:W3:Y:S01]  /*0370*/  @!P3 LDG.E R9, desc[UR4][R2.64] ;  /* 0x000000040209b981 */ /* 0x000ee2000c1e1900 */
[----:B----4-:R-:W-:Y:S01]  /*0380*/  @!P2 IMAD.WIDE.U32 R4, R23, 0x4, R4 ;  /* 0x000000041704a825 */ /* 0x010fe200078e0004 */
[----:B0-----:R-:W2:Y:S03]  /*0390*/  LDC R13, c[0x0][0x388] ;  /* 0x0000e200ff0d7b82 */ /* 0x001ea60000000800 */
[----:B------:R-:W-:Y:S01]  /*03a0*/  IMAD.MOV.U32 R12, RZ, RZ, RZ ;  /* 0x000000ffff0c7224 */ /* 0x000fe200078e00ff */
[----:B------:R-:W4:Y:S01]  /*03b0*/  @!P2 LDG.E R8, desc[UR4][R4.64] ;  /* 0x000000040408a981 */ /* 0x000f22000c1e1900 */
[----:B-----5:R-:W-:-:S03]  /*03c0*/  @!P1 IMAD.WIDE.U32 R6, R21, 0x4, R6 ;  /* 0x0000000415069825 */ /* 0x020fc600078e0006 */
[----:B------:R-:W5:Y:S01]  /*03d0*/  @!P0 LDG.E R14, desc[UR4][R24.64] ;  /* 0x00000004180e8981 */ /* 0x000f62000c1e1900 */
[----:B------:R-:W-:-:S03]  /*03e0*/  @!P6 IMAD.WIDE.U32 R10, R29, 0x4, R10 ;  /* 0x000000041d0ae825 */ /* 0x000fc600078e000a */
[----:B------:R-:W5:Y:S04]  /*03f0*/  @!P1 LDG.E R19, desc[UR4][R6.64] ;  /* 0x0000000406139981 */ /* 0x000f68000c1e1900 */
[----:B------:R-:W5:Y:S01]  /*0400*/  @!P6 LDG.E R12, desc[UR4][R10.64] ;  /* 0x000000040a0ce981 */ /* 0x000f62000c1e1900 */
[----:B------:R-:W-:Y:S01]  /*0410*/  ISETP.GE.U32.AND P0, PT, R17, R16, PT ;  /* 0x000000101100720c */ /* 0x000fe20003f06070 */
[----:B------:R-:W-:Y:S04]  /*0420*/  BSSY.RECONVERGENT B0, `(.L_x_5543) ;  /* 0x000003b000007945 */ /* 0x000fe80003800200 */
[----:B------:R-:W-:Y:S01]  /*0430*/  BSSY.RELIABLE B1, `(.L_x_5544) ;  /* 0x0000033000017945 */ /* 0x000fe20003800100 */
[----:B--2---:R-:W-:-:S02]  /*0440*/  LOP3.LUT R15, R18, 0x80000000, R13, 0xb8, !PT ;  /* 0x80000000120f7812 */ /* 0x004fc400078eb80d */
[--C-:B---3--:R-:W-:Y:S02]  /*0450*/  LOP3.LUT R21, R20, 0x80000000, R13.reuse, 0xb8, !PT ;  /* 0x8000000014157812 */ /* 0x108fe400078eb80d */
[--C-:B------:R-:W-:Y:S02]  /*0460*/  LOP3.LUT R22, R22, 0x80000000, R13.reuse, 0xb8, !PT ;  /* 0x8000000016167812 */ /* 0x100fe400078eb80d */
[--C-:B------:R-:W-:Y:S02]  /*0470*/  LOP3.LUT R9, R9, 0x80000000, R13.reuse, 0xb8, !PT ;  /* 0x8000000009097812 */ /* 0x100fe400078eb80d */
[--C-:B----4-:R-:W-:Y:S02]  /*0480*/  LOP3.LUT R8, R8, 0x80000000, R13.reuse, 0xb8, !PT ;  /* 0x8000000008087812 */ /* 0x110fe400078eb80d */
[--C-:B-----5:R-:W-:Y:S02]  /*0490*/  LOP3.LUT R3, R14, 0x80000000, R13.reuse, 0xb8, !PT ;  /* 0x800000000e037812 */ /* 0x120fe400078eb80d */
[----:B------:R-:W-:-:S02]  /*04a0*/  LOP3.LUT R4, R19, 0x80000000, R13, 0xb8, !PT ;  /* 0x8000000013047812 */ /* 0x000fc400078eb80d */
[----:B------:R-:W-:Y:S01]  /*04b0*/  LOP3.LUT R2, R12, 0x80000000, R13, 0xb8, !PT ;  /* 0x800000000c027812 */ /* 0x000fe200078eb80d */
[----:B------:R-:W-:Y:S06]  /*04c0*/  @P0 BRA `(.L_x_5545) ;  /* 0x0000000000300947 */ /* 0x000fec0003800000 */
[----:B------:R-:W0:Y:S01]  /*04d0*/  LDC.64 R6, c[0x0][0x390] ;  /* 0x0000e400ff067b82 */ /* 0x000e220000000a00 */
[----:B------:R-:W-:Y:S01]  /*04e0*/  IADD3 R5, PT, PT, R0, R17, RZ ;  /* 0x0000001100057210 */ /* 0x000fe20007ffe0ff */
[----:B------:R-:W-:-:S05]  /*04f0*/  VIADD R17, R17, 0x80 ;  /* 0x0000008011117836 */ /* 0x000fca0000000000 */
[----:B------:R-:W-:Y:S01]  /*0500*/  ISETP.GE.U32.AND P0, PT, R17, R16, PT ;  /* 0x000000101100720c */ /* 0x000fe20003f06070 */
[----:B0-----:R-:W-:-:S05]  /*0510*/  IMAD.WIDE.U32 R6, R5, 0x4, R6 ;  /* 0x0000000405067825 */ /* 0x001fca00078e0006 */
[----:B------:R0:W-:Y:S07]  /*0520*/  STG.E desc[UR4][R6.64], R15 ;  /* 0x0000000f06007986 */ /* 0x0001ee000c101904 */
[----:B------:R-:W-:Y:S05]  /*0530*/  @P0 BRA `(.L_x_5546) ;  /* 0x0000000000300947 */ /* 0x000fea0003800000 */
[----:B0-----:R-:W0:Y:S01]  /*0540*/  LDC.64 R6, c[0x0][0x390] ;  /* 0x0000e400ff067b82 */ /* 0x001e220000000a00 */
[----:B------:R-:W-:Y:S01]  /*0550*/  IMAD.IADD R5, R0, 0x1, R17 ;  /* 0x0000000100057824 */ /* 0x000fe200078e0211 */
[----:B------:R-:W-:-:S03]  /*0560*/  IADD3 R17, PT, PT, R17, 0x80, RZ ;  /* 0x0000008011117810 */ /* 0x000fc60007ffe0ff */
[----:B0-----:R-:W-:-:S05]  /*0570*/  IMAD.WIDE.U32 R6, R5, 0x4, R6 ;  /* 0x0000000405067825 */ /* 0x001fca00078e0006 */
[----:B------:R0:W-:Y:S02]  /*0580*/  STG.E desc[UR4][R6.64], R21 ;  /* 0x0000001506007986 */ /* 0x0001e4000c101904 */
.L_x_5545:
[----:B------:R-:W-:-:S13]  /*0590*/  ISETP.GE.U32.AND P0, PT, R17, R16, PT ;  /* 0x000000101100720c */ /* 0x000fda0003f06070 */
[----:B------:R-:W-:Y:S05]  /*05a0*/  @P0 BRA `(.L_x_5547) ;  /* 0x0000000000300947 */ /* 0x000fea0003800000 */
[----:B0-----:R-:W0:Y:S01]  /*05b0*/  LDC.64 R6, c[0x0][0x390] ;  /* 0x0000e400ff067b82 */ /* 0x001e220000000a00 */
[----:B------:R-:W-:Y:S02]  /*05c0*/  IMAD.IADD R5, R0, 0x1, R17 ;  /* 0x0000000100057824 */ /* 0x000fe400078e0211 */
[----:B------:R-:W-:Y:S02]  /*05d0*/  VIADD R17, R17, 0x80 ;  /* 0x0000008011117836 */ /* 0x000fe40000000000 */
[----:B0-----:R-:W-:-:S05]  /*05e0*/  IMAD.WIDE.U32 R6, R5, 0x4, R6 ;  /* 0x0000000405067825 */ /* 0x001fca00078e0006 */
[----:B------:R1:W-:Y:S02]  /*05f0*/  STG.E desc[UR4][R6.64], R22 ;  /* 0x0000001606007986 */ /* 0x0003e4000c101904 */
.L_x_5546:
[----:B------:R-:W-:-:S13]  /*0600*/  ISETP.GE.U32.AND P0, PT, R17, R16, PT ;  /* 0x000000101100720c */ /* 0x000fda0003f06070 */
[----:B------:R-:W-:Y:S05]  /*0610*/  @P0 BRA `(.L_x_5548) ;  /* 0x0000000000300947 */ /* 0x000fea0003800000 */
[----:B01----:R-:W0:Y:S01]  /*0620*/  LDC.64 R6, c[0x0][0x390] ;  /* 0x0000e400ff067b82 */ /* 0x003e220000000a00 */
[----:B------:R-:W-:Y:S01]  /*0630*/  IADD3 R5, PT, PT, R0, R17, RZ ;  /* 0x0000001100057210 */ /* 0x000fe20007ffe0ff */
[----:B------:R-:W-:-:S04]  /*0640*/  VIADD R17, R17, 0x80 ;  /* 0x0000008011117836 */ /* 0x000fc80000000000 */
[----:B0-----:R-:W-:-:S05]  /*0650*/  IMAD.WIDE.U32 R6, R5, 0x4, R6 ;  /* 0x0000000405067825 */ /* 0x001fca00078e0006 */
[----:B------:R1:W-:Y:S02]  /*0660*/  STG.E desc[UR4][R6.64], R9 ;  /* 0x0000000906007986 */ /* 0x0003e4000c101904 */
.L_x_5547:
[----:B------:R-:W-:-:S13]  /*0670*/  ISETP.GE.U32.AND P0, PT, R17, R16, PT ;  /* 0x000000101100720c */ /* 0x000fda0003f06070 */
[----:B------:R-:W-:Y:S05]  /*0680*/  @P0 BRA `(.L_x_5549) ;  /* 0x0000000000340947 */ /* 0x000fea0003800000 */
[----:B01----:R-:W0:Y:S01]  /*0690*/  LDC.64 R6, c[0x0][0x390] ;  /* 0x0000e400ff067b82 */ /* 0x003e220000000a00 */
[----:B------:R-:W-:Y:S01]  /*06a0*/  IMAD.IADD R5, R0, 0x1, R17 ;  /* 0x0000000100057824 */ /* 0x000fe200078e0211 */
[----:B------:R-:W-:-:S03]  /*06b0*/  IADD3 R17, PT, PT, R17, 0x80, RZ ;  /* 0x0000008011117810 */ /* 0x000fc60007ffe0ff */
[----:B0-----:R-:W-:-:S05]  /*06c0*/  IMAD.WIDE.U32 R6, R5, 0x4, R6 ;  /* 0x0000000405067825 */ /* 0x001fca00078e0006 */
[----:B------:R2:W-:Y:S02]  /*06d0*/  STG.E desc[UR4][R6.64], R8 ;  /* 0x0000000806007986 */ /* 0x0005e4000c101904 */
.L_x_5548:
[----:B------:R-:W-:-:S13]  /*06e0*/  ISETP.GE.U32.AND P0, PT, R17, R16, PT ;  /* 0x000000101100720c */ /* 0x000fda0003f06070 */
[----:B------:R-:W-:Y:S05]  /*06f0*/  @P0 BREAK.RELIABLE B1 ;  /* 0x0000000000010942 */ /* 0x000fea0003800100 */
[----:B------:R-:W-:Y:S05]  /*0700*/  @P0 BRA `(.L_x_5550) ;  /* 0x0000000000300947 */ /* 0x000fea0003800000 */
[----:B012---:R-:W0:Y:S01]  /*0710*/  LDC.64 R6, c[0x0][0x390] ;  /* 0x0000e400ff067b82 */ /* 0x007e220000000a00 */
[----:B------:R-:W-:Y:S02]  /*0720*/  IMAD.IADD R5, R0, 0x1, R17 ;  /* 0x0000000100057824 */ /* 0x000fe400078e0211 */
[----:B------:R-:W-:Y:S02]  /*0730*/  VIADD R17, R17, 0x80 ;  /* 0x0000008011117836 */ /* 0x000fe40000000000 */
[----:B0-----:R-:W-:-:S05]  /*0740*/  IMAD.WIDE.U32 R6, R5, 0x4, R6 ;  /* 0x0000000405067825 */ /* 0x001fca00078e0006 */
[----:B------:R2:W-:Y:S02]  /*0750*/  STG.E desc[UR4][R6.64], R4 ;  /* 0x0000000406007986 */ /* 0x0005e4000c101904 */
.L_x_5549:
[----:B------:R-:W-:Y:S05]  /*0760*/  BSYNC.RELIABLE B1 ;  /* 0x0000000000017941 */ /* 0x000fea0003800100 */
.L_x_5544:
[----:B------:R-:W-:-:S13]  /*0770*/  ISETP.GE.U32.AND P0, PT, R17, R16, PT ;  /* 0x000000101100720c */ /* 0x000fda0003f06070 */
[----:B--2---:R-:W2:Y:S01]  /*0780*/  @!P0 LDC.64 R4, c[0x0][0x390] ;  /* 0x0000e400ff048b82 */ /* 0x004ea20000000a00 */
[----:B01----:R-:W-:Y:S01]  /*0790*/  @!P0 IADD3 R7, PT, PT, R0, R17, RZ ;  /* 0x0000001100078210 */ /* 0x003fe20007ffe0ff */
[----:B------:R-:W-:-:S04]  /*07a0*/  @!P0 VIADD R17, R17, 0x80 ;  /* 0x0000008011118836 */ /* 0x000fc80000000000 */
[----:B--2---:R-:W-:-:S05]  /*07b0*/  @!P0 IMAD.WIDE.U32 R4, R7, 0x4, R4 ;  /* 0x0000000407048825 */ /* 0x004fca00078e0004 */
[----:B------:R3:W-:Y:S02]  /*07c0*/  @!P0 STG.E desc[UR4][R4.64], R3 ;  /* 0x0000000304008986 */ /* 0x0007e4000c101904 */
.L_x_5550:
[----:B------:R-:W-:Y:S05]  /*07d0*/  BSYNC.RECONVERGENT B0 ;  /* 0x0000000000007941 */ /* 0x000fea0003800200 */
.L_x_5543:
[----:B------:R-:W-:Y:S05]  /*07e0*/  WARPSYNC.ALL ;  /* 0x0000000000007948 */ /* 0x000fea0003800000 */
[----:B------:R-:W-:-:S13]  /*07f0*/  ISETP.GE.U32.AND P0, PT, R17, R16, PT ;  /* 0x000000101100720c */ /* 0x000fda0003f06070 */
[----:B------:R-:W-:Y:S05]  /*0800*/  @P0 EXIT ;  /* 0x000000000000094d */ /* 0x000fea0003800000 */
[----:B---3--:R-:W3:Y:S01]  /*0810*/  LDC.64 R4, c[0x0][0x390] ;  /* 0x0000e400ff047b82 */ /* 0x008ee20000000a00 */
[----:B------:R-:W-:-:S05]  /*0820*/  IADD3 R17, PT, PT, R0, R17, RZ ;  /* 0x0000001100117210 */ /* 0x000fca0007ffe0ff */
[----:B---3--:R-:W-:-:S05]  /*0830*/  IMAD.WIDE.U32 R4, R17, 0x4, R4 ;  /* 0x0000000411047825 */ /* 0x008fca00078e0004 */
[----:B------:R-:W-:Y:S01]  /*0840*/  STG.E desc[UR4][R4.64], R2 ;  /* 0x0000000204007986 */ /* 0x000fe2000c101904 */
[----:B------:R-:W-:Y:S05]  /*0850*/  EXIT ;  /* 0x000000000000794d */ /* 0x000fea0003800000 */
.L_x_5542:
[----:B------:R-:W0:Y:S01]  /*0860*/  S2R R15, SR_TID.X ;  /* 0x00000000000f7919 */ /* 0x000e220000002100 */
[----:B------:R-:W1:Y:S08]  /*0870*/  LDC.64 R2, c[0x0][0x398] ;  /* 0x0000e600ff027b82 */ /* 0x000e700000000a00 */
[----:B------:R-:W2:Y:S08]  /*0880*/  LDC.64 R4, c[0x0][0x390] ;  /* 0x0000e400ff047b82 */ /* 0x000eb00000000a00 */
[----:B------:R-:W3:Y:S01]  /*0890*/  LDC R14, c[0x0][0x388] ;  /* 0x0000e200ff0e7b82 */ /* 0x000ee20000000800 */
[----:B-1----:R-:W-:-:S04]  /*08a0*/  IMAD.WIDE.U32 R2, R0, 0x4, R2 ;  /* 0x0000000400027825 */ /* 0x002fc800078e0002 */
[----:B0-----:R-:W-:-:S05]  /*08b0*/  IMAD.WIDE.U32 R2, R15, 0x8, R2 ;  /* 0x000000080f027825 */ /* 0x001fca00078e0002 */
[----:B------:R-:W3:Y:S04]  /*08c0*/  LDG.E.64 R6, desc[UR4][R2.64] ;  /* 0x0000000402067981 */ /* 0x000ee8000c1e1b00 */
[----:B------:R-:W4:Y:S04]  /*08d0*/  LDG.E.64 R8, desc[UR4][R2.64+0x400] ;  /* 0x0004000402087981 */ /* 0x000f28000c1e1b00 */
[----:B------:R-:W5:Y:S04]  /*08e0*/  LDG.E.64 R10, desc[UR4][R2.64+0x800] ;  /* 0x00080004020a7981 */ /* 0x000f68000c1e1b00 */
[----:B------:R-:W5:Y:S01]  /*08f0*/  LDG.E.64 R12, desc[UR4][R2.64+0xc00] ;  /* 0x000c0004020c7981 */ /* 0x000f62000c1e1b00 */
[----:B--2---:R-:W-:-:S04]  /*0900*/  IMAD.WIDE.U32 R4, R0, 0x4, R4 ;  /* 0x0000000400047825 */ /* 0x004fc800078e0004 */
[----:B------:R-:W-:Y:S01]  /*0910*/  IMAD.WIDE.U32 R4, R15, 0x8, R4 ;  /* 0x000000080f047825 */ /* 0x000fe200078e0004 */
[--C-:B---3--:R-:W-:Y:S02]  /*0920*/  LOP3.LUT R6, R6, 0x80000000, R14.reuse, 0xb8, !PT ;  /* 0x8000000006067812 */ /* 0x108fe400078eb80e */
[--C-:B------:R-:W-:Y:S02]  /*0930*/  LOP3.LUT R7, R7, 0x80000000, R14.reuse, 0xb8, !PT ;  /* 0x8000000007077812 */ /* 0x100fe400078eb80e */
[--C-:B----4-:R-:W-:Y:S02]  /*0940*/  LOP3.LUT R8, R8, 0x80000000, R14.reuse, 0xb8, !PT ;  /* 0x8000000008087812 */ /* 0x110fe400078eb80e */
[--C-:B------:R-:W-:Y:S01]  /*0950*/  LOP3.LUT R9, R9, 0x80000000, R14.reuse, 0xb8, !PT ;  /* 0x8000000009097812 */ /* 0x100fe200078eb80e */
[----:B------:R-:W-:Y:S01]  /*0960*/  STG.E.64 desc[UR4][R4.64], R6 ;  /* 0x0000000604007986 */ /* 0x000fe2000c101b04 */
[--C-:B-----5:R-:W-:Y:S02]  /*0970*/  LOP3.LUT R10, R10, 0x80000000, R14.reuse, 0xb8, !PT ;  /* 0x800000000a0a7812 */ /* 0x120fe400078eb80e */
[--C-:B------:R-:W-:Y:S01]  /*0980*/  LOP3.LUT R11, R11, 0x80000000, R14.reuse, 0xb8, !PT ;  /* 0x800000000b0b7812 */ /* 0x100fe200078eb80e */
[----:B------:R-:W-:Y:S01]  /*0990*/  STG.E.64 desc[UR4][R4.64+0x400], R8 ;  /* 0x0004000804007986 */ /* 0x000fe2000c101b04 */
[----:B------:R-:W-:-:S02]  /*09a0*/  LOP3.LUT R12, R12, 0x80000000, R14, 0xb8, !PT ;  /* 0x800000000c0c7812 */ /* 0x000fc400078eb80e */
[----:B------:R-:W-:Y:S01]  /*09b0*/  LOP3.LUT R13, R13, 0x80000000, R14, 0xb8, !PT ;  /* 0x800000000d0d7812 */ /* 0x000fe200078eb80e */
[----:B------:R-:W-:Y:S04]  /*09c0*/  STG.E.64 desc[UR4][R4.64+0x800], R10 ;  /* 0x0008000a04007986 */ /* 0x000fe8000c101b04 */
[----:B------:R-:W-:Y:S01]  /*09d0*/  STG.E.64 desc[UR4][R4.64+0xc00], R12 ;  /* 0x000c000c04007986 */ /* 0x000fe2000c101b04 */
[----:B------:R-:W-:Y:S05]  /*09e0*/  EXIT ;  /* 0x000000000000794d */ /* 0x000fea0003800000 */
.L_x_5551:
        /* <DEDUP_REMOVED lines=9> */
.L_x_8132:


//--------------------- .text._ZN2at6native29vectorized_elementwise_kernelILi4ENS0_13BUnaryFunctorIfffZZZNS0_20copysign_kernel_cudaERNS_18TensorIteratorBaseEENKUlvE_clEvENKUlvE0_clEvEUlffE_EESt5arrayIPcLm2EEEEviT0_T1_ --------------------------
	.section	.text._ZN2at6native29vectorized_elementwise_kernelILi4ENS0_13BUnaryFunctorIfffZZZNS0_20copysign_kernel_cudaERNS_18TensorIteratorBaseEENKUlvE_clEvENKUlvE0_clEvEUlffE_EESt5arrayIPcLm2EEEEviT0_T1_,"ax",@progbits
	.align	128
        .global         _ZN2at6native29vectorized_elementwise_kernelILi4ENS0_13BUnaryFunctorIfffZZZNS0_20copysign_kernel_cudaERNS_18TensorIteratorBaseEENKUlvE_clEvENKUlvE0_clEvEUlffE_EESt5arrayIPcLm2EEEEviT0_T1_
        .type           _ZN2at6native29vectorized_elementwise_kernelILi4ENS0_13BUnaryFunctorIfffZZZNS0_20copysign_kernel_cudaERNS_18TensorIteratorBaseEENKUlvE_clEvENKUlvE0_clEvEUlffE_EESt5arrayIPcLm2EEEEviT0_T1_,@function
        .size           _ZN2at6native29vectorized_elementwise_kernelILi4ENS0_13BUnaryFunctorIfffZZZNS0_20copysign_kernel_cudaERNS_18TensorIteratorBaseEENKUlvE_clEvENKUlvE0_clEvEUlffE_EESt5arrayIPcLm2EEEEviT0_T1_,(.L_x_8133 - _ZN2at6native29vectorized_elementwise_kernelILi4ENS0_13BUnaryFunctorIfffZZZNS0_20copysign_kernel_cudaERNS_18TensorIteratorBaseEENKUlvE_clEvENKUlvE0_clEvEUlffE_EESt5arrayIPcLm2EEEEviT0_T1_)
        .other          _ZN2at6native29vectorized_elementwise_kernelILi4ENS0_13BUnaryFunctorIfffZZZNS0_20copysign_kernel_cudaERNS_18TensorIteratorBaseEENKUlvE_clEvENKUlvE0_clEvEUlffE_EESt5arrayIPcLm2EEEEviT0_T1_,@"STO_CUDA_ENTRY STV_DEFAULT"
_ZN2at6native29vectorized_elementwise_kernelILi4ENS0_13BUnaryFunctorIfffZZZNS0_20copysign_kernel_cudaERNS_18TensorIteratorBaseEENKUlvE_clEvENKUlvE0_clEvEUlffE_EESt5arrayIPcLm2EEEEviT0_T1_:
.text._ZN2at6native29vectorized_elementwise_kernelILi4ENS0_13BUnaryFunctorIfffZZZNS0_20copysign_kernel_cudaERNS_18TensorIteratorBaseEENKUlvE_clEvENKUlvE0_clEvEUlffE_EESt5arrayIPcLm2EEEEviT0_T1_:
        /* <DEDUP_REMOVED lines=89> */
.L_x_5555:
[----:B------:R-:W-:-:S13]  /*0590*/  ISETP.GE.U32.AND P0, PT, R17, R16, PT ;  /* 0x000000101100720c */ /* 0x000fda0003f06070 */
[----:B------:R-:W-:Y:S05]  /*05a0*/  @P0 BRA `(.L_x_5557) ;  /* 0x0000000000300947 */ /* 0x000fea0003800000 */
[----:B0-----:R-:W0:Y:S01]  /*05b0*/  LDC.64 R6, c[0x0][0x390] ;  /* 0x0000e400ff067b82 */ /* 0x001e220000000a00 */
[----:B------:R-:W-:Y:S02]  /*05c0*/  IMAD.IADD R5, R0, 0x1, R17 ;  /* 0x0000000100057824 */ /* 0x000fe400078e0211 */
[----:B------:R-:W-:Y:S02]  /*05d0*/  VIADD R17, R17, 0x80 ;  /* 0x0000008011117836 */ /* 0x000fe40000000000 */
[----:B0-----:R-:W-:-:S05]  /*05e0*/  IMAD.WIDE.U32 R6, R5, 0x4, R6 ;  /* 0x0000000405067825 */ /* 0x001fca00078e0006 */
[----:B------:R1:W-:Y:S02]  /*05f0*/  STG.E desc[UR4][R6.64], R22 ;  /* 0x0000001606007986 */ /* 0x0003e4000c101904 */
.L_x_5556:
[----:B------:R-:W-:-:S13]  /*0600*/  ISETP.GE.U32.AND P0, PT, R17, R16, PT ;  /* 0x000000101100720c */ /* 0x000fda0003f06070 */
[----:B------:R-:W-:Y:S05]  /*0610*/  @P0 BRA `(.L_x_5558) ;  /* 0x0000000000300947 */ /* 0x000fea0003800000 */
[----:B01----:R-:W0:Y:S01]  /*0620*/  LDC.64 R6, c[0x0][0x390] ;  /* 0x0000e400ff067b82 */ /* 0x003e220000000a00 */
[----:B------:R-:W-:Y:S01]  /*0630*/  IADD3 R5, PT, PT, R0, R17, RZ ;  /* 0x0000001100057210 */ /* 0x000fe20007ffe0ff */
[----:B------:R-:W-:-:S04]  /*0640*/  VIADD R17, R17, 0x80 ;  /* 0x0000008011117836 */ /* 0x000fc80000000000 */
[----:B0-----:R-:W-:-:S05]  /*0650*/  IMAD.WIDE.U32 R6, R5, 0x4, R6 ;  /* 0x0000000405067825 */ /* 0x001fca00078e0006 */
[----:B------:R1:W-:Y:S02]  /*0660*/  STG.E desc[UR4][R6.64], R9 ;  /* 0x0000000906007986 */ /* 0x0003e4000c101904 */
.L_x_5557:
[----:B------:R-:W-:-:S13]  /*0670*/  ISETP.GE.U32.AND P0, PT, R17, R16, PT ;  /* 0x000000101100720c */ /* 0x000fda0003f06070 */
[----:B------:R-:W-:Y:S05]  /*0680*/  @P0 BRA `(.L_x_5559) ;  /* 0x0000000000340947 */ /* 0x000fea0003800000 */
[----:B01----:R-:W0:Y:S01]  /*0690*/  LDC.64 R6, c[0x0][0x390] ;  /* 0x0000e400ff067b82 */ /* 0x003e220000000a00 */
[----:B------:R-:W-:Y:S01]  /*06a0*/  IMAD.IADD R5, R0, 0x1, R17 ;  /* 0x0000000100057824 */ /* 0x000fe200078e0211 */
[----:B------:R-:W-:-:S03]  /*06b0*/  IADD3 R17, PT, PT, R17, 0x80, RZ ;  /* 0x0000008011117810 */ /* 0x000fc60007ffe0ff */
[----:B0-----:R-:W-:-:S05]  /*06c0*/  IMAD.WIDE.U32 R6, R5, 0x4, R6 ;  /* 0x0000000405067825 */ /* 0x001fca00078e0006 */
[----:B------:R2:W-:Y:S02]  /*06d0*/  STG.E desc[UR4][R6.64], R8 ;  /* 0x0000000806007986 */ /* 0x0005e4000c101904 */
.L_x_5558:
        /* <DEDUP_REMOVED lines=8> */
.L_x_5559:
[----:B------:R-:W-:Y:S05]  /*0760*/  BSYNC.RELIABLE B1 ;  /* 0x0000000000017941 */ /* 0x000fea0003800100 */
.L_x_5554:
[----:B------:R-:W-:-:S13]  /*0770*/  ISETP.GE.U32.AND P0, PT, R17, R16, PT ;  /* 0x000000101100720c */ /* 0x000fda0003f06070 */
[----:B--2---:R-:W2:Y:S01]  /*0780*/  @!P0 LDC.64 R4, c[0x0][0x390] ;  /* 0x0000e400ff048b82 */ /* 0x004ea20000000a00 */
[----:B01----:R-:W-:Y:S01]  /*0790*/  @!P0 IADD3 R7, PT, PT, R0, R17, RZ ;  /* 0x0000001100078210 */ /* 0x003fe20007ffe0ff */
[----:B------:R-:W-:-:S04]  /*07a0*/  @!P0 VIADD R17, R17, 0x80 ;  /* 0x0000008011118836 */ /* 0x000fc80000000000 */
[----:B--2---:R-:W-:-:S05]  /*07b0*/  @!P0 IMAD.WIDE.U32 R4, R7, 0x4, R4 ;  /* 0x0000000407048825 */ /* 0x004fca00078e0004 */
[----:B------:R3:W-:Y:S02]  /*07c0*/  @!P0 STG.E desc[UR4][R4.64], R3 ;  /* 0x0000000304008986 */ /* 0x0007e4000c101904 */
.L_x_5560:
[----:B------:R-:W-:Y:S05]  /*07d0*/  BSYNC.RECONVERGENT B0 ;  /* 0x0000000000007941 */ /* 0x000fea0003800200 */
.L_x_5553:
        /* <DEDUP_REMOVED lines=8> */
.L_x_5552:
[----:B------:R-:W0:Y:S01]  /*0860*/  S2R R15, SR_TID.X ;  /* 0x00000000000f7919 */ /* 0x000e220000002100 */
[----:B------:R-:W1:Y:S08]  /*0870*/  LDC.64 R2, c[0x0][0x398] ;  /* 0x0000e600ff027b82 */ /* 0x000e700000000a00 */
[----:B------:R-:W2:Y:S08]  /*0880*/  LDC.64 R12, c[0x0][0x390] ;  /* 0x0000e400ff0c7b82 */ /* 0x000eb00000000a00 */
[----:B------:R-:W3:Y:S01]  /*0890*/  LDC R14, c[0x0][0x388] ;  /* 0x0000e200ff0e7b82 */ /* 0x000ee20000000800 */
[----:B-1----:R-:W-:-:S04]  /*08a0*/  IMAD.WIDE.U32 R2, R0, 0x4, R2 ;  /* 0x0000000400027825 */ /* 0x002fc800078e0002 */
[----:B0-----:R-:W-:-:S05]  /*08b0*/  IMAD.WIDE.U32 R2, R15, 0x10, R2 ;  /* 0x000000100f027825 */ /* 0x001fca00078e0002 */
[----:B------:R-:W3:Y:S04]  /*08c0*/  LDG.E.128 R4, desc[UR4][R2.64] ;  /* 0x0000000402047981 */ /* 0x000ee8000c1e1d00 */
[----:B------:R-:W4:Y:S01]  /*08d0*/  LDG.E.128 R8, desc[UR4][R2.64+0x800] ;  /* 0x0008000402087981 */ /* 0x000f22000c1e1d00 */
[----:B--2---:R-:W-:-:S04]  /*08e0*/  IMAD.WIDE.U32 R12, R0, 0x4, R12 ;  /* 0x00000004000c7825 */ /* 0x004fc800078e000c */
[----:B------:R-:W-:Y:S01]  /*08f0*/  IMAD.WIDE.U32 R12, R15, 0x10, R12 ;  /* 0x000000100f0c7825 */ /* 0x000fe200078e000c */
[--C-:B---3--:R-:W-:Y:S02]  /*0900*/  LOP3.LUT R4, R4, 0x80000000, R14.reuse, 0xb8, !PT ;  /* 0x8000000004047812 */ /* 0x108fe400078eb80e */
[--C-:B------:R-:W-:Y:S02]  /*0910*/  LOP3.LUT R5, R5, 0x80000000, R14.reuse, 0xb8, !PT ;  /* 0x8000000005057812 */ /* 0x100fe400078eb80e */
[--C-:B------:R-:W-:Y:S02]  /*0920*/  LOP3.LUT R6, R6, 0x80000000, R14.reuse, 0xb8, !PT ;  /* 0x8000000006067812 */ /* 0x100fe400078eb80e */
[--C-:B------:R-:W-:Y:S02]  /*0930*/  LOP3.LUT R7, R7, 0x80000000, R14.reuse, 0xb8, !PT ;  /* 0x8000000007077812 */ /* 0x100fe400078eb80e */
[--C-:B----4-:R-:W-:Y:S02]  /*0940*/  LOP3.LUT R8, R8, 0x80000000, R14.reuse, 0xb8, !PT ;  /* 0x8000000008087812 */ /* 0x110fe400078eb80e */
[--C-:B------:R-:W-:Y:S01]  /*0950*/  LOP3.LUT R9, R9, 0x80000000, R14.reuse, 0xb8, !PT ;  /* 0x8000000009097812 */ /* 0x100fe200078eb80e */
[----:B------:R-:W-:Y:S01]  /*0960*/  STG.E.128 desc[UR4][R12.64], R4 ;  /* 0x000000040c007986 */ /* 0x000fe2000c101d04 */
[----:B------:R-:W-:-:S02]  /*0970*/  LOP3.LUT R10, R10, 0x80000000, R14, 0xb8, !PT ;  /* 0x800000000a0a7812 */ /* 0x000fc400078eb80e */
[----:B------:R-:W-:-:S05]  /*0980*/  LOP3.LUT R11, R11, 0x80000000, R14, 0xb8, !PT ;  /* 0x800000000b0b7812 */ /* 0x000fca00078eb80e */
[----:B------:R-:W-:Y:S01]  /*0990*/  STG.E.128 desc[UR4][R12.64+0x800], R8 ;  /* 0x000800080c007986 */ /* 0x000fe2000c101d04 */
[----:B------:R-:W-:Y:S05]  /*09a0*/  EXIT ;  /* 0x000000000000794d */ /* 0x000fea0003800000 */
.L_x_5561:
        /* <DEDUP_REMOVED lines=13> */
.L_x_8133:


//--------------------- .text._ZN2at6native29vectorized_elementwise_kernelILi8ENS0_13BUnaryFunctorIfffZZZNS0_20copysign_kernel_cudaERNS_18TensorIteratorBaseEENKUlvE_clEvENKUlvE0_clEvEUlffE_EESt5arrayIPcLm2EEEEviT0_T1_ --------------------------
	.section	.text._ZN2at6native29vectorized_elementwise_kernelILi8ENS0_13BUnaryFunctorIfffZZZNS0_20copysign_kernel_cudaERNS_18TensorIteratorBaseEENKUlvE_clEvENKUlvE0_clEvEUlffE_EESt5arrayIPcLm2EEEEviT0_T1_,"ax",@progbits
	.align	128
        .global         _ZN2at6native29vectorized_elementwise_kernelILi8ENS0_13BUnaryFunctorIfffZZZNS0_20copysign_kernel_cudaERNS_18TensorIteratorBaseEENKUlvE_clEvENKUlvE0_clEvEUlffE_EESt5arrayIPcLm2EEEEviT0_T1_
        .type           _ZN2at6native29vectorized_elementwise_kernelILi8ENS0_13BUnaryFunctorIfffZZZNS0_20copysign_kernel_cudaERNS_18TensorIteratorBaseEENKUlvE_clEvENKUlvE0_clEvEUlffE_EESt5arrayIPcLm2EEEEviT0_T1_,@function
        .size           _ZN2at6native29vectorized_elementwise_kernelILi8ENS0_13BUnaryFunctorIfffZZZNS0_20copysign_kernel_cudaERNS_18TensorIteratorBaseEENKUlvE_clEvENKUlvE0_clEvEUlffE_EESt5arrayIPcLm2EEEEviT0_T1_,(.L_x_8134 - _ZN2at6native29vectorized_elementwise_kernelILi8ENS0_13BUnaryFunctorIfffZZZNS0_20copysign_kernel_cudaERNS_18TensorIteratorBaseEENKUlvE_clEvENKUlvE0_clEvEUlffE_EESt5arrayIPcLm2EEEEviT0_T1_)
        .other          _ZN2at6native29vectorized_elementwise_kernelILi8ENS0_13BUnaryFunctorIfffZZZNS0_20copysign_kernel_cudaERNS_18TensorIteratorBaseEENKUlvE_clEvENKUlvE0_clEvEUlffE_EESt5arrayIPcLm2EEEEviT0_T1_,@"STO_CUDA_ENTRY STV_DEFAULT"
_ZN2at6native29vectorized_elementwise_kernelILi8ENS0_13BUnaryFunctorIfffZZZNS0_20copysign_kernel_cudaERNS_18TensorIteratorBaseEENKUlvE_clEvENKUlvE0_clEvEUlffE_EESt5arrayIPcLm2EEEEviT0_T1_:
.text._ZN2at6native29vectorized_elementwise_kernelILi8ENS0_13BUnaryFunctorIfffZZZNS0_20copysign_kernel_cudaERNS_18TensorIteratorBaseEENKUlvE_clEvENKUlvE0_clEvEUlffE_EESt5arrayIPcLm2EEEEviT0_T1_:
        /* <DEDUP_REMOVED lines=89> */
.L_x_5565:
[----:B------:R-:W-:-:S13]  /*0590*/  ISETP.GE.U32.AND P0, PT, R17, R16, PT ;  /* 0x000000101100720c */ /* 0x000fda0003f06070 */
[----:B------:R-:W-:Y:S05]  /*05a0*/  @P0 BRA `(.L_x_5567) ;  /* 0x0000000000300947 */ /* 0x000fea0003800000 */
[----:B0-----:R-:W0:Y:S01]  /*05b0*/  LDC.64 R6, c[0x0][0x390] ;  /* 0x0000e400ff067b82 */ /* 0x001e220000000a00 */
[----:B------:R-:W-:Y:S02]  /*05c0*/  IMAD.IADD R5, R0, 0x1, R17 ;  /* 0x0000000100057824 */ /* 0x000fe400078e0211 */
[----:B------:R-:W-:Y:S02]  /*05d0*/  VIADD R17, R17, 0x80 ;  /* 0x0000008011117836 */ /* 0x000fe40000000000 */
[----:B0-----:R-:W-:-:S05]  /*05e0*/  IMAD.WIDE.U32 R6, R5, 0x4, R6 ;  /* 0x0000000405067825 */ /* 0x001fca00078e0006 */
[----:B------:R1:W-:Y:S02]  /*05f0*/  STG.E desc[UR4][R6.64], R22 ;  /* 0x0000001606007986 */ /* 0x0003e4000c101904 */
.L_x_5566:
[----:B------:R-:W-:-:S13]  /*0600*/  ISETP.GE.U32.AND P0, PT, R17, R16, PT ;  /* 0x000000101100720c */ /* 0x000fda0003f06070 */
[----:B------:R-:W-:Y:S05]  /*0610*/  @P0 BRA `(.L_x_5568) ;  /* 0x0000000000300947 */ /* 0x000fea0003800000 */
[----:B01----:R-:W0:Y:S01]  /*0620*/  LDC.64 R6, c[0x0][0x390] ;  /* 0x0000e400ff067b82 */ /* 0x003e220000000a00 */
[----:B------:R-:W-:Y:S01]  /*0630*/  IADD3 R5, PT, PT, R0, R17, RZ ;  /* 0x0000001100057210 */ /* 0x000fe20007ffe0ff */
[----:B------:R-:W-:-:S04]  /*0640*/  VIADD R17, R17, 0x80 ;  /* 0x0000008011117836 */ /* 0x000fc80000000000 */
[----:B0-----:R-:W-:-:S05]  /*0650*/  IMAD.WIDE.U32 R6, R5, 0x4, R6 ;  /* 0x0000000405067825 */ /* 0x001fca00078e0006 */
[----:B------:R1:W-:Y:S02]  /*0660*/  STG.E desc[UR4][R6.64], R9 ;  /* 0x0000000906007986 */ /* 0x0003e4000c101904 */
.L_x_5567:
[----:B------:R-:W-:-:S13]  /*0670*/  ISETP.GE.U32.AND P0, PT, R17, R16, PT ;  /* 0x000000101100720c */ /* 0x000fda0003f06070 */
[----:B------:R-:W-:Y:S05]  /*0680*/  @P0 BRA `(.L_x_5569) ;  /* 0x0000000000340947 */ /* 0x000fea0003800000 */
[----:B01----:R-:W0:Y:S01]  /*0690*/  LDC.64 R6, c[0x0][0x390] ;  /* 0x0000e400ff067b82 */ /* 0x003e220000000a00 */
[----:B------:R-:W-:Y:S01]  /*06a0*/  IMAD.IADD R5, R0, 0x1, R17 ;  /* 0x0000000100057824 */ /* 0x000fe200078e0211 */
[----:B------:R-:W-:-:S03]  /*06b0*/  IADD3 R17, PT, PT, R17, 0x80, RZ ;  /* 0x0000008011117810 */ /* 0x000fc60007ffe0ff */
[----:B0-----:R-:W-:-:S05]  /*06c0*/  IMAD.WIDE.U32 R6, R5, 0x4, R6 ;  /* 0x0000000405067825 */ /* 0x001fca00078e0006 */
[----:B------:R2:W-:Y:S02]  /*06d0*/  STG.E desc[UR4][R6.64], R8 ;  /* 0x0000000806007986 */ /* 0x0005e4000c101904 */
.L_x_5568:
        /* <DEDUP_REMOVED lines=8> */
.L_x_5569:
[----:B------:R-:W-:Y:S05]  /*0760*/  BSYNC.RELIABLE B1 ;  /* 0x0000000000017941 */ /* 0x000fea0003800100 */
.L_x_5564:
[----:B------:R-:W-:-:S13]  /*0770*/  ISETP.GE.U32.AND P0, PT, R17, R16, PT ;  /* 0x000000101100720c */ /* 0x000fda0003f06070 */
[----:B--2---:R-:W2:Y:S01]  /*0780*/  @!P0 LDC.64 R4, c[0x0][0x390] ;  /* 0x0000e400ff048b82 */ /* 0x004ea20000000a00 */
[----:B01----:R-:W-:Y:S01]  /*0790*/  @!P0 IADD3 R7, PT, PT, R0, R17, RZ ;  /* 0x0000001100078210 */ /* 0x003fe20007ffe0ff */
[----:B------:R-:W-:-:S04]  /*07a0*/  @!P0 VIADD R17, R17, 0x80 ;  /* 0x0000008011118836 */ /* 0x000fc80000000000 */
[----:B--2---:R-:W-:-:S05]  /*07b0*/  @!P0 IMAD.WIDE.U32 R4, R7, 0x4, R4 ;  /* 0x0000000407048825 */ /* 0x004fca00078e0004 */
[----:B------:R3:W-:Y:S02]  /*07c0*/  @!P0 STG.E desc[UR4][R4.64], R3 ;  /* 0x0000000304008986 */ /* 0x0007e4000c101904 */
.L_x_5570:
[----:B------:R-:W-:Y:S05]  /*07d0*/  BSYNC.RECONVERGENT B0 ;  /* 0x0000000000007941 */ /* 0x000fea0003800200 */
.L_x_5563:
        /* <DEDUP_REMOVED lines=8> */
.L_x_5562:
[----:B------:R-:W0:Y:S01]  /*0860*/  S2R R15, SR_TID.X ;  /* 0x00000000000f7919 */ /* 0x000e220000002100 */
[----:B------:R-:W1:Y:S08]  /*0870*/  LDC.64 R2, c[0x0][0x398] ;  /* 0x0000e600ff027b82 */ /* 0x000e700000000a00 */
[----:B------:R-:W2:Y:S08]  /*0880*/  LDC.64 R12, c[0x0][0x390] ;  /* 0x0000e400ff0c7b82 */ /* 0x000eb00000000a00 */
[----:B------:R-:W3:Y:S01]  /*0890*/  LDC R14, c[0x0][0x388] ;  /* 0x0000e200ff0e7b82 */ /* 0x000ee20000000800 */
[----:B-1----:R-:W-:-:S04]  /*08a0*/  IMAD.WIDE.U32 R2, R0, 0x4, R2 ;  /* 0x0000000400027825 */ /* 0x002fc800078e0002 */
[----:B0-----:R-:W-:-:S05]  /*08b0*/  IMAD.WIDE.U32 R2, R15, 0x20, R2 ;  /* 0x000000200f027825 */ /* 0x001fca00078e0002 */
[----:B------:R-:W3:Y:S01]  /*08c0*/  LDG.E.ENL2.256 R4, R8, desc[UR4][R2.64] ;  /* 0xfe0000040208797e */ /* 0x000ee20008121904 */
[----:B--2---:R-:W-:-:S04]  /*08d0*/  IMAD.WIDE.U32 R12, R0, 0x4, R12 ;  /* 0x00000004000c7825 */ /* 0x004fc800078e000c */
[----:B------:R-:W-:Y:S01]  /*08e0*/  IMAD.WIDE.U32 R12, R15, 0x20, R12 ;  /* 0x000000200f0c7825 */ /* 0x000fe200078e000c */
[--C-:B---3--:R-:W-:Y:S02]  /*08f0*/  LOP3.LUT R8, R8, 0x80000000, R14.reuse, 0xb8, !PT ;  /* 0x8000000008087812 */ /* 0x108fe400078eb80e */
[--C-:B------:R-:W-:Y:S02]  /*0900*/  LOP3.LUT R9, R9, 0x80000000, R14.reuse, 0xb8, !PT ;  /* 0x8000000009097812 */ /* 0x100fe400078eb80e */
[--C-:B------:R-:W-:Y:S02]  /*0910*/  LOP3.LUT R10, R10, 0x80000000, R14.reuse, 0xb8, !PT ;  /* 0x800000000a0a7812 */ /* 0x100fe400078eb80e */
[--C-:B------:R-:W-:Y:S02]  /*0920*/  LOP3.LUT R11, R11, 0x80000000, R14.reuse, 0xb8, !PT ;  /* 0x800000000b0b7812 */ /* 0x100fe400078eb80e */
[--C-:B------:R-:W-:Y:S02]  /*0930*/  LOP3.LUT R4, R4, 0x80000000, R14.reuse, 0xb8, !PT ;  /* 0x8000000004047812 */ /* 0x100fe400078eb80e */
[----:B------:R-:W-:-:S02]  /*0940*/  LOP3.LUT R5, R5, 0x80000000, R14, 0xb8, !PT ;  /* 0x8000000005057812 */ /* 0x000fc400078eb80e */
[--C-:B------:R-:W-:Y:S02]  /*0950*/  LOP3.LUT R6, R6, 0x80000000, R14.reuse, 0xb8, !PT ;  /* 0x8000000006067812 */ /* 0x100fe400078eb80e */
[----:B------:R-:W-:-:S05]  /*0960*/  LOP3.LUT R7, R7, 0x80000000, R14, 0xb8, !PT ;  /* 0x8000000007077812 */ /* 0x000fca00078eb80e */
[----:B------:R-:W-:Y:S01]  /*0970*/  STG.E.ENL2.256 desc[UR4][R12.64], R8, R4 ;  /* 0xf80000080c04797f */ /* 0x000fe2000f121804 */
[----:B------:R-:W-:Y:S05]  /*0980*/  EXIT ;  /* 0x000000000000794d */ /* 0x000fea0003800000 */
.L_x_5571:
        /* <DEDUP_REMOVED lines=15> */
.L_x_8134:


//--------------------- .text._ZN2at6native18elementwise_kernelILi128ELi4EZNS0_15gpu_kernel_implINS0_13AUnaryFunctorIfffZZZNS0_20copysign_kernel_cudaERNS_18TensorIteratorBaseEENKUlvE_clEvENKUlvE0_clEvEUlffE_EEEEvS5_RKT_EUliE_EEviT1_ --------------------------
	.section	.text._ZN2at6native18elementwise_kernelILi128ELi4EZNS0_15gpu_kernel_implINS0_13AUnaryFunctorIfffZZZNS0_20copysign_kernel_cudaERNS_18TensorIteratorBaseEENKUlvE_clEvENKUlvE0_clEvEUlffE_EEEEvS5_RKT_EUliE_EEviT1_,"ax",@progbits
	.align	128
        .global         _ZN2at6native18elementwise_kernelILi128ELi4EZNS0_15gpu_kernel_implINS0_13AUnaryFunctorIfffZZZNS0_20copysign_kernel_cudaERNS_18TensorIteratorBaseEENKUlvE_clEvENKUlvE0_clEvEUlffE_EEEEvS5_RKT_EUliE_EEviT1_
        .type           _ZN2at6native18elementwise_kernelILi128ELi4EZNS0_15gpu_kernel_implINS0_13AUnaryFunctorIfffZZZNS0_20copysign_kernel_cudaERNS_18TensorIteratorBaseEENKUlvE_clEvENKUlvE0_clEvEUlffE_EEEEvS5_RKT_EUliE_EEviT1_,@function
        .size           _ZN2at6native18elementwise_kernelILi128ELi4EZNS0_15gpu_kernel_implINS0_13AUnaryFunctorIfffZZZNS0_20copysign_kernel_cudaERNS_18TensorIteratorBaseEENKUlvE_clEvENKUlvE0_clEvEUlffE_EEEEvS5_RKT_EUliE_EEviT1_,(.L_x_8135 - _ZN2at6native18elementwise_kernelILi128ELi4EZNS0_15gpu_kernel_implINS0_13AUnaryFunctorIfffZZZNS0_20copysign_kernel_cudaERNS_18TensorIteratorBaseEENKUlvE_clEvENKUlvE0_clEvEUlffE_EEEEvS5_RKT_EUliE_EEviT1_)
        .other          _ZN2at6native18elementwise_kernelILi128ELi4EZNS0_15gpu_kernel_implINS0_13AUnaryFunctorIfffZZZNS0_20copysign_kernel_cudaERNS_18TensorIteratorBaseEENKUlvE_clEvENKUlvE0_clEvEUlffE_EEEEvS5_RKT_EUliE_EEviT1_,@"STO_CUDA_ENTRY STV_DEFAULT"
_ZN2at6native18elementwise_kernelILi128ELi4EZNS0_15gpu_kernel_implINS0_13AUnaryFunctorIfffZZZNS0_20copysign_kernel_cudaERNS_18TensorIteratorBaseEENKUlvE_clEvENKUlvE0_clEvEUlffE_EEEEvS5_RKT_EUliE_EEviT1_:
.text._ZN2at6native18elementwise_kernelILi128ELi4EZNS0_15gpu_kernel_implINS0_13AUnaryFunctorIfffZZZNS0_20copysign_kernel_cudaERNS_18TensorIteratorBaseEENKUlvE_clEvENKUlvE0_clEvEUlffE_EEEEvS5_RKT_EUliE_EEviT1_:
        /* <DEDUP_REMOVED lines=319> */
.L_x_5574:
        /* <DEDUP_REMOVED lines=18> */
.L_x_5579:
[----:B------:R-:W2:Y:S02]  /*1510*/  LDG.E.U8 R2, desc[UR36][R2.64] ;  /* 0x0000002402027981 */ /* 0x000ea4000c1e1100 */
[----:B--2---:R-:W-:Y:S01]  /*1520*/  I2FP.F32.U32 R4, R2 ;  /* 0x0000000200047245 */ /* 0x004fe20000201000 */
[----:B------:R-:W-:Y:S06]  /*1530*/  BRA `(.L_x_5581) ;  /* 0x0000000c00247947 */ /* 0x000fec0003800000 */
.L_x_5578:
        /* <DEDUP_REMOVED lines=9> */
.L_x_5583:
[----:B------:R-:W2:Y:S02]  /*15d0*/  LDG.E R2, desc[UR36][R2.64] ;  /* 0x0000002402027981 */ /* 0x000ea4000c1e1900 */
[----:B--2---:R-:W-:Y:S01]  /*15e0*/  I2FP.F32.S32 R4, R2 ;  /* 0x0000000200047245 */ /* 0x004fe20000201400 */
[----:B------:R-:W-:Y:S06]  /*15f0*/  BRA `(.L_x_5581) ;  /* 0x0000000800f47947 */ /* 0x000fec0003800000 */
.L_x_5582:
[----:B------:R-:W2:Y:S02]  /*1600*/  LDG.E.U16 R2, desc[UR36][R2.64] ;  /* 0x0000002402027981 */ /* 0x000ea4000c1e1500 */
[----:B--2---:R0:W1:Y:S01]  /*1610*/  I2F.S16 R4, R2 ;  /* 0x0000000200047306 */ /* 0x0040620000101400 */
[----:B------:R-:W-:Y:S05]  /*1620*/  BRA `(.L_x_5581) ;  /* 0x0000000800e87947 */ /* 0x000fea0003800000 */
.L_x_5577:
        /* <DEDUP_REMOVED lines=8> */
.L_x_5585:
[----:B------:R-:W2:Y:S02]  /*16b0*/  LDG.E.U16 R2, desc[UR36][R2.64] ;  /* 0x0000002402027981 */ /* 0x000ea4000c1e1500 */
[----:B--2---:R-:W-:Y:S01]  /*16c0*/  HADD2.F32 R4, -RZ, R2.H0_H0 ;  /* 0x20000002ff047230 */ /* 0x004fe20000004100 */
[----:B------:R-:W-:Y:S06]  /*16d0*/  BRA `(.L_x_5581) ;  /* 0x0000000800bc7947 */ /* 0x000fec0003800000 */
.L_x_5584:
        /* <DEDUP_REMOVED lines=8> */
.L_x_5587:
[----:B------:R-:W2:Y:S02]  /*1760*/  LDG.E.U16 R2, desc[UR36][R2.64] ;  /* 0x0000002402027981 */ /* 0x000ea4000c1e1500 */
[----:B--2---:R-:W-:Y:S01]  /*1770*/  HADD2.F32 R4, -RZ, R2.H0_H0 ;  /* 0x20000002ff047230 */ /* 0x004fe20000004100 */
[----:B------:R-:W-:Y:S06]  /*1780*/  BRA `(.L_x_5581) ;  /* 0x0000000800907947 */ /* 0x000fec0003800000 */
.L_x_5586:
[----:B------:R-:W2:Y:S01]  /*1790*/  LDG.E.64 R2, desc[UR36][R2.64] ;  /* 0x0000002402027981 */ /* 0x000ea2000c1e1b00 */
[----:B------:R-:W-:Y:S01]  /*17a0*/  UMOV UR4, 0xf0000000 ;  /* 0xf000000000047882 */ /* 0x000fe20000000000 */
[----:B------:R-:W-:Y:S01]  /*17b0*/  UMOV UR5, 0x380fffff ;  /* 0x380fffff00057882 */ /* 0x000fe20000000000 */
[----:B--2---:R-:W0:Y:S01]  /*17c0*/  F2F.F32.F64 R4, R2 ;  /* 0x0000000200047310 */ /* 0x004e220000301000 */
[----:B------:R-:W-:-:S14]  /*17d0*/  DSETP.GEU.AND P0, PT, |R2|, UR4, PT ;  /* 0x0000000402007e2a */ /* 0x000fdc000bf0e200 */
[----:B0-----:R-:W-:Y:S01]  /*17e0*/  @!P0 FMUL R4, R4, 1.175494350822287508e-38 ;  /* 0x0080000004048820 */ /* 0x001fe20000400000 */
[----:B------:R-:W-:Y:S06]  /*17f0*/  BRA `(.L_x_5581) ;  /* 0x0000000800747947 */ /* 0x000fec0003800000 */
.L_x_5576:
        /* <DEDUP_REMOVED lines=12> */
.L_x_5590:
[----:B------:R-:W2:Y:S01]  /*18c0*/  LDG.E.64 R2, desc[UR36][R2.64] ;  /* 0x0000002402027981 */ /* 0x000ea2000c1e1b00 */
[----:B------:R-:W-:Y:S01]  /*18d0*/  UMOV UR4, 0xf0000000 ;  /* 0xf000000000047882 */ /* 0x000fe20000000000 */
[----:B------:R-:W-:Y:S01]  /*18e0*/  UMOV UR5, 0x380fffff ;  /* 0x380fffff00057882 */ /* 0x000fe20000000000 */
[----:B--2---:R-:W0:Y:S01]  /*18f0*/  F2F.F32.F64 R4, R2 ;  /* 0x0000000200047310 */ /* 0x004e220000301000 */
[----:B------:R-:W-:-:S14]  /*1900*/  DSETP.GEU.AND P0, PT, |R2|, UR4, PT ;  /* 0x0000000402007e2a */ /* 0x000fdc000bf0e200 */
[----:B0-----:R-:W-:Y:S01]  /*1910*/  @!P0 FMUL R4, R4, 1.175494350822287508e-38 ;  /* 0x0080000004048820 */ /* 0x001fe20000400000 */
[----:B------:R-:W-:Y:S06]  /*1920*/  BRA `(.L_x_5581) ;  /* 0x0000000800287947 */ /* 0x000fec0003800000 */
.L_x_5589:
        /* <DEDUP_REMOVED lines=25> */
.L_x_5592:
        /* <DEDUP_REMOVED lines=12> */
.L_x_5591:
[----:B------:R-:W2:Y:S02]  /*1b80*/  LDG.E.U16 R2, desc[UR36][R2.64] ;  /* 0x0000002402027981 */ /* 0x000ea4000c1e1500 */
[----:B--2---:R-:W-:Y:S01]  /*1b90*/  SHF.L.U32 R4, R2, 0x10, RZ ;  /* 0x0000001002047819 */ /* 0x004fe200000006ff */
[----:B------:R-:W-:Y:S06]  /*1ba0*/  BRA `(.L_x_5581) ;  /* 0x0000000400887947 */ /* 0x000fec0003800000 */
.L_x_5588:
        /* <DEDUP_REMOVED lines=11> */
.L_x_5595:
        /* <DEDUP_REMOVED lines=20> */
.L_x_5597:
[----:B------:R-:W-:Y:S05]  /*1da0*/  BSYNC.RECONVERGENT B0 ;  /* 0x0000000000007941 */ /* 0x000fea0003800200 */
.L_x_5596:
[----:B------:R-:W-:Y:S01]  /*1db0*/  IMAD.SHL.U32 R0, R0, 0x100000, RZ ;  /* 0x0010000000007824 */ /* 0x000fe200078e00ff */
[----:B------:R-:W-:-:S04]  /*1dc0*/  LEA R2, R2, 0x3b800000, 0x17 ;  /* 0x3b80000002027811 */ /* 0x000fc800078eb8ff */
[----:B------:R-:W-:Y:S01]  /*1dd0*/  LOP3.LUT R4, R2, R0, R7, 0xfe, !PT ;  /* 0x0000000002047212 */ /* 0x000fe200078efe07 */
[----:B------:R-:W-:Y:S06]  /*1de0*/  BRA `(.L_x_5581) ;  /* 0x0000000000f87947 */ /* 0x000fec0003800000 */
.L_x_5594:
        /* <DEDUP_REMOVED lines=20> */
.L_x_5599:
[----:B------:R-:W-:Y:S05]  /*1f30*/  BSYNC.RECONVERGENT B0 ;  /* 0x0000000000007941 */ /* 0x000fea0003800200 */
.L_x_5598:
[----:B------:R-:W-:Y:S01]  /*1f40*/  IMAD.SHL.U32 R0, R0, 0x200000, RZ ;  /* 0x0020000000007824 */ /* 0x000fe200078e00ff */
[----:B------:R-:W-:-:S04]  /*1f50*/  LEA R2, R2, 0x37800000, 0x17 ;  /* 0x3780000002027811 */ /* 0x000fc800078eb8ff */
[----:B------:R-:W-:Y:S01]  /*1f60*/  LOP3.LUT R4, R2, R0, R7, 0xfe, !PT ;  /* 0x0000000002047212 */ /* 0x000fe200078efe07 */
[----:B------:R-:W-:Y:S06]  /*1f70*/  BRA `(.L_x_5581) ;  /* 0x0000000000947947 */ /* 0x000fec0003800000 */
.L_x_5593:
[----:B------:R-:W-:-:S09]  /*1f80*/  UISETP.NE.AND UP0, UPT, UR4, 0x1c, UPT ;  /* 0x0000001c0400788c */ /* 0x000fd2000bf05270 */
[----:B------:R-:W-:Y:S05]  /*1f90*/  BRA.U !UP0, `(.L_x_5600) ;  /* 0x0000000108847547 */ /* 0x000fea000b800000 */
[----:B------:R-:W-:-:S09]  /*1fa0*/  UISETP.NE.AND UP0, UPT, UR4, 0x1d, UPT ;  /* 0x0000001d0400788c */ /* 0x000fd2000bf05270 */
[----:B------:R-:W-:Y:S05]  /*1fb0*/  BRA.U !UP0, `(.L_x_5601) ;  /* 0x0000000108707547 */ /* 0x000fea000b800000 */
[----:B------:R-:W-:-:S09]  /*1fc0*/  UISETP.NE.AND UP0, UPT, UR4, 0x2c, UPT ;  /* 0x0000002c0400788c */ /* 0x000fd2000bf05270 */
[----:B------:R-:W-:Y:S05]  /*1fd0*/  BRA.U !UP0, `(.L_x_5602) ;  /* 0x0000000108487547 */ /* 0x000fea000b800000 */
.L_x_5580:
        /* <DEDUP_REMOVED lines=16> */
.L_x_5603:
[----:B------:R-:W-:Y:S01]  /*20e0*/  IMAD.MOV.U32 R4, RZ, RZ, RZ ;  /* 0x000000ffff047224 */ /* 0x000fe200078e00ff */
[----:B------:R-:W-:Y:S06]  /*20f0*/  BRA `(.L_x_5581) ;  /* 0x0000000000347947 */ /* 0x000fec0003800000 */
.L_x_5602:
        /* <DEDUP_REMOVED lines=8> */
.L_x_5601:
[----:B------:R-:W2:Y:S02]  /*2180*/  LDG.E.64 R2, desc[UR36][R2.64] ;  /* 0x0000002402027981 */ /* 0x000ea4000c1e1b00 */
[----:B--2---:R0:W1:Y:S01]  /*2190*/  I2F.U64 R4, R2 ;  /* 0x0000000200047312 */ /* 0x0040620000301000 */
[----:B------:R-:W-:Y:S05]  /*21a0*/  BRA `(.L_x_5581) ;  /* 0x0000000000087947 */ /* 0x000fea0003800000 */
.L_x_5600:
[----:B------:R-:W2:Y:S02]  /*21b0*/  LDG.E R2, desc[UR36][R2.64] ;  /* 0x0000002402027981 */ /* 0x000ea4000c1e1900 */
[----:B--2---:R-:W-:-:S07]  /*21c0*/  I2FP.F32.U32 R4, R2 ;  /* 0x0000000200047245 */ /* 0x004fce0000201000 */
.L_x_5581:
[----:B------:R-:W-:Y:S05]  /*21d0*/  BSYNC.RECONVERGENT B6 ;  /* 0x0000000000067941 */ /* 0x000fea0003800200 */
.L_x_5575:
        /* <DEDUP_REMOVED lines=19> */
.L_x_5607:
[----:B------:R-:W0:Y:S02]  /*2310*/  F2I.S64.TRUNC R4, R4 ;  /* 0x0000000400047311 */ /* 0x000e24000020d900 */
[----:B0-----:R-:W-:-:S05]  /*2320*/  IMAD.MOV.U32 R7, RZ, RZ, R4 ;  /* 0x000000ffff077224 */ /* 0x001fca00078e0004 */
[----:B------:R0:W-:Y:S01]  /*2330*/  STG.E.U8 desc[UR36][R2.64], R7 ;  /* 0x0000000702007986 */ /* 0x0001e2000c101124 */
[----:B------:R-:W-:Y:S05]  /*2340*/  BRA `(.L_x_5609) ;  /* 0x0000000c002c7947 */ /* 0x000fea0003800000 */
.L_x_5606:
        /* <DEDUP_REMOVED lines=9> */
.L_x_5611:
[----:B------:R-:W0:Y:S02]  /*23e0*/  F2I.FTZ.TRUNC.NTZ R5, R4 ;  /* 0x0000000400057305 */ /* 0x000e24000021f100 */
[----:B0-----:R0:W-:Y:S01]  /*23f0*/  STG.E desc[UR36][R2.64], R5 ;  /* 0x0000000502007986 */ /* 0x0011e2000c101924 */
[----:B------:R-:W-:Y:S05]  /*2400*/  BRA `(.L_x_5609) ;  /* 0x0000000800fc7947 */ /* 0x000fea0003800000 */
.L_x_5610:
[----:B------:R-:W0:Y:S02]  /*2410*/  F2I.FTZ.TRUNC.NTZ R5, R4 ;  /* 0x0000000400057305 */ /* 0x000e24000021f100 */
[----:B0-----:R0:W-:Y:S01]  /*2420*/  STG.E.U16 desc[UR36][R2.64], R5 ;  /* 0x0000000502007986 */ /* 0x0011e2000c101524 */
[----:B------:R-:W-:Y:S05]  /*2430*/  BRA `(.L_x_5609) ;  /* 0x0000000800f07947 */ /* 0x000fea0003800000 */
.L_x_5605:
        /* <DEDUP_REMOVED lines=8> */
.L_x_5613:
[----:B------:R-:W-:-:S05]  /*24c0*/  F2FP.F16.F32.PACK_AB R4, RZ, R4 ;  /* 0x00000004ff04723e */ /* 0x000fca00000000ff */
[----:B------:R0:W-:Y:S01]  /*24d0*/  STG.E.U16 desc[UR36][R2.64], R4 ;  /* 0x0000000402007986 */ /* 0x0001e2000c101524 */
[----:B------:R-:W-:Y:S05]  /*24e0*/  BRA `(.L_x_5609) ;  /* 0x0000000800c47947 */ /* 0x000fea0003800000 */
.L_x_5612:
        /* <DEDUP_REMOVED lines=9> */
.L_x_5615:
[----:B------:R-:W-:-:S04]  /*2580*/  F2FP.F16.F32.PACK_AB R5, RZ, R4 ;  /* 0x00000004ff05723e */ /* 0x000fc800000000ff */
[----:B------:R-:W-:-:S05]  /*2590*/  PRMT R5, R5, 0x5410, RZ ;  /* 0x0000541005057816 */ /* 0x000fca00000000ff */
[----:B------:R0:W-:Y:S01]  /*25a0*/  STG.E desc[UR36][R2.64], R5 ;  /* 0x0000000502007986 */ /* 0x0001e2000c101924 */
[----:B------:R-:W-:Y:S05]  /*25b0*/  BRA `(.L_x_5609) ;  /* 0x0000000800907947 */ /* 0x000fea0003800000 */
.L_x_5614:
[----:B------:R-:W-:-:S06]  /*25c0*/  FMUL.FTZ R4, R4, 1 ;  /* 0x3f80000004047820 */ /* 0x000fcc0000410000 */
[----:B------:R-:W0:Y:S02]  /*25d0*/  F2F.F64.F32 R4, R4 ;  /* 0x0000000400047310 */ /* 0x000e240000201800 */
[----:B0-----:R0:W-:Y:S01]  /*25e0*/  STG.E.64 desc[UR36][R2.64], R4 ;  /* 0x0000000402007986 */ /* 0x0011e2000c101b24 */
[----:B------:R-:W-:Y:S05]  /*25f0*/  BRA `(.L_x_5609) ;  /* 0x0000000800807947 */ /* 0x000fea0003800000 */
.L_x_5604:
        /* <DEDUP_REMOVED lines=12> */
.L_x_5618:
[----:B------:R-:W-:Y:S01]  /*26c0*/  FMUL.FTZ R4, R4, 1 ;  /* 0x3f80000004047820 */ /* 0x000fe20000410000 */
[----:B------:R-:W-:-:S05]  /*26d0*/  CS2R R6, SRZ ;  /* 0x0000000000067805 */ /* 0x000fca000001ff00 */
[----:B------:R-:W0:Y:S02]  /*26e0*/  F2F.F64.F32 R4, R4 ;  /* 0x0000000400047310 */ /* 0x000e240000201800 */
[----:B0-----:R0:W-:Y:S01]  /*26f0*/  STG.E.128 desc[UR36][R2.64], R4 ;  /* 0x0000000402007986 */ /* 0x0011e2000c101d24 */
[----:B------:R-:W-:Y:S05]  /*2700*/  BRA `(.L_x_5609) ;  /* 0x00000008003c7947 */ /* 0x000fea0003800000 */
.L_x_5617:
        /* <DEDUP_REMOVED lines=18> */
.L_x_5622:
[----:B------:R-:W-:Y:S05]  /*2830*/  BSYNC.RECONVERGENT B0 ;  /* 0x0000000000007941 */ /* 0x000fea0003800200 */
.L_x_5621:
[----:B------:R-:W-:-:S05]  /*2840*/  LOP3.LUT R7, R0, 0x80, R7, 0xf8, !PT ;  /* 0x0000008000077812 */ /* 0x000fca00078ef807 */
[----:B------:R0:W-:Y:S01]  /*2850*/  STG.E.U8 desc[UR36][R2.64], R7 ;  /* 0x0000000702007986 */ /* 0x0001e2000c101124 */
[----:B------:R-:W-:Y:S05]  /*2860*/  BRA `(.L_x_5609) ;  /* 0x0000000400e47947 */ /* 0x000fea0003800000 */
.L_x_5620:
        /* <DEDUP_REMOVED lines=14> */
.L_x_5624:
[----:B------:R-:W-:Y:S05]  /*2950*/  BSYNC.RECONVERGENT B0 ;  /* 0x0000000000007941 */ /* 0x000fea0003800200 */
.L_x_5623:
[----:B------:R-:W-:-:S05]  /*2960*/  LOP3.LUT R5, R0, 0x80, R7, 0xf8, !PT ;  /* 0x0000008000057812 */ /* 0x000fca00078ef807 */
[----:B------:R0:W-:Y:S01]  /*2970*/  STG.E.U8 desc[UR36][R2.64], R5 ;  /* 0x0000000502007986 */ /* 0x0001e2000c101124 */
[----:B------:R-:W-:Y:S05]  /*2980*/  BRA `(.L_x_5609) ;  /* 0x00000004009c7947 */ /* 0x000fea0003800000 */
.L_x_5619:
[----:B------:R-:W-:-:S05]  /*2990*/  F2FP.BF16.F32.PACK_AB R4, RZ, R4 ;  /* 0x00000004ff04723e */ /* 0x000fca00000010ff */
[----:B------:R0:W-:Y:S01]  /*29a0*/  STG.E.U16 desc[UR36][R2.64], R4 ;  /* 0x0000000402007986 */ /* 0x0001e2000c101524 */
[----:B------:R-:W-:Y:S05]  /*29b0*/  BRA `(.L_x_5609) ;  /* 0x0000000400907947 */ /* 0x000fea0003800000 */
.L_x_5616:
        /* <DEDUP_REMOVED lines=11> */
.L_x_5627:
        /* <DEDUP_REMOVED lines=12> */
.L_x_5630:
[----:B------:R-:W-:-:S04]  /*2b30*/  SHF.R.U32.HI R0, RZ, 0x14, R4 ;  /* 0x00000014ff007819 */ /* 0x000fc80000011604 */
[----:B------:R-:W-:-:S04]  /*2b40*/  LOP3.LUT R5, R0, 0x1, RZ, 0xc0, !PT ;  /* 0x0000000100057812 */ /* 0x000fc800078ec0ff */
[----:B------:R-:W-:-:S04]  /*2b50*/  IADD3 R0, PT, PT, R4, 0x487ffff, R5 ;  /* 0x0487ffff04007810 */ /* 0x000fc80007ffe005 */
[----:B------:R-:W-:-:S04]  /*2b60*/  SHF.R.U32.HI R0, RZ, 0x14, R0 ;  /* 0x00000014ff007819 */ /* 0x000fc80000011600 */
[----:B------:R-:W-:-:S07]  /*2b70*/  LOP3.LUT R5, R0, 0xff, RZ, 0xc0, !PT ;  /* 0x000000ff00057812 */ /* 0x000fce00078ec0ff */
.L_x_5631:
[----:B------:R-:W-:-:S04]  /*2b80*/  SHF.R.U32.HI R4, RZ, 0x18, R4 ;  /* 0x00000018ff047819 */ /* 0x000fc80000011604 */
[----:B------:R-:W-:-:S04]  /*2b90*/  LOP3.LUT R5, R5, 0x80, R4, 0xf8, !PT ;  /* 0x0000008005057812 */ /* 0x000fc800078ef804 */
[----:B------:R-:W-:-:S07]  /*2ba0*/  PRMT R0, R5, 0x7610, R0 ;  /* 0x0000761005007816 */ /* 0x000fce0000000000 */
.L_x_5629:
[----:B------:R-:W-:Y:S05]  /*2bb0*/  BSYNC.RECONVERGENT B0 ;  /* 0x0000000000007941 */ /* 0x000fea0003800200 */
.L_x_5628:
[----:B------:R4:W-:Y:S01]  /*2bc0*/  STG.E.U8 desc[UR36][R2.64], R0 ;  /* 0x0000000002007986 */ /* 0x0009e2000c101124 */
[----:B------:R-:W-:Y:S05]  /*2bd0*/  BRA `(.L_x_5609) ;  /* 0x0000000400087947 */ /* 0x000fea0003800000 */
.L_x_5626:
        /* <DEDUP_REMOVED lines=12> */
.L_x_5634:
[----:B------:R-:W-:-:S04]  /*2ca0*/  SHF.R.U32.HI R0, RZ, 0x15, R4 ;  /* 0x00000015ff007819 */ /* 0x000fc80000011604 */
[----:B------:R-:W-:-:S04]  /*2cb0*/  LOP3.LUT R5, R0, 0x1, RZ, 0xc0, !PT ;  /* 0x0000000100057812 */ /* 0x000fc800078ec0ff */
[----:B------:R-:W-:-:S04]  /*2cc0*/  IADD3 R0, PT, PT, R4, 0x88fffff, R5 ;  /* 0x088fffff04007810 */ /* 0x000fc80007ffe005 */
[----:B------:R-:W-:-:S04]  /*2cd0*/  SHF.R.U32.HI R0, RZ, 0x15, R0 ;  /* 0x00000015ff007819 */ /* 0x000fc80000011600 */
[----:B------:R-:W-:-:S07]  /*2ce0*/  LOP3.LUT R5, R0, 0xff, RZ, 0xc0, !PT ;  /* 0x000000ff00057812 */ /* 0x000fce00078ec0ff */
.L_x_5635:
[----:B------:R-:W-:-:S04]  /*2cf0*/  SHF.R.U32.HI R4, RZ, 0x18, R4 ;  /* 0x00000018ff047819 */ /* 0x000fc80000011604 */
[----:B------:R-:W-:-:S04]  /*2d00*/  LOP3.LUT R5, R5, 0x80, R4, 0xf8, !PT ;  /* 0x0000008005057812 */ /* 0x000fc800078ef804 */
[----:B------:R-:W-:-:S07]  /*2d10*/  PRMT R0, R5, 0x7610, R0 ;  /* 0x0000761005007816 */ /* 0x000fce0000000000 */
.L_x_5633:
[----:B------:R-:W-:Y:S05]  /*2d20*/  BSYNC.RECONVERGENT B0 ;  /* 0x0000000000007941 */ /* 0x000fea0003800200 */
.L_x_5632:
[----:B------:R3:W-:Y:S01]  /*2d30*/  STG.E.U8 desc[UR36][R2.64], R0 ;  /* 0x0000000002007986 */ /* 0x0007e2000c101124 */
[----:B------:R-:W-:Y:S05]  /*2d40*/  BRA `(.L_x_5609) ;  /* 0x0000000000ac7947 */ /* 0x000fea0003800000 */
.L_x_5625:
[----:B------:R-:W-:-:S09]  /*2d50*/  UISETP.NE.AND UP0, UPT, UR4, 0x1c, UPT ;  /* 0x0000001c0400788c */ /* 0x000fd2000bf05270 */
[----:B------:R-:W-:Y:S05]  /*2d60*/  BRA.U !UP0, `(.L_x_5636) ;  /* 0x00000001089c7547 */ /* 0x000fea000b800000 */
[----:B------:R-:W-:-:S09]  /*2d70*/  UISETP.NE.AND UP0, UPT, UR4, 0x1d, UPT ;  /* 0x0000001d0400788c */ /* 0x000fd2000bf05270 */
[----:B------:R-:W-:Y:S05]  /*2d80*/  BRA.U !UP0, `(.L_x_5637) ;  /* 0x0000000108887547 */ /* 0x000fea000b800000 */
[----:B------:R-:W-:-:S09]  /*2d90*/  UISETP.NE.AND UP0, UPT, UR4, 0x2c, UPT ;  /* 0x0000002c0400788c */ /* 0x000fd2000bf05270 */
[----:B------:R-:W-:Y:S05]  /*2da0*/  BRA.U !UP0, `(.L_x_5638) ;  /* 0x0000000108447547 */ /* 0x000fea000b800000 */
.L_x_5608:
        /* <DEDUP_REMOVED lines=16> */
.L_x_5639:
[----:B------:R-:W-:Y:S05]  /*2eb0*/  BRA `(.L_x_5609) ;  /* 0x0000000000507947 */ /* 0x000fea0003800000 */
.L_x_5638:
        /* <DEDUP_REMOVED lines=15> */
.L_x_5637:
[----:B------:R-:W0:Y:S02]  /*2fb0*/  F2I.U64.TRUNC R4, R4 ;  /* 0x0000000400047311 */ /* 0x000e24000020d800 */
[----:B0-----:R1:W-:Y:S01]  /*2fc0*/  STG.E.64 desc[UR36][R2.64], R4 ;  /* 0x0000000402007986 */ /* 0x0013e2000c101b24 */
[----:B------:R-:W-:Y:S05]  /*2fd0*/  BRA `(.L_x_5609) ;  /* 0x0000000000087947 */ /* 0x000fea0003800000 */
.L_x_5636:
[----:B------:R-:W0:Y:S02]  /*2fe0*/  F2I.FTZ.U32.TRUNC.NTZ R5, R4 ;  /* 0x0000000400057305 */ /* 0x000e24000021f000 */
[----:B0-----:R0:W-:Y:S02]  /*2ff0*/  STG.E desc[UR36][R2.64], R5 ;  /* 0x0000000502007986 */ /* 0x0011e4000c101924 */
.L_x_5609:
[----:B------:R-:W-:-:S07]  /*3000*/  VIADD R17, R17, 0x80 ;  /* 0x0000008011117836 */ /* 0x000fce0000000000 */
.L_x_5573:
[----:B------:R-:W-:Y:S05]  /*3010*/  BSYNC.RECONVERGENT B7 ;  /* 0x0000000000077941 */ /* 0x000fea0003800200 */
.L_x_5572:
        /* <DEDUP_REMOVED lines=307> */
.L_x_5642:
        /* <DEDUP_REMOVED lines=18> */
.L_x_5647:
[----:B------:R-:W2:Y:S02]  /*4470*/  LDG.E.U8 R2, desc[UR36][R2.64] ;  /* 0x0000002402027981 */ /* 0x000ea4000c1e1100 */
[----:B--2---:R-:W-:Y:S01]  /*4480*/  I2FP.F32.U32 R4, R2 ;  /* 0x0000000200047245 */ /* 0x004fe20000201000 */
[----:B------:R-:W-:Y:S06]  /*4490*/  BRA `(.L_x_5649) ;  /* 0x0000000c00247947 */ /* 0x000fec0003800000 */
.L_x_5646:
        /* <DEDUP_REMOVED lines=9> */
.L_x_5651:
[----:B------:R-:W2:Y:S02]  /*4530*/  LDG.E R2, desc[UR36][R2.64] ;  /* 0x0000002402027981 */ /* 0x000ea4000c1e1900 */
[----:B--2---:R-:W-:Y:S01]  /*4540*/  I2FP.F32.S32 R4, R2 ;  /* 0x0000000200047245 */ /* 0x004fe20000201400 */
[----:B------:R-:W-:Y:S06]  /*4550*/  BRA `(.L_x_5649) ;  /* 0x0000000800f47947 */ /* 0x000fec0003800000 */
.L_x_5650:
[----:B------:R-:W2:Y:S02]  /*4560*/  LDG.E.U16 R2, desc[UR36][R2.64] ;  /* 0x0000002402027981 */ /* 0x000ea4000c1e1500 */
[----:B--2---:R0:W1:Y:S01]  /*4570*/  I2F.S16 R4, R2 ;  /* 0x0000000200047306 */ /* 0x0040620000101400 */
[----:B------:R-:W-:Y:S05]  /*4580*/  BRA `(.L_x_5649) ;  /* 0x0000000800e87947 */ /* 0x000fea0003800000 */
.L_x_5645:
        /* <DEDUP_REMOVED lines=8> */
.L_x_5653:
[----:B------:R-:W2:Y:S02]  /*4610*/  LDG.E.U16 R2, desc[UR36][R2.64] ;  /* 0x0000002402027981 */ /* 0x000ea4000c1e1500 */
[----:B--2---:R-:W-:Y:S01]  /*4620*/  HADD2.F32 R4, -RZ, R2.H0_H0 ;  /* 0x20000002ff047230 */ /* 0x004fe20000004100 */
[----:B------:R-:W-:Y:S06]  /*4630*/  BRA `(.L_x_5649) ;  /* 0x0000000800bc7947 */ /* 0x000fec0003800000 */
.L_x_5652:
        /* <DEDUP_REMOVED lines=8> */
.L_x_5655:
[----:B------:R-:W2:Y:S02]  /*46c0*/  LDG.E.U16 R2, desc[UR36][R2.64] ;  /* 0x0000002402027981 */ /* 0x000ea4000c1e1500 */
[----:B--2---:R-:W-:Y:S01]  /*46d0*/  HADD2.F32 R4, -RZ, R2.H0_H0 ;  /* 0x20000002ff047230 */ /* 0x004fe20000004100 */
[----:B------:R-:W-:Y:S06]  /*46e0*/  BRA `(.L_x_5649) ;  /* 0x0000000800907947 */ /* 0x000fec0003800000 */
.L_x_5654:
[----:B------:R-:W2:Y:S01]  /*46f0*/  LDG.E.64 R2, desc[UR36][R2.64] ;  /* 0x0000002402027981 */ /* 0x000ea2000c1e1b00 */
[----:B------:R-:W-:Y:S01]  /*4700*/  UMOV UR4, 0xf0000000 ;  /* 0xf000000000047882 */ /* 0x000fe20000000000 */
[----:B------:R-:W-:Y:S01]  /*4710*/  UMOV UR5, 0x380fffff ;  /* 0x380fffff00057882 */ /* 0x000fe20000000000 */
[----:B--2---:R-:W0:Y:S01]  /*4720*/  F2F.F32.F64 R4, R2 ;  /* 0x0000000200047310 */ /* 0x004e220000301000 */
[----:B------:R-:W-:-:S14]  /*4730*/  DSETP.GEU.AND P0, PT, |R2|, UR4, PT ;  /* 0x0000000402007e2a */ /* 0x000fdc000bf0e200 */
[----:B0-----:R-:W-:Y:S01]  /*4740*/  @!P0 FMUL R4, R4, 1.175494350822287508e-38 ;  /* 0x0080000004048820 */ /* 0x001fe20000400000 */
[----:B------:R-:W-:Y:S06]  /*4750*/  BRA `(.L_x_5649) ;  /* 0x0000000800747947 */ /* 0x000fec0003800000 */
.L_x_5644:
        /* <DEDUP_REMOVED lines=12> */
.L_x_5658:
[----:B------:R-:W2:Y:S01]  /*4820*/  LDG.E.64 R2, desc[UR36][R2.64] ;  /* 0x0000002402027981 */ /* 0x000ea2000c1e1b00 */
[----:B------:R-:W-:Y:S01]  /*4830*/  UMOV UR4, 0xf0000000 ;  /* 0xf000000000047882 */ /* 0x000fe20000000000 */
[----:B------:R-:W-:Y:S01]  /*4840*/  UMOV UR5, 0x380fffff ;  /* 0x380fffff00057882 */ /* 0x000fe20000000000 */
[----:B--2---:R-:W0:Y:S01]  /*4850*/  F2F.F32.F64 R4, R2 ;  /* 0x0000000200047310 */ /* 0x004e220000301000 */
[----:B------:R-:W-:-:S14]  /*4860*/  DSETP.GEU.AND P0, PT, |R2|, UR4, PT ;  /* 0x0000000402007e2a */ /* 0x000fdc000bf0e200 */
[----:B0-----:R-:W-:Y:S01]  /*4870*/  @!P0 FMUL R4, R4, 1.175494350822287508e-38 ;  /* 0x0080000004048820 */ /* 0x001fe20000400000 */
[----:B------:R-:W-:Y:S06]  /*4880*/  BRA `(.L_x_5649) ;  /* 0x0000000800287947 */ /* 0x000fec0003800000 */
.L_x_5657:
        /* <DEDUP_REMOVED lines=25> */
.L_x_5660:
        /* <DEDUP_REMOVED lines=12> */
.L_x_5659:
[----:B------:R-:W2:Y:S02]  /*4ae0*/  LDG.E.U16 R2, desc[UR36][R2.64] ;  /* 0x0000002402027981 */ /* 0x000ea4000c1e1500 */
[----:B--2---:R-:W-:Y:S01]  /*4af0*/  IMAD.U32 R4, R2, 0x10000, RZ ;  /* 0x0001000002047824 */ /* 0x004fe200078e00ff */
[----:B------:R-:W-:Y:S06]  /*4b00*/  BRA `(.L_x_5649) ;  /* 0x0000000400887947 */ /* 0x000fec0003800000 */
.L_x_5656:
        /* <DEDUP_REMOVED lines=11> */
.L_x_5663:
        /* <DEDUP_REMOVED lines=20> */
.L_x_5665:
[----:B------:R-:W-:Y:S05]  /*4d00*/  BSYNC.RECONVERGENT B0 ;  /* 0x0000000000007941 */ /* 0x000fea0003800200 */
.L_x_5664:
[----:B------:R-:W-:Y:S01]  /*4d10*/  IMAD.SHL.U32 R0, R0, 0x100000, RZ ;  /* 0x0010000000007824 */ /* 0x000fe200078e00ff */
[----:B------:R-:W-:-:S04]  /*4d20*/  LEA R2, R2, 0x3b800000, 0x17 ;  /* 0x3b80000002027811 */ /* 0x000fc800078eb8ff */
[----:B------:R-:W-:Y:S01]  /*4d30*/  LOP3.LUT R4, R2, R0, R7, 0xfe, !PT ;  /* 0x0000000002047212 */ /* 0x000fe200078efe07 */
[----:B------:R-:W-:Y:S06]  /*4d40*/  BRA `(.L_x_5649) ;  /* 0x0000000000f87947 */ /* 0x000fec0003800000 */
.L_x_5662:
        /* <DEDUP_REMOVED lines=20> */
.L_x_5667:
[----:B------:R-:W-:Y:S05]  /*4e90*/  BSYNC.RECONVERGENT B0 ;  /* 0x0000000000007941 */ /* 0x000fea0003800200 */
.L_x_5666:
[----:B------:R-:W-:Y:S02]  /*4ea0*/  SHF.L.U32 R0, R0, 0x15, RZ ;  /* 0x0000001500007819 */ /* 0x000fe400000006ff */
[----:B------:R-:W-:-:S04]  /*4eb0*/  LEA R2, R2, 0x37800000, 0x17 ;  /* 0x3780000002027811 */ /* 0x000fc800078eb8ff */
[----:B------:R-:W-:Y:S01]  /*4ec0*/  LOP3.LUT R4, R2, R0, R7, 0xfe, !PT ;  /* 0x0000000002047212 */ /* 0x000fe200078efe07 */
[----:B------:R-:W-:Y:S06]  /*4ed0*/  BRA `(.L_x_5649) ;  /* 0x0000000000947947 */ /* 0x000fec0003800000 */
.L_x_5661:
        /* <DEDUP_REMOVED lines=14> */
.L_x_5648:
        /* <DEDUP_REMOVED lines=16> */
.L_x_5670:
[----:B------:R-:W-:Y:S01]  /*50c0*/  IMAD.MOV.U32 R4, RZ, RZ, RZ ;  /* 0x000000ffff047224 */ /* 0x000fe200078e00ff */
[----:B------:R-:W-:Y:S06]  /*50d0*/  BRA `(.L_x_5649) ;  /* 0x0000000000147947 */ /* 0x000fec0003800000 */
.L_x_5669:
[----:B------:R-:W2:Y:S02]  /*50e0*/  LDG.E.64 R2, desc[UR36][R2.64] ;  /* 0x0000002402027981 */ /* 0x000ea4000c1e1b00 */
[----:B--2---:R0:W1:Y:S01]  /*50f0*/  I2F.U64 R4, R2 ;  /* 0x0000000200047312 */ /* 0x0040620000301000 */
[----:B------:R-:W-:Y:S05]  /*5100*/  BRA `(.L_x_5649) ;  /* 0x0000000000087947 */ /* 0x000fea0003800000 */
.L_x_5668:
[----:B------:R-:W2:Y:S02]  /*5110*/  LDG.E R2, desc[UR36][R2.64] ;  /* 0x0000002402027981 */ /* 0x000ea4000c1e1900 */
[----:B--2---:R-:W-:-:S07]  /*5120*/  I2FP.F32.U32 R4, R2 ;  /* 0x0000000200047245 */ /* 0x004fce0000201000 */
.L_x_5649:
[----:B------:R-:W-:Y:S05]  /*5130*/  BSYNC.RECONVERGENT B6 ;  /* 0x0000000000067941 */ /* 0x000fea0003800200 */
.L_x_5643:
        /* <DEDUP_REMOVED lines=19> */
.L_x_5674:
[----:B------:R-:W0:Y:S02]  /*5270*/  F2I.S64.TRUNC R4, R4 ;  /* 0x0000000400047311 */ /* 0x000e24000020d900 */
[----:B0-----:R-:W-:-:S05]  /*5280*/  MOV R7, R4 ;  /* 0x0000000400077202 */ /* 0x001fca0000000f00 */
[----:B------:R3:W-:Y:S01]  /*5290*/  STG.E.U8 desc[UR36][R2.64], R7 ;  /* 0x0000000702007986 */ /* 0x0007e2000c101124 */
[----:B------:R-:W-:Y:S05]  /*52a0*/  BRA `(.L_x_5676) ;  /* 0x0000000c00287947 */ /* 0x000fea0003800000 */
.L_x_5673:
        /* <DEDUP_REMOVED lines=9> */
.L_x_5678:
[----:B------:R-:W0:Y:S02]  /*5340*/  F2I.FTZ.TRUNC.NTZ R5, R4 ;  /* 0x0000000400057305 */ /* 0x000e24000021f100 */
[----:B0-----:R2:W-:Y:S01]  /*5350*/  STG.E desc[UR36][R2.64], R5 ;  /* 0x0000000502007986 */ /* 0x0015e2000c101924 */
[----:B------:R-:W-:Y:S05]  /*5360*/  BRA `(.L_x_5676) ;  /* 0x0000000800f87947 */ /* 0x000fea0003800000 */
.L_x_5677:
[----:B------:R-:W0:Y:S02]  /*5370*/  F2I.FTZ.TRUNC.NTZ R5, R4 ;  /* 0x0000000400057305 */ /* 0x000e24000021f100 */
[----:B0-----:R0:W-:Y:S01]  /*5380*/  STG.E.U16 desc[UR36][R2.64], R5 ;  /* 0x0000000502007986 */ /* 0x0011e2000c101524 */
[----:B------:R-:W-:Y:S05]  /*5390*/  BRA `(.L_x_5676) ;  /* 0x0000000800ec7947 */ /* 0x000fea0003800000 */
.L_x_5672:
        /* <DEDUP_REMOVED lines=8> */
.L_x_5680:
[----:B------:R-:W-:-:S05]  /*5420*/  F2FP.F16.F32.PACK_AB R4, RZ, R4 ;  /* 0x00000004ff04723e */ /* 0x000fca00000000ff */
[----:B------:R0:W-:Y:S01]  /*5430*/  STG.E.U16 desc[UR36][R2.64], R4 ;  /* 0x0000000402007986 */ /* 0x0001e2000c101524 */
[----:B------:R-:W-:Y:S05]  /*5440*/  BRA `(.L_x_5676) ;  /* 0x0000000800c07947 */ /* 0x000fea0003800000 */
.L_x_5679:
        /* <DEDUP_REMOVED lines=9> */
.L_x_5682:
[----:B------:R-:W-:-:S04]  /*54e0*/  F2FP.F16.F32.PACK_AB R5, RZ, R4 ;  /* 0x00000004ff05723e */ /* 0x000fc800000000ff */
[----:B------:R-:W-:-:S05]  /*54f0*/  PRMT R5, R5, 0x5410, RZ ;  /* 0x0000541005057816 */ /* 0x000fca00000000ff */
[----:B------:R0:W-:Y:S01]  /*5500*/  STG.E desc[UR36][R2.64], R5 ;  /* 0x0000000502007986 */ /* 0x0001e2000c101924 */
[----:B------:R-:W-:Y:S05]  /*5510*/  BRA `(.L_x_5676) ;  /* 0x00000008008c7947 */ /* 0x000fea0003800000 */
.L_x_5681:
[----:B------:R-:W-:-:S06]  /*5520*/  FMUL.FTZ R4, R4, 1 ;  /* 0x3f80000004047820 */ /* 0x000fcc0000410000 */
[----:B------:R-:W0:Y:S02]  /*5530*/  F2F.F64.F32 R4, R4 ;  /* 0x0000000400047310 */ /* 0x000e240000201800 */
[----:B0-----:R0:W-:Y:S01]  /*5540*/  STG.E.64 desc[UR36][R2.64], R4 ;  /* 0x0000000402007986 */ /* 0x0011e2000c101b24 */
[----:B------:R-:W-:Y:S05]  /*5550*/  BRA `(.L_x_5676) ;  /* 0x00000008007c7947 */ /* 0x000fea0003800000 */
.L_x_5671:
        /* <DEDUP_REMOVED lines=13> */
.L_x_5686:
        /* <DEDUP_REMOVED lines=16> */
.L_x_5689:
[----:B------:R-:W-:-:S04]  /*5730*/  SHF.R.U32.HI R4, RZ, 0x18, R4 ;  /* 0x00000018ff047819 */ /* 0x000fc80000011604 */
[----:B------:R-:W-:-:S04]  /*5740*/  LOP3.LUT R4, R5, 0x80, R4, 0xf8, !PT ;  /* 0x0000008005047812 */ /* 0x000fc800078ef804 */
[----:B------:R-:W-:-:S07]  /*5750*/  PRMT R0, R4, 0x7610, R0 ;  /* 0x0000761004007816 */ /* 0x000fce0000000000 */
.L_x_5688:
[----:B------:R-:W-:Y:S05]  /*5760*/  BSYNC.RECONVERGENT B0 ;  /* 0x0000000000007941 */ /* 0x000fea0003800200 */
.L_x_5687:
[----:B------:R0:W-:Y:S01]  /*5770*/  STG.E.U8 desc[UR36][R2.64], R0 ;  /* 0x0000000002007986 */ /* 0x0001e2000c101124 */
[----:B------:R-:W-:Y:S05]  /*5780*/  BRA `(.L_x_5676) ;  /* 0x0000000400f07947 */ /* 0x000fea0003800000 */
.L_x_5685:
        /* <DEDUP_REMOVED lines=16> */
.L_x_5692:
[----:B------:R-:W-:-:S04]  /*5890*/  SHF.R.U32.HI R4, RZ, 0x18, R4 ;  /* 0x00000018ff047819 */ /* 0x000fc80000011604 */
[----:B------:R-:W-:-:S04]  /*58a0*/  LOP3.LUT R5, R5, 0x80, R4, 0xf8, !PT ;  /* 0x0000008005057812 */ /* 0x000fc800078ef804 */
[----:B------:R-:W-:-:S07]  /*58b0*/  PRMT R0, R5, 0x7610, R0 ;  /* 0x0000761005007816 */ /* 0x000fce0000000000 */
.L_x_5691:
[----:B------:R-:W-:Y:S05]  /*58c0*/  BSYNC.RECONVERGENT B0 ;  /* 0x0000000000007941 */ /* 0x000fea0003800200 */
.L_x_5690:
[----:B------:R0:W-:Y:S01]  /*58d0*/  STG.E.U8 desc[UR36][R2.64], R0 ;  /* 0x0000000002007986 */ /* 0x0001e2000c101124 */
[----:B------:R-:W-:Y:S05]  /*58e0*/  BRA `(.L_x_5676) ;  /* 0x0000000400987947 */ /* 0x000fea0003800000 */
.L_x_5684:
        /* <DEDUP_REMOVED lines=21> */
.L_x_5694:
[----:B------:R-:W0:Y:S02]  /*5a40*/  F2I.U64.TRUNC R4, R4 ;  /* 0x0000000400047311 */ /* 0x000e24000020d800 */
[----:B0-----:R0:W-:Y:S01]  /*5a50*/  STG.E.64 desc[UR36][R2.64], R4 ;  /* 0x0000000402007986 */ /* 0x0011e2000c101b24 */
[----:B------:R-:W-:Y:S05]  /*5a60*/  BRA `(.L_x_5676) ;  /* 0x0000000400387947 */ /* 0x000fea0003800000 */
.L_x_5693:
[----:B------:R-:W0:Y:S02]  /*5a70*/  F2I.FTZ.U32.TRUNC.NTZ R5, R4 ;  /* 0x0000000400057305 */ /* 0x000e24000021f000 */
[----:B0-----:R0:W-:Y:S01]  /*5a80*/  STG.E desc[UR36][R2.64], R5 ;  /* 0x0000000502007986 */ /* 0x0011e2000c101924 */
[----:B------:R-:W-:Y:S05]  /*5a90*/  BRA `(.L_x_5676) ;  /* 0x00000004002c7947 */ /* 0x000fea0003800000 */
.L_x_5683:
        /* <DEDUP_REMOVED lines=10> */
.L_x_5696:
[----:B------:R-:W-:Y:S01]  /*5b40*/  FMUL.FTZ R4, R4, 1 ;  /* 0x3f80000004047820 */ /* 0x000fe20000410000 */
[----:B------:R-:W-:-:S05]  /*5b50*/  CS2R R6, SRZ ;  /* 0x0000000000067805 */ /* 0x000fca000001ff00 */
[----:B------:R-:W0:Y:S02]  /*5b60*/  F2F.F64.F32 R4, R4 ;  /* 0x0000000400047310 */ /* 0x000e240000201800 */
[----:B0-----:R0:W-:Y:S01]  /*5b70*/  STG.E.128 desc[UR36][R2.64], R4 ;  /* 0x0000000402007986 */ /* 0x0011e2000c101d24 */
[----:B------:R-:W-:Y:S05]  /*5b80*/  BRA `(.L_x_5676) ;  /* 0x0000000000f07947 */ /* 0x000fea0003800000 */
.L_x_5695:
[----:B------:R-:W-:-:S09]  /*5b90*/  UISETP.NE.AND UP0, UPT, UR4, 0xf, UPT ;  /* 0x0000000f0400788c */ /* 0x000fd2000bf05270 */
[----:B------:R-:W-:Y:S05]  /*5ba0*/  BRA.U !UP0, `(.L_x_5697) ;  /* 0x0000000108e07547 */ /* 0x000fea000b800000 */
[----:B------:R-:W-:-:S09]  /*5bb0*/  UISETP.NE.AND UP0, UPT, UR4, 0x17, UPT ;  /* 0x000000170400788c */ /* 0x000fd2000bf05270 */
[----:B------:R-:W-:Y:S05]  /*5bc0*/  BRA.U !UP0, `(.L_x_5698) ;  /* 0x00000001088c7547 */ /* 0x000fea000b800000 */
[----:B------:R-:W-:-:S09]  /*5bd0*/  UISETP.NE.AND UP0, UPT, UR4, 0x18, UPT ;  /* 0x000000180400788c */ /* 0x000fd2000bf05270 */
[----:B------:R-:W-:Y:S05]  /*5be0*/  BRA.U !UP0, `(.L_x_5699) ;  /* 0x0000000108447547 */ /* 0x000fea000b800000 */
.L_x_5675:
        /* <DEDUP_REMOVED lines=16> */
.L_x_5700:
[----:B------:R-:W-:Y:S05]  /*5cf0*/  BRA `(.L_x_5676) ;  /* 0x0000000000947947 */ /* 0x000fea0003800000 */
.L_x_5699:
        /* <DEDUP_REMOVED lines=12> */
.L_x_5702:
[----:B------:R-:W-:Y:S05]  /*5dc0*/  BSYNC.RECONVERGENT B0 ;  /* 0x0000000000007941 */ /* 0x000fea0003800200 */
.L_x_5701:
[----:B------:R-:W-:-:S05]  /*5dd0*/  LOP3.LUT R5, R0, 0x80, R7, 0xf8, !PT ;  /* 0x0000008000057812 */ /* 0x000fca00078ef807 */
[----:B------:R0:W-:Y:S01]  /*5de0*/  STG.E.U8 desc[UR36][R2.64], R5 ;  /* 0x0000000502007986 */ /* 0x0001e2000c101124 */
[----:B------:R-:W-:Y:S05]  /*5df0*/  BRA `(.L_x_5676) ;  /* 0x0000000000547947 */ /* 0x000fea0003800000 */
.L_x_5698:
        /* <DEDUP_REMOVED lines=11> */
.L_x_5704:
[----:B------:R-:W-:Y:S02]  /*5eb0*/  ISETP.GT.U32.AND P0, PT, R6, 0x7f800000, PT ;  /* 0x7f8000000600780c */ /* 0x000fe40003f04070 */
[----:B------:R-:W-:-:S04]  /*5ec0*/  MOV R0, 0x7f ;  /* 0x0000007f00007802 */ /* 0x000fc80000000f00 */
[----:B------:R-:W-:-:S07]  /*5ed0*/  SEL R0, R0, 0x7c, P0 ;  /* 0x0000007c00007807 */ /* 0x000fce0000000000 */
.L_x_5705:
[----:B------:R-:W-:Y:S05]  /*5ee0*/  BSYNC.RECONVERGENT B0 ;  /* 0x0000000000007941 */ /* 0x000fea0003800200 */
.L_x_5703:
[----:B------:R-:W-:-:S04]  /*5ef0*/  SHF.R.U32.HI R5, RZ, 0x18, R4 ;  /* 0x00000018ff057819 */ /* 0x000fc80000011604 */
[----:B------:R-:W-:-:S05]  /*5f00*/  LOP3.LUT R5, R0, 0x80, R5, 0xf8, !PT ;  /* 0x0000008000057812 */ /* 0x000fca00078ef805 */
[----:B------:R0:W-:Y:S01]  /*5f10*/  STG.E.U8 desc[UR36][R2.64], R5 ;  /* 0x0000000502007986 */ /* 0x0001e2000c101124 */
[----:B------:R-:W-:Y:S05]  /*5f20*/  BRA `(.L_x_5676) ;  /* 0x0000000000087947 */ /* 0x000fea0003800000 */
.L_x_5697:
[----:B------:R-:W-:-:S05]  /*5f30*/  F2FP.BF16.F32.PACK_AB R4, RZ, R4 ;  /* 0x00000004ff04723e */ /* 0x000fca00000010ff */
[----:B------:R0:W-:Y:S02]  /*5f40*/  STG.E.U16 desc[UR36][R2.64], R4 ;  /* 0x0000000402007986 */ /* 0x0001e4000c101524 */
.L_x_5676:
[----:B------:R-:W-:-:S07]  /*5f50*/  VIADD R17, R17, 0x80 ;  /* 0x0000008011117836 */ /* 0x000fce0000000000 */
.L_x_5641:
[----:B------:R-:W-:Y:S05]  /*5f60*/  BSYNC.RECONVERGENT B7 ;  /* 0x0000000000077941 */ /* 0x000fea0003800200 */
.L_x_5640:
        /* <DEDUP_REMOVED lines=307> */
.L_x_5708:
        /* <DEDUP_REMOVED lines=18> */
.L_x_5713:
[----:B------:R-:W2:Y:S02]  /*73c0*/  LDG.E.U8 R2, desc[UR36][R2.64] ;  /* 0x0000002402027981 */ /* 0x000ea4000c1e1100 */
[----:B--2---:R-:W-:Y:S01]  /*73d0*/  I2FP.F32.U32 R4, R2 ;  /* 0x0000000200047245 */ /* 0x004fe20000201000 */
[----:B------:R-:W-:Y:S06]  /*73e0*/  BRA `(.L_x_5715) ;  /* 0x0000000c00247947 */ /* 0x000fec0003800000 */
.L_x_5712:
        /* <DEDUP_REMOVED lines=9> */
.L_x_5717:
[----:B------:R-:W2:Y:S02]  /*7480*/  LDG.E R2, desc[UR36][R2.64] ;  /* 0x0000002402027981 */ /* 0x000ea4000c1e1900 */
[----:B--2---:R-:W-:Y:S01]  /*7490*/  I2FP.F32.S32 R4, R2 ;  /* 0x0000000200047245 */ /* 0x004fe20000201400 */
[----:B------:R-:W-:Y:S06]  /*74a0*/  BRA `(.L_x_5715) ;  /* 0x0000000800f47947 */ /* 0x000fec0003800000 */
.L_x_5716:
[----:B------:R-:W2:Y:S02]  /*74b0*/  LDG.E.U16 R2, desc[UR36][R2.64] ;  /* 0x0000002402027981 */ /* 0x000ea4000c1e1500 */
[----:B--2---:R2:W3:Y:S01]  /*74c0*/  I2F.S16 R4, R2 ;  /* 0x0000000200047306 */ /* 0x0044e20000101400 */
[----:B------:R-:W-:Y:S05]  /*74d0*/  BRA `(.L_x_5715) ;  /* 0x0000000800e87947 */ /* 0x000fea0003800000 */
.L_x_5711:
        /* <DEDUP_REMOVED lines=8> */
.L_x_5719:
[----:B------:R-:W2:Y:S02]  /*7560*/  LDG.E.U16 R2, desc[UR36][R2.64] ;  /* 0x0000002402027981 */ /* 0x000ea4000c1e1500 */
[----:B--2---:R-:W-:Y:S01]  /*7570*/  HADD2.F32 R4, -RZ, R2.H0_H0 ;  /* 0x20000002ff047230 */ /* 0x004fe20000004100 */
[----:B------:R-:W-:Y:S06]  /*7580*/  BRA `(.L_x_5715) ;  /* 0x0000000800bc7947 */ /* 0x000fec0003800000 */
.L_x_5718:
        /* <DEDUP_REMOVED lines=8> */
.L_x_5721:
[----:B------:R-:W2:Y:S02]  /*7610*/  LDG.E.U16 R2, desc[UR36][R2.64] ;  /* 0x0000002402027981 */ /* 0x000ea4000c1e1500 */
[----:B--2---:R-:W-:Y:S01]  /*7620*/  HADD2.F32 R4, -RZ, R2.H0_H0 ;  /* 0x20000002ff047230 */ /* 0x004fe20000004100 */
[----:B------:R-:W-:Y:S06]  /*7630*/  BRA `(.L_x_5715) ;  /* 0x0000000800907947 */ /* 0x000fec0003800000 */
.L_x_5720:
[----:B------:R-:W2:Y:S01]  /*7640*/  LDG.E.64 R2, desc[UR36][R2.64] ;  /* 0x0000002402027981 */ /* 0x000ea2000c1e1b00 */
[----:B------:R-:W-:Y:S01]  /*7650*/  UMOV UR4, 0xf0000000 ;  /* 0xf000000000047882 */ /* 0x000fe20000000000 */
[----:B------:R-:W-:Y:S01]  /*7660*/  UMOV UR5, 0x380fffff ;  /* 0x380fffff00057882 */ /* 0x000fe20000000000 */
[----:B--2---:R-:W0:Y:S01]  /*7670*/  F2F.F32.F64 R4, R2 ;  /* 0x0000000200047310 */ /* 0x004e220000301000 */
[----:B------:R-:W-:-:S14]  /*7680*/  DSETP.GEU.AND P0, PT, |R2|, UR4, PT ;  /* 0x0000000402007e2a */ /* 0x000fdc000bf0e200 */
[----:B0-----:R-:W-:Y:S01]  /*7690*/  @!P0 FMUL R4, R4, 1.175494350822287508e-38 ;  /* 0x0080000004048820 */ /* 0x001fe20000400000 */
[----:B------:R-:W-:Y:S06]  /*76a0*/  BRA `(.L_x_5715) ;  /* 0x0000000800747947 */ /* 0x000fec0003800000 */
.L_x_5710:
        /* <DEDUP_REMOVED lines=12> */
.L_x_5724:
[----:B------:R-:W2:Y:S01]  /*7770*/  LDG.E.64 R2, desc[UR36][R2.64] ;  /* 0x0000002402027981 */ /* 0x000ea2000c1e1b00 */
[----:B------:R-:W-:Y:S01]  /*7780*/  UMOV UR4, 0xf0000000 ;  /* 0xf000000000047882 */ /* 0x000fe20000000000 */
[----:B------:R-:W-:Y:S01]  /*7790*/  UMOV UR5, 0x380fffff ;  /* 0x380fffff00057882 */ /* 0x000fe20000000000 */
[----:B--2---:R-:W0:Y:S01]  /*77a0*/  F2F.F32.F64 R4, R2 ;  /* 0x0000000200047310 */ /* 0x004e220000301000 */
[----:B------:R-:W-:-:S14]  /*77b0*/  DSETP.GEU.AND P0, PT, |R2|, UR4, PT ;  /* 0x0000000402007e2a */ /* 0x000fdc000bf0e200 */
[----:B0-----:R-:W-:Y:S01]  /*77c0*/  @!P0 FMUL R4, R4, 1.175494350822287508e-38 ;  /* 0x0080000004048820 */ /* 0x001fe20000400000 */
[----:B------:R-:W-:Y:S06]  /*77d0*/  BRA `(.L_x_5715) ;  /* 0x0000000800287947 */ /* 0x000fec0003800000 */
.L_x_5723:
        /* <DEDUP_REMOVED lines=25> */
.L_x_5726:
        /* <DEDUP_REMOVED lines=12> */
.L_x_5725:
[----:B------:R-:W2:Y:S02]  /*7a30*/  LDG.E.U16 R2, desc[UR36][R2.64] ;  /* 0x0000002402027981 */ /* 0x000ea4000c1e1500 */
[----:B--2---:R-:W-:Y:S01]  /*7a40*/  IMAD.U32 R4, R2, 0x10000, RZ ;  /* 0x0001000002047824 */ /* 0x004fe200078e00ff */
[----:B------:R-:W-:Y:S06]  /*7a50*/  BRA `(.L_x_5715) ;  /* 0x0000000400887947 */ /* 0x000fec0003800000 */
.L_x_5722:
        /* <DEDUP_REMOVED lines=11> */
.L_x_5729:
        /* <DEDUP_REMOVED lines=20> */
.L_x_5731:
[----:B------:R-:W-:Y:S05]  /*7c50*/  BSYNC.RECONVERGENT B0 ;  /* 0x0000000000007941 */ /* 0x000fea0003800200 */
.L_x_5730:
[----:B------:R-:W-:Y:S02]  /*7c60*/  SHF.L.U32 R0, R0, 0x14, RZ ;  /* 0x0000001400007819 */ /* 0x000fe400000006ff */
[----:B------:R-:W-:-:S04]  /*7c70*/  LEA R2, R2, 0x3b800000, 0x17 ;  /* 0x3b80000002027811 */ /* 0x000fc800078eb8ff */
[----:B------:R-:W-:Y:S01]  /*7c80*/  LOP3.LUT R4, R2, R0, R7, 0xfe, !PT ;  /* 0x0000000002047212 */ /* 0x000fe200078efe07 */
[----:B------:R-:W-:Y:S06]  /*7c90*/  BRA `(.L_x_5715) ;  /* 0x0000000000f87947 */ /* 0x000fec0003800000 */
.L_x_5728:
        /* <DEDUP_REMOVED lines=20> */
.L_x_5733:
[----:B------:R-:W-:Y:S05]  /*7de0*/  BSYNC.RECONVERGENT B0 ;  /* 0x0000000000007941 */ /* 0x000fea0003800200 */
.L_x_5732:
[----:B------:R-:W-:Y:S01]  /*7df0*/  IMAD.SHL.U32 R0, R0, 0x200000, RZ ;  /* 0x0020000000007824 */ /* 0x000fe200078e00ff */
[----:B------:R-:W-:-:S04]  /*7e00*/  LEA R2, R2, 0x37800000, 0x17 ;  /* 0x3780000002027811 */ /* 0x000fc800078eb8ff */
[----:B------:R-:W-:Y:S01]  /*7e10*/  LOP3.LUT R4, R2, R0, R7, 0xfe, !PT ;  /* 0x0000000002047212 */ /* 0x000fe200078efe07 */
[----:B------:R-:W-:Y:S06]  /*7e20*/  BRA `(.L_x_5715) ;  /* 0x0000000000947947 */ /* 0x000fec0003800000 */
.L_x_5727:
        /* <DEDUP_REMOVED lines=14> */
.L_x_5714:
        /* <DEDUP_REMOVED lines=16> */
.L_x_5736:
[----:B------:R-:W-:Y:S01]  /*8010*/  MOV R4, RZ ;  /* 0x000000ff00047202 */ /* 0x000fe20000000f00 */
[----:B------:R-:W-:Y:S06]  /*8020*/  BRA `(.L_x_5715) ;  /* 0x0000000000147947 */ /* 0x000fec0003800000 */
.L_x_5735:
[----:B------:R-:W2:Y:S02]  /*8030*/  LDG.E.64 R2, desc[UR36][R2.64] ;  /* 0x0000002402027981 */ /* 0x000ea4000c1e1b00 */
[----:B--2---:R0:W1:Y:S01]  /*8040*/  I2F.U64 R4, R2 ;  /* 0x0000000200047312 */ /* 0x0040620000301000 */
[----:B------:R-:W-:Y:S05]  /*8050*/  BRA `(.L_x_5715) ;  /* 0x0000000000087947 */ /* 0x000fea0003800000 */
.L_x_5734:
[----:B------:R-:W2:Y:S02]  /*8060*/  LDG.E R2, desc[UR36][R2.64] ;  /* 0x0000002402027981 */ /* 0x000ea4000c1e1900 */
[----:B--2---:R-:W-:-:S07]  /*8070*/  I2FP.F32.U32 R4, R2 ;  /* 0x0000000200047245 */ /* 0x004fce0000201000 */
.L_x_5715:
[----:B------:R-:W-:Y:S05]  /*8080*/  BSYNC.RECONVERGENT B6 ;  /* 0x0000000000067941 */ /* 0x000fea0003800200 */
.L_x_5709:
        /* <DEDUP_REMOVED lines=19> */
.L_x_5740:
[----:B------:R-:W0:Y:S02]  /*81c0*/  F2I.S64.TRUNC R4, R4 ;  /* 0x0000000400047311 */ /* 0x000e24000020d900 */
[----:B0-----:R-:W-:-:S05]  /*81d0*/  IMAD.MOV.U32 R7, RZ, RZ, R4 ;  /* 0x000000ffff077224 */ /* 0x001fca00078e0004 */
[----:B------:R0:W-:Y:S01]  /*81e0*/  STG.E.U8 desc[UR36][R2.64], R7 ;  /* 0x0000000702007986 */ /* 0x0001e2000c101124 */
[----:B------:R-:W-:Y:S05]  /*81f0*/  BRA `(.L_x_5742) ;  /* 0x0000000c00287947 */ /* 0x000fea0003800000 */
.L_x_5739:
        /* <DEDUP_REMOVED lines=9> */
.L_x_5744:
[----:B------:R-:W0:Y:S02]  /*8290*/  F2I.FTZ.TRUNC.NTZ R5, R4 ;  /* 0x0000000400057305 */ /* 0x000e24000021f100 */
[----:B0-----:R0:W-:Y:S01]  /*82a0*/  STG.E desc[UR36][R2.64], R5 ;  /* 0x0000000502007986 */ /* 0x0011e2000c101924 */
[----:B------:R-:W-:Y:S05]  /*82b0*/  BRA `(.L_x_5742) ;  /* 0x0000000800f87947 */ /* 0x000fea0003800000 */
.L_x_5743:
[----:B------:R-:W0:Y:S02]  /*82c0*/  F2I.FTZ.TRUNC.NTZ R5, R4 ;  /* 0x0000000400057305 */ /* 0x000e24000021f100 */
[----:B0-----:R0:W-:Y:S01]  /*82d0*/  STG.E.U16 desc[UR36][R2.64], R5 ;  /* 0x0000000502007986 */ /* 0x0011e2000c101524 */
[----:B------:R-:W-:Y:S05]  /*82e0*/  BRA `(.L_x_5742) ;  /* 0x0000000800ec7947 */ /* 0x000fea0003800000 */
.L_x_5738:
        /* <DEDUP_REMOVED lines=8> */
.L_x_5746:
[----:B------:R-:W-:-:S05]  /*8370*/  F2FP.F16.F32.PACK_AB R4, RZ, R4 ;  /* 0x00000004ff04723e */ /* 0x000fca00000000ff */
[----:B------:R0:W-:Y:S01]  /*8380*/  STG.E.U16 desc[UR36][R2.64], R4 ;  /* 0x0000000402007986 */ /* 0x0001e2000c101524 */
[----:B------:R-:W-:Y:S05]  /*8390*/  BRA `(.L_x_5742) ;  /* 0x0000000800c07947 */ /* 0x000fea0003800000 */
.L_x_5745:
        /* <DEDUP_REMOVED lines=9> */
.L_x_5748:
[----:B------:R-:W-:-:S04]  /*8430*/  F2FP.F16.F32.PACK_AB R5, RZ, R4 ;  /* 0x00000004ff05723e */ /* 0x000fc800000000ff */
[----:B------:R-:W-:-:S05]  /*8440*/  PRMT R5, R5, 0x5410, RZ ;  /* 0x0000541005057816 */ /* 0x000fca00000000ff */
[----:B------:R0:W-:Y:S01]  /*8450*/  STG.E desc[UR36][R2.64], R5 ;  /* 0x0000000502007986 */ /* 0x0001e2000c101924 */
[----:B------:R-:W-:Y:S05]  /*8460*/  BRA `(.L_x_5742) ;  /* 0x00000008008c7947 */ /* 0x000fea0003800000 */
.L_x_5747:
[----:B------:R-:W-:-:S06]  /*8470*/  FMUL.FTZ R4, R4, 1 ;  /* 0x3f80000004047820 */ /* 0x000fcc0000410000 */
[----:B------:R-:W0:Y:S02]  /*8480*/  F2F.F64.F32 R4, R4 ;  /* 0x0000000400047310 */ /* 0x000e240000201800 */
[----:B0-----:R0:W-:Y:S01]  /*8490*/  STG.E.64 desc[UR36][R2.64], R4 ;  /* 0x0000000402007986 */ /* 0x0011e2000c101b24 */
[----:B------:R-:W-:Y:S05]  /*84a0*/  BRA `(.L_x_5742) ;  /* 0x00000008007c7947 */ /* 0x000fea0003800000 */
.L_x_5737:
        /* <DEDUP_REMOVED lines=13> */
.L_x_5752:
        /* <DEDUP_REMOVED lines=16> */
.L_x_5755:
[----:B------:R-:W-:-:S04]  /*8680*/  SHF.R.U32.HI R4, RZ, 0x18, R4 ;  /* 0x00000018ff047819 */ /* 0x000fc80000011604 */
[----:B------:R-:W-:-:S04]  /*8690*/  LOP3.LUT R4, R5, 0x80, R4, 0xf8, !PT ;  /* 0x0000008005047812 */ /* 0x000fc800078ef804 */
[----:B------:R-:W-:-:S07]  /*86a0*/  PRMT R0, R4, 0x7610, R0 ;  /* 0x0000761004007816 */ /* 0x000fce0000000000 */
.L_x_5754:
[----:B------:R-:W-:Y:S05]  /*86b0*/  BSYNC.RECONVERGENT B0 ;  /* 0x0000000000007941 */ /* 0x000fea0003800200 */
.L_x_5753:
[----:B------:R0:W-:Y:S01]  /*86c0*/  STG.E.U8 desc[UR36][R2.64], R0 ;  /* 0x0000000002007986 */ /* 0x0001e2000c101124 */
[----:B------:R-:W-:Y:S05]  /*86d0*/  BRA `(.L_x_5742) ;  /* 0x0000000400f07947 */ /* 0x000fea0003800000 */
.L_x_5751:
        /* <DEDUP_REMOVED lines=16> */
.L_x_5758:
[----:B------:R-:W-:-:S04]  /*87e0*/  SHF.R.U32.HI R4, RZ, 0x18, R4 ;  /* 0x00000018ff047819 */ /* 0x000fc80000011604 */
[----:B------:R-:W-:-:S04]  /*87f0*/  LOP3.LUT R5, R5, 0x80, R4, 0xf8, !PT ;  /* 0x0000008005057812 */ /* 0x000fc800078ef804 */
[----:B------:R-:W-:-:S07]  /*8800*/  PRMT R0, R5, 0x7610, R0 ;  /* 0x0000761005007816 */ /* 0x000fce0000000000 */
.L_x_5757:
[----:B------:R-:W-:Y:S05]  /*8810*/  BSYNC.RECONVERGENT B0 ;  /* 0x0000000000007941 */ /* 0x000fea0003800200 */
.L_x_5756:
[----:B------:R0:W-:Y:S01]  /*8820*/  STG.E.U8 desc[UR36][R2.64], R0 ;  /* 0x0000000002007986 */ /* 0x0001e2000c101124 */
[----:B------:R-:W-:Y:S05]  /*8830*/  BRA `(.L_x_5742) ;  /* 0x0000000400987947 */ /* 0x000fea0003800000 */
.L_x_5750:
        /* <DEDUP_REMOVED lines=21> */
.L_x_5760:
[----:B------:R-:W0:Y:S02]  /*8990*/  F2I.U64.TRUNC R4, R4 ;  /* 0x0000000400047311 */ /* 0x000e24000020d800 */
[----:B0-----:R0:W-:Y:S01]  /*89a0*/  STG.E.64 desc[UR36][R2.64], R4 ;  /* 0x0000000402007986 */ /* 0x0011e2000c101b24 */
[----:B------:R-:W-:Y:S05]  /*89b0*/  BRA `(.L_x_5742) ;  /* 0x0000000400387947 */ /* 0x000fea0003800000 */
.L_x_5759:
[----:B------:R-:W0:Y:S02]  /*89c0*/  F2I.FTZ.U32.TRUNC.NTZ R5, R4 ;  /* 0x0000000400057305 */ /* 0x000e24000021f000 */
[----:B0-----:R0:W-:Y:S01]  /*89d0*/  STG.E desc[UR36][R2.64], R5 ;  /* 0x0000000502007986 */ /* 0x0011e2000c101924 */
[----:B------:R-:W-:Y:S05]  /*89e0*/  BRA `(.L_x_5742) ;  /* 0x00000004002c7947 */ /* 0x000fea0003800000 */
.L_x_5749:
        /* <DEDUP_REMOVED lines=10> */
.L_x_5762:
[----:B------:R-:W-:Y:S01]  /*8a90*/  FMUL.FTZ R4, R4, 1 ;  /* 0x3f80000004047820 */ /* 0x000fe20000410000 */
[----:B------:R-:W-:-:S05]  /*8aa0*/  CS2R R6, SRZ ;  /* 0x0000000000067805 */ /* 0x000fca000001ff00 */
[----:B------:R-:W0:Y:S02]  /*8ab0*/  F2F.F64.F32 R4, R4 ;  /* 0x0000000400047310 */ /* 0x000e240000201800 */
[----:B0-----:R4:W-:Y:S01]  /*8ac0*/  STG.E.128 desc[UR36][R2.64], R4 ;  /* 0x0000000402007986 */ /* 0x0019e2000c101d24 */
[----:B------:R-:W-:Y:S05]  /*8ad0*/  BRA `(.L_x_5742) ;  /* 0x0000000000f07947 */ /* 0x000fea0003800000 */
.L_x_5761:
[----:B------:R-:W-:-:S09]  /*8ae0*/  UISETP.NE.AND UP0, UPT, UR4, 0xf, UPT ;  /* 0x0000000f0400788c */ /* 0x000fd2000bf05270 */
[----:B------:R-:W-:Y:S05]  /*8af0*/  BRA.U !UP0, `(.L_x_5763) ;  /* 0x0000000108e07547 */ /* 0x000fea000b800000 */
[----:B------:R-:W-:-:S09]  /*8b00*/  UISETP.NE.AND UP0, UPT, UR4, 0x17, UPT ;  /* 0x000000170400788c */ /* 0x000fd2000bf05270 */
[----:B------:R-:W-:Y:S05]  /*8b10*/  BRA.U !UP0, `(.L_x_5764) ;  /* 0x00000001088c7547 */ /* 0x000fea000b800000 */
[----:B------:R-:W-:-:S09]  /*8b20*/  UISETP.NE.AND UP0, UPT, UR4, 0x18, UPT ;  /* 0x000000180400788c */ /* 0x000fd2000bf05270 */
[----:B------:R-:W-:Y:S05]  /*8b30*/  BRA.U !UP0, `(.L_x_5765) ;  /* 0x0000000108447547 */ /* 0x000fea000b800000 */
.L_x_5741:
        /* <DEDUP_REMOVED lines=16> */
.L_x_5766:
[----:B------:R-:W-:Y:S05]  /*8c40*/  BRA `(.L_x_5742) ;  /* 0x0000000000947947 */ /* 0x000fea0003800000 */
.L_x_5765:
        /* <DEDUP_REMOVED lines=12> */
.L_x_5768:
[----:B------:R-:W-:Y:S05]  /*8d10*/  BSYNC.RECONVERGENT B0 ;  /* 0x0000000000007941 */ /* 0x000fea0003800200 */
.L_x_5767:
[----:B------:R-:W-:-:S05]  /*8d20*/  LOP3.LUT R5, R0, 0x80, R7, 0xf8, !PT ;  /* 0x0000008000057812 */ /* 0x000fca00078ef807 */
[----:B------:R2:W-:Y:S01]  /*8d30*/  STG.E.U8 desc[UR36][R2.64], R5 ;  /* 0x0000000502007986 */ /* 0x0005e2000c101124 */
[----:B------:R-:W-:Y:S05]  /*8d40*/  BRA `(.L_x_5742) ;  /* 0x0000000000547947 */ /* 0x000fea0003800000 */
.L_x_5764:
        /* <DEDUP_REMOVED lines=11> */
.L_x_5770:
[----:B------:R-:W-:Y:S01]  /*8e00*/  IMAD.MOV.U32 R0, RZ, RZ, 0x7f ;  /* 0x0000007fff007424 */ /* 0x000fe200078e00ff */
[----:B------:R-:W-:-:S04]  /*8e10*/  ISETP.GT.U32.AND P0, PT, R6, 0x7f800000, PT ;  /* 0x7f8000000600780c */ /* 0x000fc80003f04070 */
[----:B------:R-:W-:-:S09]  /*8e20*/  SEL R0, R0, 0x7c, P0 ;  /* 0x0000007c00007807 */ /* 0x000fd20000000000 */
.L_x_5771:
[----:B------:R-:W-:Y:S05]  /*8e30*/  BSYNC.RECONVERGENT B0 ;  /* 0x0000000000007941 */ /* 0x000fea0003800200 */
.L_x_5769:
[----:B------:R-:W-:-:S04]  /*8e40*/  SHF.R.U32.HI R5, RZ, 0x18, R4 ;  /* 0x00000018ff057819 */ /* 0x000fc80000011604 */
[----:B------:R-:W-:-:S05]  /*8e50*/  LOP3.LUT R5, R0, 0x80, R5, 0xf8, !PT ;  /* 0x0000008000057812 */ /* 0x000fca00078ef805 */
[----:B------:R1:W-:Y:S01]  /*8e60*/  STG.E.U8 desc[UR36][R2.64], R5 ;  /* 0x0000000502007986 */ /* 0x0003e2000c101124 */
[----:B------:R-:W-:Y:S05]  /*8e70*/  BRA `(.L_x_5742) ;  /* 0x0000000000087947 */ /* 0x000fea0003800000 */
.L_x_5763:
[----:B------:R-:W-:-:S05]  /*8e80*/  F2FP.BF16.F32.PACK_AB R4, RZ, R4 ;  /* 0x00000004ff04723e */ /* 0x000fca00000010ff */
[----:B------:R0:W-:Y:S02]  /*8e90*/  STG.E.U16 desc[UR36][R2.64], R4 ;  /* 0x0000000402007986 */ /* 0x0001e4000c101524 */
.L_x_5742:
[----:B------:R-:W-:-:S07]  /*8ea0*/  IADD3 R17, PT, PT, R17, 0x80, RZ ;  /* 0x0000008011117810 */ /* 0x000fce0007ffe0ff */
.L_x_5707:
[----:B------:R-:W-:Y:S05]  /*8eb0*/  BSYNC.RECONVERGENT B7 ;  /* 0x0000000000077941 */ /* 0x000fea0003800200 */
.L_x_5706:
        /* <DEDUP_REMOVED lines=306> */
.L_x_5772:
        /* <DEDUP_REMOVED lines=20> */
.L_x_5777:
[----:B------:R-:W2:Y:S02]  /*a320*/  LDG.E.U8 R0, desc[UR36][R2.64] ;  /* 0x0000002402007981 */ /* 0x000ea4000c1e1100 */
[----:B--2---:R-:W-:Y:S01]  /*a330*/  I2FP.F32.U32 R0, R0 ;  /* 0x0000000000007245 */ /* 0x004fe20000201000 */
[----:B------:R-:W-:Y:S06]  /*a340*/  BRA `(.L_x_5779) ;  /* 0x0000000c00247947 */ /* 0x000fec0003800000 */
.L_x_5776:
        /* <DEDUP_REMOVED lines=9> */
.L_x_5781:
[----:B------:R-:W2:Y:S02]  /*a3e0*/  LDG.E R0, desc[UR36][R2.64] ;  /* 0x0000002402007981 */ /* 0x000ea4000c1e1900 */
[----:B--2---:R-:W-:Y:S01]  /*a3f0*/  I2FP.F32.S32 R0, R0 ;  /* 0x0000000000007245 */ /* 0x004fe20000201400 */
[----:B------:R-:W-:Y:S06]  /*a400*/  BRA `(.L_x_5779) ;  /* 0x0000000800f47947 */ /* 0x000fec0003800000 */
.L_x_5780:
[----:B------:R-:W2:Y:S02]  /*a410*/  LDG.E.U16 R0, desc[UR36][R2.64] ;  /* 0x0000002402007981 */ /* 0x000ea4000c1e1500 */
[----:B--2---:R-:W0:Y:S01]  /*a420*/  I2F.S16 R0, R0 ;  /* 0x0000000000007306 */ /* 0x004e220000101400 */
[----:B------:R-:W-:Y:S05]  /*a430*/  BRA `(.L_x_5779) ;  /* 0x0000000800e87947 */ /* 0x000fea0003800000 */
.L_x_5775:
        /* <DEDUP_REMOVED lines=8> */
.L_x_5783:
[----:B------:R-:W2:Y:S02]  /*a4c0*/  LDG.E.U16 R0, desc[UR36][R2.64] ;  /* 0x0000002402007981 */ /* 0x000ea4000c1e1500 */
[----:B--2---:R-:W-:Y:S01]  /*a4d0*/  HADD2.F32 R0, -RZ, R0.H0_H0 ;  /* 0x20000000ff007230 */ /* 0x004fe20000004100 */
[----:B------:R-:W-:Y:S06]  /*a4e0*/  BRA `(.L_x_5779) ;  /* 0x0000000800bc7947 */ /* 0x000fec0003800000 */
.L_x_5782:
        /* <DEDUP_REMOVED lines=8> */
.L_x_5785:
[----:B------:R-:W2:Y:S02]  /*a570*/  LDG.E.U16 R0, desc[UR36][R2.64] ;  /* 0x0000002402007981 */ /* 0x000ea4000c1e1500 */
[----:B--2---:R-:W-:Y:S01]  /*a580*/  HADD2.F32 R0, -RZ, R0.H0_H0 ;  /* 0x20000000ff007230 */ /* 0x004fe20000004100 */
[----:B------:R-:W-:Y:S06]  /*a590*/  BRA `(.L_x_5779) ;  /* 0x0000000800907947 */ /* 0x000fec0003800000 */
.L_x_5784:
[----:B------:R-:W2:Y:S01]  /*a5a0*/  LDG.E.64 R2, desc[UR36][R2.64] ;  /* 0x0000002402027981 */ /* 0x000ea2000c1e1b00 */
[----:B------:R-:W-:Y:S01]  /*a5b0*/  UMOV UR4, 0xf0000000 ;  /* 0xf000000000047882 */ /* 0x000fe20000000000 */
[----:B------:R-:W-:Y:S01]  /*a5c0*/  UMOV UR5, 0x380fffff ;  /* 0x380fffff00057882 */ /* 0x000fe20000000000 */
[----:B--2---:R-:W0:Y:S01]  /*a5d0*/  F2F.F32.F64 R0, R2 ;  /* 0x0000000200007310 */ /* 0x004e220000301000 */
[----:B------:R-:W-:-:S14]  /*a5e0*/  DSETP.GEU.AND P0, PT, |R2|, UR4, PT ;  /* 0x0000000402007e2a */ /* 0x000fdc000bf0e200 */
[----:B0-----:R-:W-:Y:S01]  /*a5f0*/  @!P0 FMUL R0, R0, 1.175494350822287508e-38 ;  /* 0x0080000000008820 */ /* 0x001fe20000400000 */
[----:B------:R-:W-:Y:S06]  /*a600*/  BRA `(.L_x_5779) ;  /* 0x0000000800747947 */ /* 0x000fec0003800000 */
.L_x_5774:
        /* <DEDUP_REMOVED lines=12> */
.L_x_5788:
[----:B------:R-:W2:Y:S01]  /*a6d0*/  LDG.E.64 R2, desc[UR36][R2.64] ;  /* 0x0000002402027981 */ /* 0x000ea2000c1e1b00 */
[----:B------:R-:W-:Y:S01]  /*a6e0*/  UMOV UR4, 0xf0000000 ;  /* 0xf000000000047882 */ /* 0x000fe20000000000 */
[----:B------:R-:W-:Y:S01]  /*a6f0*/  UMOV UR5, 0x380fffff ;  /* 0x380fffff00057882 */ /* 0x000fe20000000000 */
[----:B--2---:R-:W0:Y:S01]  /*a700*/  F2F.F32.F64 R0, R2 ;  /* 0x0000000200007310 */ /* 0x004e220000301000 */
[----:B------:R-:W-:-:S14]  /*a710*/  DSETP.GEU.AND P0, PT, |R2|, UR4, PT ;  /* 0x0000000402007e2a */ /* 0x000fdc000bf0e200 */
[----:B0-----:R-:W-:Y:S01]  /*a720*/  @!P0 FMUL R0, R0, 1.175494350822287508e-38 ;  /* 0x0080000000008820 */ /* 0x001fe20000400000 */
[----:B------:R-:W-:Y:S06]  /*a730*/  BRA `(.L_x_5779) ;  /* 0x0000000800287947 */ /* 0x000fec0003800000 */
.L_x_5787:
        /* <DEDUP_REMOVED lines=25> */
.L_x_5790:
        /* <DEDUP_REMOVED lines=12> */
.L_x_5789:
[----:B------:R-:W2:Y:S02]  /*a990*/  LDG.E.U16 R0, desc[UR36][R2.64] ;  /* 0x0000002402007981 */ /* 0x000ea4000c1e1500 */
[----:B--2---:R-:W-:Y:S01]  /*a9a0*/  SHF.L.U32 R0, R0, 0x10, RZ ;  /* 0x0000001000007819 */ /* 0x004fe200000006ff */
[----:B------:R-:W-:Y:S06]  /*a9b0*/  BRA `(.L_x_5779) ;  /* 0x0000000400887947 */ /* 0x000fec0003800000 */
.L_x_5786:
        /* <DEDUP_REMOVED lines=11> */
.L_x_5793:
        /* <DEDUP_REMOVED lines=20> */
.L_x_5795:
[----:B------:R-:W-:Y:S05]  /*abb0*/  BSYNC.RECONVERGENT B0 ;  /* 0x0000000000007941 */ /* 0x000fea0003800200 */
.L_x_5794:
[----:B------:R-:W-:Y:S01]  /*abc0*/  IMAD.SHL.U32 R0, R0, 0x100000, RZ ;  /* 0x0010000000007824 */ /* 0x000fe200078e00ff */
[----:B------:R-:W-:-:S04]  /*abd0*/  LEA R2, R2, 0x3b800000, 0x17 ;  /* 0x3b80000002027811 */ /* 0x000fc800078eb8ff */
[----:B------:R-:W-:Y:S01]  /*abe0*/  LOP3.LUT R0, R2, R0, R7, 0xfe, !PT ;  /* 0x0000000002007212 */ /* 0x000fe200078efe07 */
[----:B------:R-:W-:Y:S06]  /*abf0*/  BRA `(.L_x_5779) ;  /* 0x0000000000f87947 */ /* 0x000fec0003800000 */
.L_x_5792:
        /* <DEDUP_REMOVED lines=20> */
.L_x_5797:
[----:B------:R-:W-:Y:S05]  /*ad40*/  BSYNC.RECONVERGENT B0 ;  /* 0x0000000000007941 */ /* 0x000fea0003800200 */
.L_x_5796:
[----:B------:R-:W-:Y:S02]  /*ad50*/  SHF.L.U32 R0, R0, 0x15, RZ ;  /* 0x0000001500007819 */ /* 0x000fe400000006ff */
[----:B------:R-:W-:-:S04]  /*ad60*/  LEA R2, R2, 0x37800000, 0x17 ;  /* 0x3780000002027811 */ /* 0x000fc800078eb8ff */
[----:B------:R-:W-:Y:S01]  /*ad70*/  LOP3.LUT R0, R2, R0, R7, 0xfe, !PT ;  /* 0x0000000002007212 */ /* 0x000fe200078efe07 */
[----:B------:R-:W-:Y:S06]  /*ad80*/  BRA `(.L_x_5779) ;  /* 0x0000000000947947 */ /* 0x000fec0003800000 */
.L_x_5791:
        /* <DEDUP_REMOVED lines=14> */
.L_x_5778:
        /* <DEDUP_REMOVED lines=16> */
.L_x_5800:
[----:B------:R-:W-:Y:S01]  /*af70*/  IMAD.MOV.U32 R0, RZ, RZ, RZ ;  /* 0x000000ffff007224 */ /* 0x000fe200078e00ff */
[----:B------:R-:W-:Y:S06]  /*af80*/  BRA `(.L_x_5779) ;  /* 0x0000000000147947 */ /* 0x000fec0003800000 */
.L_x_5799:
[----:B------:R-:W2:Y:S02]  /*af90*/  LDG.E.64 R2, desc[UR36][R2.64] ;  /* 0x0000002402027981 */ /* 0x000ea4000c1e1b00 */
[----:B--2---:R0:W1:Y:S01]  /*afa0*/  I2F.U64 R0, R2 ;  /* 0x0000000200007312 */ /* 0x0040620000301000 */
[----:B------:R-:W-:Y:S05]  /*afb0*/  BRA `(.L_x_5779) ;  /* 0x0000000000087947 */ /* 0x000fea0003800000 */
.L_x_5798:
[----:B------:R-:W2:Y:S02]  /*afc0*/  LDG.E R0, desc[UR36][R2.64] ;  /* 0x0000002402007981 */ /* 0x000ea4000c1e1900 */
[----:B--2---:R-:W-:-:S07]  /*afd0*/  I2FP.F32.U32 R0, R0 ;  /* 0x0000000000007245 */ /* 0x004fce0000201000 */
.L_x_5779:
[----:B------:R-:W-:Y:S05]  /*afe0*/  BSYNC.RECONVERGENT B6 ;  /* 0x0000000000067941 */ /* 0x000fea0003800200 */
.L_x_5773:
        /* <DEDUP_REMOVED lines=16> */
.L_x_5804:
[----:B------:R-:W0:Y:S02]  /*b0f0*/  F2I.S64.TRUNC R2, R2 ;  /* 0x0000000200027311 */ /* 0x000e24000020d900 */
[----:B0-----:R-:W-:-:S05]  /*b100*/  MOV R5, R2 ;  /* 0x0000000200057202 */ /* 0x001fca0000000f00 */
[----:B------:R-:W-:Y:S01]  /*b110*/  STG.E.U8 desc[UR36][R16.64], R5 ;  /* 0x0000000510007986 */ /* 0x000fe2000c101124 */
[----:B------:R-:W-:Y:S05]  /*b120*/  EXIT ;  /* 0x000000000000794d */ /* 0x000fea0003800000 */
.L_x_5803:
        /* <DEDUP_REMOVED lines=9> */
.L_x_5807:
[----:B------:R-:W0:Y:S02]  /*b1c0*/  F2I.FTZ.TRUNC.NTZ R3, R2 ;  /* 0x0000000200037305 */ /* 0x000e24000021f100 */
[----:B0-----:R-:W-:Y:S01]  /*b1d0*/  STG.E desc[UR36][R16.64], R3 ;  /* 0x0000000310007986 */ /* 0x001fe2000c101924 */
[----:B------:R-:W-:Y:S05]  /*b1e0*/  EXIT ;  /* 0x000000000000794d */ /* 0x000fea0003800000 */
.L_x_5806:
[----:B------:R-:W0:Y:S02]  /*b1f0*/  F2I.FTZ.TRUNC.NTZ R3, R2 ;  /* 0x0000000200037305 */ /* 0x000e24000021f100 */
[----:B0-----:R-:W-:Y:S01]  /*b200*/  STG.E.U16 desc[UR36][R16.64], R3 ;  /* 0x0000000310007986 */ /* 0x001fe2000c101524 */
[----:B------:R-:W-:Y:S05]  /*b210*/  EXIT ;  /* 0x000000000000794d */ /* 0x000fea0003800000 */
.L_x_5802:
        /* <DEDUP_REMOVED lines=8> */
.L_x_5809:
[----:B------:R-:W-:-:S05]  /*b2a0*/  F2FP.F16.F32.PACK_AB R2, RZ, R2 ;  /* 0x00000002ff02723e */ /* 0x000fca00000000ff */
[----:B------:R-:W-:Y:S01]  /*b2b0*/  STG.E.U16 desc[UR36][R16.64], R2 ;  /* 0x0000000210007986 */ /* 0x000fe2000c101524 */
[----:B------:R-:W-:Y:S05]  /*b2c0*/  EXIT ;  /* 0x000000000000794d */ /* 0x000fea0003800000 */
.L_x_5808:
        /* <DEDUP_REMOVED lines=9> */
.L_x_5811:
[----:B------:R-:W-:-:S04]  /*b360*/  F2FP.F16.F32.PACK_AB R3, RZ, R2 ;  /* 0x00000002ff03723e */ /* 0x000fc800000000ff */
[----:B------:R-:W-:-:S05]  /*b370*/  PRMT R3, R3, 0x5410, RZ ;  /* 0x0000541003037816 */ /* 0x000fca00000000ff */
[----:B------:R-:W-:Y:S01]  /*b380*/  STG.E desc[UR36][R16.64], R3 ;  /* 0x0000000310007986 */ /* 0x000fe2000c101924 */
[----:B------:R-:W-:Y:S05]  /*b390*/  EXIT ;  /* 0x000000000000794d */ /* 0x000fea0003800000 */
.L_x_5810:
[----:B------:R-:W-:-:S06]  /*b3a0*/  FMUL.FTZ R2, R2, 1 ;  /* 0x3f80000002027820 */ /* 0x000fcc0000410000 */
[----:B------:R-:W0:Y:S02]  /*b3b0*/  F2F.F64.F32 R2, R2 ;  /* 0x0000000200027310 */ /* 0x000e240000201800 */
[----:B0-----:R-:W-:Y:S01]  /*b3c0*/  STG.E.64 desc[UR36][R16.64], R2 ;  /* 0x0000000210007986 */ /* 0x001fe2000c101b24 */
[----:B------:R-:W-:Y:S05]  /*b3d0*/  EXIT ;  /* 0x000000000000794d */ /* 0x000fea0003800000 */
.L_x_5801:
        /* <DEDUP_REMOVED lines=13> */
.L_x_5815:
        /* <DEDUP_REMOVED lines=16> */
.L_x_5818:
[----:B------:R-:W-:-:S04]  /*b5b0*/  SHF.R.U32.HI R2, RZ, 0x18, R2 ;  /* 0x00000018ff027819 */ /* 0x000fc80000011602 */
[----:B------:R-:W-:-:S04]  /*b5c0*/  LOP3.LUT R2, R3, 0x80, R2, 0xf8, !PT ;  /* 0x0000008003027812 */ /* 0x000fc800078ef802 */
[----:B------:R-:W-:-:S07]  /*b5d0*/  PRMT R8, R2, 0x7610, R8 ;  /* 0x0000761002087816 */ /* 0x000fce0000000008 */
.L_x_5817:
[----:B------:R-:W-:Y:S05]  /*b5e0*/  BSYNC.RECONVERGENT B0 ;  /* 0x0000000000007941 */ /* 0x000fea0003800200 */
.L_x_5816:
[----:B------:R-:W-:Y:S01]  /*b5f0*/  STG.E.U8 desc[UR36][R16.64], R8 ;  /* 0x0000000810007986 */ /* 0x000fe2000c101124 */
[----:B------:R-:W-:Y:S05]  /*b600*/  EXIT ;  /* 0x000000000000794d */ /* 0x000fea0003800000 */
.L_x_5814:
        /* <DEDUP_REMOVED lines=16> */
.L_x_5821:
[----:B------:R-:W-:-:S04]  /*b710*/  SHF.R.U32.HI R2, RZ, 0x18, R2 ;  /* 0x00000018ff027819 */ /* 0x000fc80000011602 */
[----:B------:R-:W-:-:S04]  /*b720*/  LOP3.LUT R3, R3, 0x80, R2, 0xf8, !PT ;  /* 0x0000008003037812 */ /* 0x000fc800078ef802 */
[----:B------:R-:W-:-:S07]  /*b730*/  PRMT R8, R3, 0x7610, R8 ;  /* 0x0000761003087816 */ /* 0x000fce0000000008 */
.L_x_5820:
[----:B------:R-:W-:Y:S05]  /*b740*/  BSYNC.RECONVERGENT B0 ;  /* 0x0000000000007941 */ /* 0x000fea0003800200 */
.L_x_5819:
[----:B------:R-:W-:Y:S01]  /*b750*/  STG.E.U8 desc[UR36][R16.64], R8 ;  /* 0x0000000810007986 */ /* 0x000fe2000c101124 */
[----:B------:R-:W-:Y:S05]  /*b760*/  EXIT ;  /* 0x000000000000794d */ /* 0x000fea0003800000 */
.L_x_5813:
        /* <DEDUP_REMOVED lines=21> */
.L_x_5823:
[----:B------:R-:W0:Y:S02]  /*b8c0*/  F2I.U64.TRUNC R2, R2 ;  /* 0x0000000200027311 */ /* 0x000e24000020d800 */
[----:B0-----:R-:W-:Y:S01]  /*b8d0*/  STG.E.64 desc[UR36][R16.64], R2 ;  /* 0x0000000210007986 */ /* 0x001fe2000c101b24 */
[----:B------:R-:W-:Y:S05]  /*b8e0*/  EXIT ;  /* 0x000000000000794d */ /* 0x000fea0003800000 */
.L_x_5822:
[----:B------:R-:W0:Y:S02]  /*b8f0*/  F2I.FTZ.U32.TRUNC.NTZ R3, R2 ;  /* 0x0000000200037305 */ /* 0x000e24000021f000 */
[----:B0-----:R-:W-:Y:S01]  /*b900*/  STG.E desc[UR36][R16.64], R3 ;  /* 0x0000000310007986 */ /* 0x001fe2000c101924 */
[----:B------:R-:W-:Y:S05]  /*b910*/  EXIT ;  /* 0x000000000000794d */ /* 0x000fea0003800000 */
.L_x_5812:
        /* <DEDUP_REMOVED lines=10> */
.L_x_5825:
[----:B------:R-:W-:Y:S01]  /*b9c0*/  FMUL.FTZ R4, R2, 1 ;  /* 0x3f80000002047820 */ /* 0x000fe20000410000 */
[----:B------:R-:W-:-:S05]  /*b9d0*/  CS2R R6, SRZ ;  /* 0x0000000000067805 */ /* 0x000fca000001ff00 */
[----:B------:R-:W0:Y:S02]  /*b9e0*/  F2F.F64.F32 R4, R4 ;  /* 0x0000000400047310 */ /* 0x000e240000201800 */
[----:B0-----:R-:W-:Y:S01]  /*b9f0*/  STG.E.128 desc[UR36][R16.64], R4 ;  /* 0x0000000410007986 */ /* 0x001fe2000c101d24 */
[----:B------:R-:W-:Y:S05]  /*ba00*/  EXIT ;  /* 0x000000000000794d */ /* 0x000fea0003800000 */
.L_x_5824:
[----:B------:R-:W-:-:S09]  /*ba10*/  UISETP.NE.AND UP0, UPT, UR4, 0xf, UPT ;  /* 0x0000000f0400788c */ /* 0x000fd2000bf05270 */
[----:B------:R-:W-:Y:S05]  /*ba20*/  BRA.U !UP0, `(.L_x_5826) ;  /* 0x0000000108e07547 */ /* 0x000fea000b800000 */
[----:B------:R-:W-:-:S09]  /*ba30*/  UISETP.NE.AND UP0, UPT, UR4, 0x17, UPT ;  /* 0x000000170400788c */ /* 0x000fd2000bf05270 */
[----:B------:R-:W-:Y:S05]  /*ba40*/  BRA.U !UP0, `(.L_x_5827) ;  /* 0x00000001088c7547 */ /* 0x000fea000b800000 */
[----:B------:R-:W-:-:S09]  /*ba50*/  UISETP.NE.AND UP0, UPT, UR4, 0x18, UPT ;  /* 0x000000180400788c */ /* 0x000fd2000bf05270 */
[----:B------:R-:W-:Y:S05]  /*ba60*/  BRA.U !UP0, `(.L_x_5828) ;  /* 0x0000000108447547 */ /* 0x000fea000b800000 */
.L_x_5805:
        /* <DEDUP_REMOVED lines=16> */
.L_x_5829:
[----:B------:R-:W-:Y:S05]  /*bb70*/  EXIT ;  /* 0x000000000000794d */ /* 0x000fea0003800000 */
.L_x_5828:
        /* <DEDUP_REMOVED lines=12> */
.L_x_5831:
[----:B------:R-:W-:Y:S05]  /*bc40*/  BSYNC.RECONVERGENT B0 ;  /* 0x0000000000007941 */ /* 0x000fea0003800200 */
.L_x_5830:
[----:B------:R-:W-:-:S05]  /*bc50*/  LOP3.LUT R3, R0, 0x80, R5, 0xf8, !PT ;  /* 0x0000008000037812 */ /* 0x000fca00078ef805 */
[----:B------:R-:W-:Y:S01]  /*bc60*/  STG.E.U8 desc[UR36][R16.64], R3 ;  /* 0x0000000310007986 */ /* 0x000fe2000c101124 */
[----:B------:R-:W-:Y:S05]  /*bc70*/  EXIT ;  /* 0x000000000000794d */ /* 0x000fea0003800000 */
.L_x_5827:
        /* <DEDUP_REMOVED lines=11> */
.L_x_5833:
[----:B------:R-:W-:Y:S01]  /*bd30*/  HFMA2 R0, -RZ, RZ, 0, 7.569789886474609375e-06 ;  /* 0x0000007fff007431 */ /* 0x000fe200000001ff */
[----:B------:R-:W-:-:S04]  /*bd40*/  ISETP.GT.U32.AND P0, PT, R4, 0x7f800000, PT ;  /* 0x7f8000000400780c */ /* 0x000fc80003f04070 */
[----:B------:R-:W-:-:S09]  /*bd50*/  SEL R0, R0, 0x7c, P0 ;  /* 0x0000007c00007807 */ /* 0x000fd20000000000 */
.L_x_5834:
[----:B------:R-:W-:Y:S05]  /*bd60*/  BSYNC.RECONVERGENT B0 ;  /* 0x0000000000007941 */ /* 0x000fea0003800200 */
.L_x_5832:
[----:B------:R-:W-:-:S04]  /*bd70*/  SHF.R.U32.HI R3, RZ, 0x18, R2 ;  /* 0x00000018ff037819 */ /* 0x000fc80000011602 */
[----:B------:R-:W-:-:S05]  /*bd80*/  LOP3.LUT R3, R0, 0x80, R3, 0xf8, !PT ;  /* 0x0000008000037812 */ /* 0x000fca00078ef803 */
[----:B------:R-:W-:Y:S01]  /*bd90*/  STG.E.U8 desc[UR36][R16.64], R3 ;  /* 0x0000000310007986 */ /* 0x000fe2000c101124 */
[----:B------:R-:W-:Y:S05]  /*bda0*/  EXIT ;  /* 0x000000000000794d */ /* 0x000fea0003800000 */
.L_x_5826:
[----:B------:R-:W-:-:S05]  /*bdb0*/  F2FP.BF16.F32.PACK_AB R2, RZ, R2 ;  /* 0x00000002ff02723e */ /* 0x000fca00000010ff */
[----:B------:R-:W-:Y:S01]  /*bdc0*/  STG.E.U16 desc[UR36][R16.64], R2 ;  /* 0x0000000210007986 */ /* 0x000fe2000c101524 */
[----:B------:R-:W-:Y:S05]  /*bdd0*/  EXIT ;  /* 0x000000000000794d */ /* 0x000fea0003800000 */
.L_x_5835:
        /* <DEDUP_REMOVED lines=10> */
.L_x_8135:


//--------------------- .text._ZN2at6native27unrolled_elementwise_kernelINS0_13AUnaryFunctorIfffZZZNS0_20copysign_kernel_cudaERNS_18TensorIteratorBaseEENKUlvE_clEvENKUlvE0_clEvEUlffE_EESt5arrayIPcLm2EELi4E23TrivialOffsetCalculatorILi1EjESD_NS0_6memory12LoadWithCastILi1EEENSE_13StoreWithCastILi1EEEEEviT_T0_T2_T3_T4_T5_ --------------------------
	.section	.text._ZN2at6native27unrolled_elementwise_kernelINS0_13AUnaryFunctorIfffZZZNS0_20copysign_kernel_cudaERNS_18TensorIteratorBaseEENKUlvE_clEvENKUlvE0_clEvEUlffE_EESt5arrayIPcLm2EELi4E23TrivialOffsetCalculatorILi1EjESD_NS0_6memory12LoadWithCastILi1EEENSE_13StoreWithCastILi1EEEEEviT_T0_T2_T3_T4_T5_,"ax",@progbits
	.align	128
        .global         _ZN2at6native27unrolled_elementwise_kernelINS0_13AUnaryFunctorIfffZZZNS0_20copysign_kernel_cudaERNS_18TensorIteratorBaseEENKUlvE_clEvENKUlvE0_clEvEUlffE_EESt5arrayIPcLm2EELi4E23TrivialOffsetCalculatorILi1EjESD_NS0_6memory12LoadWithCastILi1EEENSE_13StoreWithCastILi1EEEEEviT_T0_T2_T3_T4_T5_
        .type           _ZN2at6native27unrolled_elementwise_kernelINS0_13AUnaryFunctorIfffZZZNS0_20copysign_kernel_cudaERNS_18TensorIteratorBaseEENKUlvE_clEvENKUlvE0_clEvEUlffE_EESt5arrayIPcLm2EELi4E23TrivialOffsetCalculatorILi1EjESD_NS0_6memory12LoadWithCastILi1EEENSE_13StoreWithCastILi1EEEEEviT_T0_T2_T3_T4_T5_,@function
        .size           _ZN2at6native27unrolled_elementwise_kernelINS0_13AUnaryFunctorIfffZZZNS0_20copysign_kernel_cudaERNS_18TensorIteratorBaseEENKUlvE_clEvENKUlvE0_clEvEUlffE_EESt5arrayIPcLm2EELi4E23TrivialOffsetCalculatorILi1EjESD_NS0_6memory12LoadWithCastILi1EEENSE_13StoreWithCastILi1EEEEEviT_T0_T2_T3_T4_T5_,(.L_x_8136 - _ZN2at6native27unrolled_elementwise_kernelINS0_13AUnaryFunctorIfffZZZNS0_20copysign_kernel_cudaERNS_18TensorIteratorBaseEENKUlvE_clEvENKUlvE0_clEvEUlffE_EESt5arrayIPcLm2EELi4E23TrivialOffsetCalculatorILi1EjESD_NS0_6memory12LoadWithCastILi1EEENSE_13StoreWithCastILi1EEEEEviT_T0_T2_T3_T4_T5_)
        .other          _ZN2at6native27unrolled_elementwise_kernelINS0_13AUnaryFunctorIfffZZZNS0_20copysign_kernel_cudaERNS_18TensorIteratorBaseEENKUlvE_clEvENKUlvE0_clEvEUlffE_EESt5arrayIPcLm2EELi4E23TrivialOffsetCalculatorILi1EjESD_NS0_6memory12LoadWithCastILi1EEENSE_13StoreWithCastILi1EEEEEviT_T0_T2_T3_T4_T5_,@"STO_CUDA_ENTRY STV_DEFAULT"
_ZN2at6native27unrolled_elementwise_kernelINS0_13AUnaryFunctorIfffZZZNS0_20copysign_kernel_cudaERNS_18TensorIteratorBaseEENKUlvE_clEvENKUlvE0_clEvEUlffE_EESt5arrayIPcLm2EELi4E23TrivialOffsetCalculatorILi1EjESD_NS0_6memory12LoadWithCastILi1EEENSE_13StoreWithCastILi1EEEEEviT_T0_T2_T3_T4_T5_:
.text._ZN2at6native27unrolled_elementwise_kernelINS0_13AUnaryFunctorIfffZZZNS0_20copysign_kernel_cudaERNS_18TensorIteratorBaseEENKUlvE_clEvENKUlvE0_clEvEUlffE_EESt5arrayIPcLm2EELi4E23TrivialOffsetCalculatorILi1EjESD_NS0_6memory12LoadWithCastILi1EEENSE_13StoreWithCastILi1EEEEEviT_T0_T2_T3_T4_T5_:
        /* <DEDUP_REMOVED lines=33> */
.L_x_5842:
[----:B------:R-:W2:Y:S02]  /*0210*/  LDG.E.U8 R4, desc[UR36][R4.64] ;  /* 0x0000002404047981 */ /* 0x000ea4000c1e1100 */
[----:B--2---:R-:W-:Y:S01]  /*0220*/  I2FP.F32.U32 R22, R4 ;  /* 0x0000000400167245 */ /* 0x004fe20000201000 */
[----:B------:R-:W-:Y:S06]  /*0230*/  BRA `(.L_x_5844) ;  /* 0x0000000c00287947 */ /* 0x000fec0003800000 */
.L_x_5841:
        /* <DEDUP_REMOVED lines=9> */
.L_x_5846:
[----:B------:R-:W2:Y:S02]  /*02d0*/  LDG.E R4, desc[UR36][R4.64] ;  /* 0x0000002404047981 */ /* 0x000ea4000c1e1900 */
[----:B--2---:R-:W-:Y:S01]  /*02e0*/  I2FP.F32.S32 R22, R4 ;  /* 0x0000000400167245 */ /* 0x004fe20000201400 */
[----:B------:R-:W-:Y:S06]  /*02f0*/  BRA `(.L_x_5844) ;  /* 0x0000000800f87947 */ /* 0x000fec0003800000 */
.L_x_5845:
[----:B------:R-:W2:Y:S02]  /*0300*/  LDG.E.U16 R4, desc[UR36][R4.64] ;  /* 0x0000002404047981 */ /* 0x000ea4000c1e1500 */
[----:B--2---:R2:W3:Y:S01]  /*0310*/  I2F.S16 R22, R4 ;  /* 0x0000000400167306 */ /* 0x0044e20000101400 */
[----:B------:R-:W-:Y:S05]  /*0320*/  BRA `(.L_x_5844) ;  /* 0x0000000800ec7947 */ /* 0x000fea0003800000 */
.L_x_5840:
        /* <DEDUP_REMOVED lines=8> */
.L_x_5848:
[----:B------:R-:W2:Y:S02]  /*03b0*/  LDG.E.U16 R4, desc[UR36][R4.64] ;  /* 0x0000002404047981 */ /* 0x000ea4000c1e1500 */
[----:B--2---:R-:W-:Y:S01]  /*03c0*/  HADD2.F32 R22, -RZ, R4.H0_H0 ;  /* 0x20000004ff167230 */ /* 0x004fe20000004100 */
[----:B------:R-:W-:Y:S06]  /*03d0*/  BRA `(.L_x_5844) ;  /* 0x0000000800c07947 */ /* 0x000fec0003800000 */
.L_x_5847:
        /* <DEDUP_REMOVED lines=8> */
.L_x_5850:
[----:B------:R-:W2:Y:S02]  /*0460*/  LDG.E.U16 R4, desc[UR36][R4.64] ;  /* 0x0000002404047981 */ /* 0x000ea4000c1e1500 */
[----:B--2---:R-:W-:Y:S01]  /*0470*/  HADD2.F32 R22, -RZ, R4.H0_H0 ;  /* 0x20000004ff167230 */ /* 0x004fe20000004100 */
[----:B------:R-:W-:Y:S06]  /*0480*/  BRA `(.L_x_5844) ;  /* 0x0000000800947947 */ /* 0x000fec0003800000 */
.L_x_5849:
[----:B------:R-:W2:Y:S01]  /*0490*/  LDG.E.64 R4, desc[UR36][R4.64] ;  /* 0x0000002404047981 */ /* 0x000ea2000c1e1b00 */
[----:B------:R-:W-:Y:S01]  /*04a0*/  UMOV UR4, 0xf0000000 ;  /* 0xf000000000047882 */ /* 0x000fe20000000000 */
[----:B------:R-:W-:Y:S01]  /*04b0*/  UMOV UR5, 0x380fffff ;  /* 0x380fffff00057882 */ /* 0x000fe20000000000 */
[----:B--2---:R-:W0:Y:S01]  /*04c0*/  F2F.F32.F64 R22, R4 ;  /* 0x0000000400167310 */ /* 0x004e220000301000 */
[----:B------:R-:W-:-:S14]  /*04d0*/  DSETP.GEU.AND P0, PT, |R4|, UR4, PT ;  /* 0x0000000404007e2a */ /* 0x000fdc000bf0e200 */
[----:B0-----:R-:W-:Y:S01]  /*04e0*/  @!P0 FMUL R22, R22, 1.175494350822287508e-38 ;  /* 0x0080000016168820 */ /* 0x001fe20000400000 */
[----:B------:R-:W-:Y:S06]  /*04f0*/  BRA `(.L_x_5844) ;  /* 0x0000000800787947 */ /* 0x000fec0003800000 */
.L_x_5839:
        /* <DEDUP_REMOVED lines=12> */
.L_x_5853:
[----:B------:R-:W2:Y:S01]  /*05c0*/  LDG.E.64 R4, desc[UR36][R4.64] ;  /* 0x0000002404047981 */ /* 0x000ea2000c1e1b00 */
[----:B------:R-:W-:Y:S01]  /*05d0*/  UMOV UR4, 0xf0000000 ;  /* 0xf000000000047882 */ /* 0x000fe20000000000 */
[----:B------:R-:W-:Y:S01]  /*05e0*/  UMOV UR5, 0x380fffff ;  /* 0x380fffff00057882 */ /* 0x000fe20000000000 */
[----:B--2---:R-:W0:Y:S01]  /*05f0*/  F2F.F32.F64 R22, R4 ;  /* 0x0000000400167310 */ /* 0x004e220000301000 */
[----:B------:R-:W-:-:S14]  /*0600*/  DSETP.GEU.AND P0, PT, |R4|, UR4, PT ;  /* 0x0000000404007e2a */ /* 0x000fdc000bf0e200 */
[----:B0-----:R-:W-:Y:S01]  /*0610*/  @!P0 FMUL R22, R22, 1.175494350822287508e-38 ;  /* 0x0080000016168820 */ /* 0x001fe20000400000 */
[----:B------:R-:W-:Y:S06]  /*0620*/  BRA `(.L_x_5844) ;  /* 0x00000008002c7947 */ /* 0x000fec0003800000 */
.L_x_5852:
        /* <DEDUP_REMOVED lines=25> */
.L_x_5855:
        /* <DEDUP_REMOVED lines=13> */
.L_x_5854:
[----:B------:R-:W2:Y:S02]  /*0890*/  LDG.E.U16 R4, desc[UR36][R4.64] ;  /* 0x0000002404047981 */ /* 0x000ea4000c1e1500 */
[----:B--2---:R-:W-:Y:S01]  /*08a0*/  IMAD.U32 R22, R4, 0x10000, RZ ;  /* 0x0001000004167824 */ /* 0x004fe200078e00ff */
[----:B------:R-:W-:Y:S06]  /*08b0*/  BRA `(.L_x_5844) ;  /* 0x0000000400887947 */ /* 0x000fec0003800000 */
.L_x_5851:
        /* <DEDUP_REMOVED lines=11> */
.L_x_5858:
        /* <DEDUP_REMOVED lines=20> */
.L_x_5860:
[----:B------:R-:W-:Y:S05]  /*0ab0*/  BSYNC.RECONVERGENT B0 ;  /* 0x0000000000007941 */ /* 0x000fea0003800200 */
.L_x_5859:
[----:B------:R-:W-:Y:S01]  /*0ac0*/  IMAD.SHL.U32 R0, R0, 0x100000, RZ ;  /* 0x0010000000007824 */ /* 0x000fe200078e00ff */
[----:B------:R-:W-:-:S04]  /*0ad0*/  LEA R3, R3, 0x3b800000, 0x17 ;  /* 0x3b80000003037811 */ /* 0x000fc800078eb8ff */
[----:B------:R-:W-:Y:S01]  /*0ae0*/  LOP3.LUT R22, R3, R0, R7, 0xfe, !PT ;  /* 0x0000000003167212 */ /* 0x000fe200078efe07 */
[----:B------:R-:W-:Y:S06]  /*0af0*/  BRA `(.L_x_5844) ;  /* 0x0000000000f87947 */ /* 0x000fec0003800000 */
.L_x_5857:
        /* <DEDUP_REMOVED lines=20> */
.L_x_5862:
[----:B------:R-:W-:Y:S05]  /*0c40*/  BSYNC.RECONVERGENT B0 ;  /* 0x0000000000007941 */ /* 0x000fea0003800200 */
.L_x_5861:
[----:B------:R-:W-:Y:S01]  /*0c50*/  IMAD.SHL.U32 R0, R0, 0x200000, RZ ;  /* 0x0020000000007824 */ /* 0x000fe200078e00ff */
[----:B------:R-:W-:-:S04]  /*0c60*/  LEA R3, R3, 0x37800000, 0x17 ;  /* 0x3780000003037811 */ /* 0x000fc800078eb8ff */
[----:B------:R-:W-:Y:S01]  /*0c70*/  LOP3.LUT R22, R3, R0, R7, 0xfe, !PT ;  /* 0x0000000003167212 */ /* 0x000fe200078efe07 */
[----:B------:R-:W-:Y:S06]  /*0c80*/  BRA `(.L_x_5844) ;  /* 0x0000000000947947 */ /* 0x000fec0003800000 */
.L_x_5856:
[----:B------:R-:W-:-:S09]  /*0c90*/  UISETP.NE.AND UP0, UPT, UR4, 0x1c, UPT ;  /* 0x0000001c0400788c */ /* 0x000fd2000bf05270 */
[----:B------:R-:W-:Y:S05]  /*0ca0*/  BRA.U !UP0, `(.L_x_5863) ;  /* 0x0000000108847547 */ /* 0x000fea000b800000 */
[----:B------:R-:W-:-:S09]  /*0cb0*/  UISETP.NE.AND UP0, UPT, UR4, 0x1d, UPT ;  /* 0x0000001d0400788c */ /* 0x000fd2000bf05270 */
[----:B------:R-:W-:Y:S05]  /*0cc0*/  BRA.U !UP0, `(.L_x_5864) ;  /* 0x0000000108707547 */ /* 0x000fea000b800000 */
[----:B------:R-:W-:-:S09]  /*0cd0*/  UISETP.NE.AND UP0, UPT, UR4, 0x2c, UPT ;  /* 0x0000002c0400788c */ /* 0x000fd2000bf05270 */
[----:B------:R-:W-:Y:S05]  /*0ce0*/  BRA.U !UP0, `(.L_x_5865) ;  /* 0x0000000108487547 */ /* 0x000fea000b800000 */
.L_x_5843:
        /* <DEDUP_REMOVED lines=16> */
.L_x_5866:
[----:B------:R-:W-:Y:S01]  /*0df0*/  IMAD.MOV.U32 R22, RZ, RZ, RZ ;  /* 0x000000ffff167224 */ /* 0x000fe200078e00ff */
[----:B------:R-:W-:Y:S06]  /*0e00*/  BRA `(.L_x_5844) ;  /* 0x0000000000347947 */ /* 0x000fec0003800000 */
.L_x_5865:
        /* <DEDUP_REMOVED lines=8> */
.L_x_5864:
[----:B------:R-:W2:Y:S02]  /*0e90*/  LDG.E.64 R22, desc[UR36][R4.64] ;  /* 0x0000002404167981 */ /* 0x000ea4000c1e1b00 */
[----:B--2---:R0:W1:Y:S01]  /*0ea0*/  I2F.U64 R22, R22 ;  /* 0x0000001600167312 */ /* 0x0040620000301000 */
[----:B------:R-:W-:Y:S05]  /*0eb0*/  BRA `(.L_x_5844) ;  /* 0x0000000000087947 */ /* 0x000fea0003800000 */
.L_x_5863:
[----:B------:R-:W2:Y:S02]  /*0ec0*/  LDG.E R4, desc[UR36][R4.64] ;  /* 0x0000002404047981 */ /* 0x000ea4000c1e1900 */
[----:B--2---:R-:W-:-:S07]  /*0ed0*/  I2FP.F32.U32 R22, R4 ;  /* 0x0000000400167245 */ /* 0x004fce0000201000 */
.L_x_5844:
[----:B------:R-:W-:Y:S05]  /*0ee0*/  BSYNC.RECONVERGENT B6 ;  /* 0x0000000000067941 */ /* 0x000fea0003800200 */
.L_x_5838:
[----:B------:R-:W-:-:S07]  /*0ef0*/  VIADD R16, R19, 0x80 ;  /* 0x0000008013107836 */ /* 0x000fce0000000000 */
.L_x_5837:
[----:B------:R-:W-:Y:S05]  /*0f00*/  BSYNC.RECONVERGENT B7 ;  /* 0x0000000000077941 */ /* 0x000fea0003800200 */
.L_x_5836:
        /* <DEDUP_REMOVED lines=25> */
.L_x_5873:
[----:B------:R-:W2:Y:S02]  /*10a0*/  LDG.E.U8 R4, desc[UR36][R4.64] ;  /* 0x0000002404047981 */ /* 0x000ea4000c1e1100 */
[----:B--2---:R-:W-:Y:S01]  /*10b0*/  I2FP.F32.U32 R23, R4 ;  /* 0x0000000400177245 */ /* 0x004fe20000201000 */
[----:B------:R-:W-:Y:S06]  /*10c0*/  BRA `(.L_x_5875) ;  /* 0x0000000c00247947 */ /* 0x000fec0003800000 */
.L_x_5872:
        /* <DEDUP_REMOVED lines=9> */
.L_x_5877:
[----:B------:R-:W2:Y:S02]  /*1160*/  LDG.E R4, desc[UR36][R4.64] ;  /* 0x0000002404047981 */ /* 0x000ea4000c1e1900 */
[----:B--2---:R-:W-:Y:S01]  /*1170*/  I2FP.F32.S32 R23, R4 ;  /* 0x0000000400177245 */ /* 0x004fe20000201400 */
[----:B------:R-:W-:Y:S06]  /*1180*/  BRA `(.L_x_5875) ;  /* 0x0000000800f47947 */ /* 0x000fec0003800000 */
.L_x_5876:
[----:B------:R-:W2:Y:S02]  /*1190*/  LDG.E.U16 R4, desc[UR36][R4.64] ;  /* 0x0000002404047981 */ /* 0x000ea4000c1e1500 */
[----:B--2---:R0:W2:Y:S01]  /*11a0*/  I2F.S16 R23, R4 ;  /* 0x0000000400177306 */ /* 0x0040a20000101400 */
[----:B------:R-:W-:Y:S05]  /*11b0*/  BRA `(.L_x_5875) ;  /* 0x0000000800e87947 */ /* 0x000fea0003800000 */
.L_x_5871:
        /* <DEDUP_REMOVED lines=8> */
.L_x_5879:
[----:B------:R-:W2:Y:S02]  /*1240*/  LDG.E.U16 R4, desc[UR36][R4.64] ;  /* 0x0000002404047981 */ /* 0x000ea4000c1e1500 */
[----:B--2---:R-:W-:Y:S01]  /*1250*/  HADD2.F32 R23, -RZ, R4.H0_H0 ;  /* 0x20000004ff177230 */ /* 0x004fe20000004100 */
[----:B------:R-:W-:Y:S06]  /*1260*/  BRA `(.L_x_5875) ;  /* 0x0000000800bc7947 */ /* 0x000fec0003800000 */
.L_x_5878:
        /* <DEDUP_REMOVED lines=8> */
.L_x_5881:
[----:B------:R-:W2:Y:S02]  /*12f0*/  LDG.E.U16 R4, desc[UR36][R4.64] ;  /* 0x0000002404047981 */ /* 0x000ea4000c1e1500 */
[----:B--2---:R-:W-:Y:S01]  /*1300*/  HADD2.F32 R23, -RZ, R4.H0_H0 ;  /* 0x20000004ff177230 */ /* 0x004fe20000004100 */
[----:B------:R-:W-:Y:S06]  /*1310*/  BRA `(.L_x_5875) ;  /* 0x0000000800907947 */ /* 0x000fec0003800000 */
.L_x_5880:
[----:B------:R-:W2:Y:S01]  /*1320*/  LDG.E.64 R4, desc[UR36][R4.64] ;  /* 0x0000002404047981 */ /* 0x000ea2000c1e1b00 */
[----:B------:R-:W-:Y:S01]  /*1330*/  UMOV UR4, 0xf0000000 ;  /* 0xf000000000047882 */ /* 0x000fe20000000000 */
[----:B------:R-:W-:Y:S01]  /*1340*/  UMOV UR5, 0x380fffff ;  /* 0x380fffff00057882 */ /* 0x000fe20000000000 */
[----:B--2---:R-:W0:Y:S01]  /*1350*/  F2F.F32.F64 R23, R4 ;  /* 0x0000000400177310 */ /* 0x004e220000301000 */
[----:B------:R-:W-:-:S14]  /*1360*/  DSETP.GEU.AND P0, PT, |R4|, UR4, PT ;  /* 0x0000000404007e2a */ /* 0x000fdc000bf0e200 */
[----:B0-----:R-:W-:Y:S01]  /*1370*/  @!P0 FMUL R23, R23, 1.175494350822287508e-38 ;  /* 0x0080000017178820 */ /* 0x001fe20000400000 */
[----:B------:R-:W-:Y:S06]  /*1380*/  BRA `(.L_x_5875) ;  /* 0x0000000800747947 */ /* 0x000fec0003800000 */
.L_x_5870:
        /* <DEDUP_REMOVED lines=12> */
.L_x_5884:
[----:B------:R-:W2:Y:S01]  /*1450*/  LDG.E.64 R4, desc[UR36][R4.64] ;  /* 0x0000002404047981 */ /* 0x000ea2000c1e1b00 */
[----:B------:R-:W-:Y:S01]  /*1460*/  UMOV UR4, 0xf0000000 ;  /* 0xf000000000047882 */ /* 0x000fe20000000000 */
[----:B------:R-:W-:Y:S01]  /*1470*/  UMOV UR5, 0x380fffff ;  /* 0x380fffff00057882 */ /* 0x000fe20000000000 */
[----:B--2---:R-:W0:Y:S01]  /*1480*/  F2F.F32.F64 R23, R4 ;  /* 0x0000000400177310 */ /* 0x004e220000301000 */
[----:B------:R-:W-:-:S14]  /*1490*/  DSETP.GEU.AND P0, PT, |R4|, UR4, PT ;  /* 0x0000000404007e2a */ /* 0x000fdc000bf0e200 */
[----:B0-----:R-:W-:Y:S01]  /*14a0*/  @!P0 FMUL R23, R23, 1.175494350822287508e-38 ;  /* 0x0080000017178820 */ /* 0x001fe20000400000 */
[----:B------:R-:W-:Y:S06]  /*14b0*/  BRA `(.L_x_5875) ;  /* 0x0000000800287947 */ /* 0x000fec0003800000 */
.L_x_5883:
        /* <DEDUP_REMOVED lines=25> */
.L_x_5886:
        /* <DEDUP_REMOVED lines=12> */
.L_x_5885:
[----:B------:R-:W2:Y:S02]  /*1710*/  LDG.E.U16 R4, desc[UR36][R4.64] ;  /* 0x0000002404047981 */ /* 0x000ea4000c1e1500 */
[----:B--2---:R-:W-:Y:S01]  /*1720*/  IMAD.U32 R23, R4, 0x10000, RZ ;  /* 0x0001000004177824 */ /* 0x004fe200078e00ff */
[----:B------:R-:W-:Y:S06]  /*1730*/  BRA `(.L_x_5875) ;  /* 0x0000000400887947 */ /* 0x000fec0003800000 */
.L_x_5882:
        /* <DEDUP_REMOVED lines=11> */
.L_x_5889:
        /* <DEDUP_REMOVED lines=20> */
.L_x_5891:
[----:B------:R-:W-:Y:S05]  /*1930*/  BSYNC.RECONVERGENT B0 ;  /* 0x0000000000007941 */ /* 0x000fea0003800200 */
.L_x_5890:
[----:B------:R-:W-:Y:S01]  /*1940*/  IMAD.SHL.U32 R0, R0, 0x100000, RZ ;  /* 0x0010000000007824 */ /* 0x000fe200078e00ff */
[----:B------:R-:W-:-:S04]  /*1950*/  LEA R3, R3, 0x3b800000, 0x17 ;  /* 0x3b80000003037811 */ /* 0x000fc800078eb8ff */
[----:B------:R-:W-:Y:S01]  /*1960*/  LOP3.LUT R23, R3, R0, R23, 0xfe, !PT ;  /* 0x0000000003177212 */ /* 0x000fe200078efe17 */
[----:B------:R-:W-:Y:S06]  /*1970*/  BRA `(.L_x_5875) ;  /* 0x0000000000f87947 */ /* 0x000fec0003800000 */
.L_x_5888:
        /* <DEDUP_REMOVED lines=20> */
.L_x_5893:
[----:B------:R-:W-:Y:S05]  /*1ac0*/  BSYNC.RECONVERGENT B0 ;  /* 0x0000000000007941 */ /* 0x000fea0003800200 */
.L_x_5892:
[----:B------:R-:W-:Y:S01]  /*1ad0*/  IMAD.SHL.U32 R0, R0, 0x200000, RZ ;  /* 0x0020000000007824 */ /* 0x000fe200078e00ff */
[----:B------:R-:W-:-:S04]  /*1ae0*/  LEA R3, R3, 0x37800000, 0x17 ;  /* 0x3780000003037811 */ /* 0x000fc800078eb8ff */
[----:B------:R-:W-:Y:S01]  /*1af0*/  LOP3.LUT R23, R3, R0, R23, 0xfe, !PT ;  /* 0x0000000003177212 */ /* 0x000fe200078efe17 */
[----:B------:R-:W-:Y:S06]  /*1b00*/  BRA `(.L_x_5875) ;  /* 0x0000000000947947 */ /* 0x000fec0003800000 */
.L_x_5887:
        /* <DEDUP_REMOVED lines=14> */
.L_x_5874:
        /* <DEDUP_REMOVED lines=16> */
.L_x_5896:
[----:B------:R-:W-:Y:S01]  /*1cf0*/  IMAD.MOV.U32 R23, RZ, RZ, RZ ;  /* 0x000000ffff177224 */ /* 0x000fe200078e00ff */
[----:B------:R-:W-:Y:S06]  /*1d00*/  BRA `(.L_x_5875) ;  /* 0x0000000000147947 */ /* 0x000fec0003800000 */
.L_x_5895:
[----:B------:R-:W2:Y:S02]  /*1d10*/  LDG.E.64 R4, desc[UR36][R4.64] ;  /* 0x0000002404047981 */ /* 0x000ea4000c1e1b00 */
[----:B--2---:R0:W2:Y:S01]  /*1d20*/  I2F.U64 R23, R4 ;  /* 0x0000000400177312 */ /* 0x0040a20000301000 */
[----:B------:R-:W-:Y:S05]  /*1d30*/  BRA `(.L_x_5875) ;  /* 0x0000000000087947 */ /* 0x000fea0003800000 */
.L_x_5894:
[----:B------:R-:W2:Y:S02]  /*1d40*/  LDG.E R4, desc[UR36][R4.64] ;  /* 0x0000002404047981 */ /* 0x000ea4000c1e1900 */
[----:B--2---:R-:W-:-:S07]  /*1d50*/  I2FP.F32.U32 R23, R4 ;  /* 0x0000000400177245 */ /* 0x004fce0000201000 */
.L_x_5875:
[----:B------:R-:W-:Y:S05]  /*1d60*/  BSYNC.RECONVERGENT B6 ;  /* 0x0000000000067941 */ /* 0x000fea0003800200 */
.L_x_5869:
[----:B------:R-:W-:-:S07]  /*1d70*/  VIADD R16, R16, 0x80 ;  /* 0x0000008010107836 */ /* 0x000fce0000000000 */
.L_x_5868:
[----:B------:R-:W-:Y:S05]  /*1d80*/  BSYNC.RECONVERGENT B7 ;  /* 0x0000000000077941 */ /* 0x000fea0003800200 */
.L_x_5867:
        /* <DEDUP_REMOVED lines=25> */
.L_x_5903:
[----:B------:R-:W2:Y:S02]  /*1f20*/  LDG.E.U8 R4, desc[UR36][R4.64] ;  /* 0x0000002404047981 */ /* 0x000ea4000c1e1100 */
[----:B--2---:R-:W-:Y:S01]  /*1f30*/  I2FP.F32.U32 R24, R4 ;  /* 0x0000000400187245 */ /* 0x004fe20000201000 */
[----:B------:R-:W-:Y:S06]  /*1f40*/  BRA `(.L_x_5905) ;  /* 0x0000000c00287947 */ /* 0x000fec0003800000 */
.L_x_5902:
        /* <DEDUP_REMOVED lines=9> */
.L_x_5907:
[----:B------:R-:W2:Y:S02]  /*1fe0*/  LDG.E R4, desc[UR36][R4.64] ;  /* 0x0000002404047981 */ /* 0x000ea4000c1e1900 */
[----:B--2---:R-:W-:Y:S01]  /*1ff0*/  I2FP.F32.S32 R24, R4 ;  /* 0x0000000400187245 */ /* 0x004fe20000201400 */
[----:B------:R-:W-:Y:S06]  /*2000*/  BRA `(.L_x_5905) ;  /* 0x0000000800f87947 */ /* 0x000fec0003800000 */
.L_x_5906:
[----:B------:R-:W2:Y:S02]  /*2010*/  LDG.E.U16 R4, desc[UR36][R4.64] ;  /* 0x0000002404047981 */ /* 0x000ea4000c1e1500 */
[----:B--2---:R4:W0:Y:S01]  /*2020*/  I2F.S16 R24, R4 ;  /* 0x0000000400187306 */ /* 0x0048220000101400 */
[----:B------:R-:W-:Y:S05]  /*2030*/  BRA `(.L_x_5905) ;  /* 0x0000000800ec7947 */ /* 0x000fea0003800000 */
.L_x_5901:
        /* <DEDUP_REMOVED lines=8> */
.L_x_5909:
[----:B------:R-:W2:Y:S02]  /*20c0*/  LDG.E.U16 R4, desc[UR36][R4.64] ;  /* 0x0000002404047981 */ /* 0x000ea4000c1e1500 */
[----:B--2---:R-:W-:Y:S01]  /*20d0*/  HADD2.F32 R24, -RZ, R4.H0_H0 ;  /* 0x20000004ff187230 */ /* 0x004fe20000004100 */
[----:B------:R-:W-:Y:S06]  /*20e0*/  BRA `(.L_x_5905) ;  /* 0x0000000800c07947 */ /* 0x000fec0003800000 */
.L_x_5908:
        /* <DEDUP_REMOVED lines=8> */
.L_x_5911:
[----:B------:R-:W2:Y:S02]  /*2170*/  LDG.E.U16 R4, desc[UR36][R4.64] ;  /* 0x0000002404047981 */ /* 0x000ea4000c1e1500 */
[----:B--2---:R-:W-:Y:S01]  /*2180*/  HADD2.F32 R24, -RZ, R4.H0_H0 ;  /* 0x20000004ff187230 */ /* 0x004fe20000004100 */
[----:B------:R-:W-:Y:S06]  /*2190*/  BRA `(.L_x_5905) ;  /* 0x0000000800947947 */ /* 0x000fec0003800000 */
.L_x_5910:
[----:B------:R-:W2:Y:S01]  /*21a0*/  LDG.E.64 R4, desc[UR36][R4.64] ;  /* 0x0000002404047981 */ /* 0x000ea2000c1e1b00 */
[----:B------:R-:W-:Y:S01]  /*21b0*/  UMOV UR4, 0xf0000000 ;  /* 0xf000000000047882 */ /* 0x000fe20000000000 */
[----:B------:R-:W-:Y:S01]  /*21c0*/  UMOV UR5, 0x380fffff ;  /* 0x380fffff00057882 */ /* 0x000fe20000000000 */
[----:B--2---:R-:W0:Y:S01]  /*21d0*/  F2F.F32.F64 R24, R4 ;  /* 0x0000000400187310 */ /* 0x004e220000301000 */
[----:B------:R-:W-:-:S14]  /*21e0*/  DSETP.GEU.AND P0, PT, |R4|, UR4, PT ;  /* 0x0000000404007e2a */ /* 0x000fdc000bf0e200 */
[----:B0-----:R-:W-:Y:S01]  /*21f0*/  @!P0 FMUL R24, R24, 1.175494350822287508e-38 ;  /* 0x0080000018188820 */ /* 0x001fe20000400000 */
[----:B------:R-:W-:Y:S06]  /*2200*/  BRA `(.L_x_5905) ;  /* 0x0000000800787947 */ /* 0x000fec0003800000 */
.L_x_5900:
        /* <DEDUP_REMOVED lines=12> */
.L_x_5914:
[----:B------:R-:W2:Y:S01]  /*22d0*/  LDG.E.64 R4, desc[UR36][R4.64] ;  /* 0x0000002404047981 */ /* 0x000ea2000c1e1b00 */
[----:B------:R-:W-:Y:S01]  /*22e0*/  UMOV UR4, 0xf0000000 ;  /* 0xf000000000047882 */ /* 0x000fe20000000000 */
[----:B------:R-:W-:Y:S01]  /*22f0*/  UMOV UR5, 0x380fffff ;  /* 0x380fffff00057882 */ /* 0x000fe20000000000 */
[----:B--2---:R-:W0:Y:S01]  /*2300*/  F2F.F32.F64 R24, R4 ;  /* 0x0000000400187310 */ /* 0x004e220000301000 */
[----:B------:R-:W-:-:S14]  /*2310*/  DSETP.GEU.AND P0, PT, |R4|, UR4, PT ;  /* 0x0000000404007e2a */ /* 0x000fdc000bf0e200 */
[----:B0-----:R-:W-:Y:S01]  /*2320*/  @!P0 FMUL R24, R24, 1.175494350822287508e-38 ;  /* 0x0080000018188820 */ /* 0x001fe20000400000 */
[----:B------:R-:W-:Y:S06]  /*2330*/  BRA `(.L_x_5905) ;  /* 0x00000008002c7947 */ /* 0x000fec0003800000 */
.L_x_5913:
        /* <DEDUP_REMOVED lines=25> */
.L_x_5916:
        /* <DEDUP_REMOVED lines=13> */
.L_x_5915:
[----:B------:R-:W2:Y:S02]  /*25a0*/  LDG.E.U16 R4, desc[UR36][R4.64] ;  /* 0x0000002404047981 */ /* 0x000ea4000c1e1500 */
[----:B--2---:R-:W-:Y:S01]  /*25b0*/  IMAD.U32 R24, R4, 0x10000, RZ ;  /* 0x0001000004187824 */ /* 0x004fe200078e00ff */
[----:B------:R-:W-:Y:S06]  /*25c0*/  BRA `(.L_x_5905) ;  /* 0x0000000400887947 */ /* 0x000fec0003800000 */
.L_x_5912:
        /* <DEDUP_REMOVED lines=11> */
.L_x_5919:
        /* <DEDUP_REMOVED lines=20> */
.L_x_5921:
[----:B------:R-:W-:Y:S05]  /*27c0*/  BSYNC.RECONVERGENT B0 ;  /* 0x0000000000007941 */ /* 0x000fea0003800200 */
.L_x_5920:
[----:B------:R-:W-:Y:S01]  /*27d0*/  IMAD.SHL.U32 R0, R0, 0x100000, RZ ;  /* 0x0010000000007824 */ /* 0x000fe200078e00ff */
[----:B------:R-:W-:-:S04]  /*27e0*/  LEA R3, R3, 0x3b800000, 0x17 ;  /* 0x3b80000003037811 */ /* 0x000fc800078eb8ff */
[----:B------:R-:W-:Y:S01]  /*27f0*/  LOP3.LUT R24, R3, R0, R7, 0xfe, !PT ;  /* 0x0000000003187212 */ /* 0x000fe200078efe07 */
[----:B------:R-:W-:Y:S06]  /*2800*/  BRA `(.L_x_5905) ;  /* 0x0000000000f87947 */ /* 0x000fec0003800000 */
.L_x_5918:
        /* <DEDUP_REMOVED lines=20> */
.L_x_5923:
[----:B------:R-:W-:Y:S05]  /*2950*/  BSYNC.RECONVERGENT B0 ;  /* 0x0000000000007941 */ /* 0x000fea0003800200 */
.L_x_5922:
[----:B------:R-:W-:Y:S01]  /*2960*/  IMAD.SHL.U32 R0, R0, 0x200000, RZ ;  /* 0x0020000000007824 */ /* 0x000fe200078e00ff */
[----:B------:R-:W-:-:S04]  /*2970*/  LEA R3, R3, 0x37800000, 0x17 ;  /* 0x3780000003037811 */ /* 0x000fc800078eb8ff */
[----:B------:R-:W-:Y:S01]  /*2980*/  LOP3.LUT R24, R3, R0, R7, 0xfe, !PT ;  /* 0x0000000003187212 */ /* 0x000fe200078efe07 */
[----:B------:R-:W-:Y:S06]  /*2990*/  BRA `(.L_x_5905) ;  /* 0x0000000000947947 */ /* 0x000fec0003800000 */
.L_x_5917:
        /* <DEDUP_REMOVED lines=14> */
.L_x_5904:
        /* <DEDUP_REMOVED lines=16> */
.L_x_5926:
[----:B------:R-:W-:Y:S01]  /*2b80*/  IMAD.MOV.U32 R24, RZ, RZ, RZ ;  /* 0x000000ffff187224 */ /* 0x000fe200078e00ff */
[----:B------:R-:W-:Y:S06]  /*2b90*/  BRA `(.L_x_5905) ;  /* 0x0000000000147947 */ /* 0x000fec0003800000 */
.L_x_5925:
[----:B------:R-:W2:Y:S02]  /*2ba0*/  LDG.E.64 R24, desc[UR36][R4.64] ;  /* 0x0000002404187981 */ /* 0x000ea4000c1e1b00 */
[----:B--2---:R0:W2:Y:S01]  /*2bb0*/  I2F.U64 R24, R24 ;  /* 0x0000001800187312 */ /* 0x0040a20000301000 */
[----:B------:R-:W-:Y:S05]  /*2bc0*/  BRA `(.L_x_5905) ;  /* 0x0000000000087947 */ /* 0x000fea0003800000 */
.L_x_5924:
[----:B------:R-:W2:Y:S02]  /*2bd0*/  LDG.E R4, desc[UR36][R4.64] ;  /* 0x0000002404047981 */ /* 0x000ea4000c1e1900 */
[----:B--2---:R-:W-:-:S07]  /*2be0*/  I2FP.F32.U32 R24, R4 ;  /* 0x0000000400187245 */ /* 0x004fce0000201000 */
.L_x_5905:
[----:B------:R-:W-:Y:S05]  /*2bf0*/  BSYNC.RECONVERGENT B6 ;  /* 0x0000000000067941 */ /* 0x000fea0003800200 */
.L_x_5899:
[----:B------:R-:W-:-:S07]  /*2c00*/  VIADD R16, R16, 0x80 ;  /* 0x0000008010107836 */ /* 0x000fce0000000000 */
.L_x_5898:
[----:B------:R-:W-:Y:S05]  /*2c10*/  BSYNC.RECONVERGENT B7 ;  /* 0x0000000000077941 */ /* 0x000fea0003800200 */
.L_x_5897:
        /* <DEDUP_REMOVED lines=24> */
.L_x_5932:
[----:B------:R-:W2:Y:S02]  /*2da0*/  LDG.E.U8 R4, desc[UR36][R4.64] ;  /* 0x0000002404047981 */ /* 0x000ea4000c1e1100 */
[----:B--2---:R-:W-:Y:S01]  /*2db0*/  I2FP.F32.U32 R18, R4 ;  /* 0x0000000400127245 */ /* 0x004fe20000201000 */
[----:B------:R-:W-:Y:S06]  /*2dc0*/  BRA `(.L_x_5928) ;  /* 0x0000000c001c7947 */ /* 0x000fec0003800000 */
.L_x_5931:
        /* <DEDUP_REMOVED lines=9> */
.L_x_5935:
[----:B------:R-:W2:Y:S02]  /*2e60*/  LDG.E R4, desc[UR36][R4.64] ;  /* 0x0000002404047981 */ /* 0x000ea4000c1e1900 */
[----:B--2---:R-:W-:Y:S01]  /*2e70*/  I2FP.F32.S32 R18, R4 ;  /* 0x0000000400127245 */ /* 0x004fe20000201400 */
[----:B------:R-:W-:Y:S06]  /*2e80*/  BRA `(.L_x_5928) ;  /* 0x0000000800ec7947 */ /* 0x000fec0003800000 */
.L_x_5934:
[----:B------:R-:W2:Y:S02]  /*2e90*/  LDG.E.U16 R4, desc[UR36][R4.64] ;  /* 0x0000002404047981 */ /* 0x000ea4000c1e1500 */
[----:B--2---:R0:W2:Y:S01]  /*2ea0*/  I2F.S16 R18, R4 ;  /* 0x0000000400127306 */ /* 0x0040a20000101400 */
[----:B------:R-:W-:Y:S05]  /*2eb0*/  BRA `(.L_x_5928) ;  /* 0x0000000800e07947 */ /* 0x000fea0003800000 */
.L_x_5930:
        /* <DEDUP_REMOVED lines=8> */
.L_x_5937:
[----:B------:R-:W2:Y:S02]  /*2f40*/  LDG.E.U16 R4, desc[UR36][R4.64] ;  /* 0x0000002404047981 */ /* 0x000ea4000c1e1500 */
[----:B--2---:R-:W-:Y:S01]  /*2f50*/  HADD2.F32 R18, -RZ, R4.H0_H0 ;  /* 0x20000004ff127230 */ /* 0x004fe20000004100 */
[----:B------:R-:W-:Y:S06]  /*2f60*/  BRA `(.L_x_5928) ;  /* 0x0000000800b47947 */ /* 0x000fec0003800000 */
.L_x_5936:
        /* <DEDUP_REMOVED lines=8> */
.L_x_5939:
[----:B------:R-:W2:Y:S02]  /*2ff0*/  LDG.E.U16 R4, desc[UR36][R4.64] ;  /* 0x0000002404047981 */ /* 0x000ea4000c1e1500 */
[----:B--2---:R-:W-:Y:S01]  /*3000*/  HADD2.F32 R18, -RZ, R4.H0_H0 ;  /* 0x20000004ff127230 */ /* 0x004fe20000004100 */
[----:B------:R-:W-:Y:S06]  /*3010*/  BRA `(.L_x_5928) ;  /* 0x0000000800887947 */ /* 0x000fec0003800000 */
.L_x_5938:
[----:B------:R-:W2:Y:S01]  /*3020*/  LDG.E.64 R4, desc[UR36][R4.64] ;  /* 0x0000002404047981 */ /* 0x000ea2000c1e1b00 */
[----:B------:R-:W-:Y:S01]  /*3030*/  UMOV UR4, 0xf0000000 ;  /* 0xf000000000047882 */ /* 0x000fe20000000000 */
[----:B------:R-:W-:Y:S01]  /*3040*/  UMOV UR5, 0x380fffff ;  /* 0x380fffff00057882 */ /* 0x000fe20000000000 */
[----:B--2---:R-:W0:Y:S01]  /*3050*/  F2F.F32.F64 R18, R4 ;  /* 0x0000000400127310 */ /* 0x004e220000301000 */
[----:B------:R-:W-:-:S14]  /*3060*/  DSETP.GEU.AND P0, PT, |R4|, UR4, PT ;  /* 0x0000000404007e2a */ /* 0x000fdc000bf0e200 */
[----:B0-----:R-:W-:Y:S01]  /*3070*/  @!P0 FMUL R18, R18, 1.175494350822287508e-38 ;  /* 0x0080000012128820 */ /* 0x001fe20000400000 */
[----:B------:R-:W-:Y:S06]  /*3080*/  BRA `(.L_x_5928) ;  /* 0x00000008006c7947 */ /* 0x000fec0003800000 */
.L_x_5929:
        /* <DEDUP_REMOVED lines=12> */
.L_x_5942:
[----:B------:R-:W2:Y:S01]  /*3150*/  LDG.E.64 R4, desc[UR36][R4.64] ;  /* 0x0000002404047981 */ /* 0x000ea2000c1e1b00 */
[----:B------:R-:W-:Y:S01]  /*3160*/  UMOV UR4, 0xf0000000 ;  /* 0xf000000000047882 */ /* 0x000fe20000000000 */
[----:B------:R-:W-:Y:S01]  /*3170*/  UMOV UR5, 0x380fffff ;  /* 0x380fffff00057882 */ /* 0x000fe20000000000 */
[----:B--2---:R-:W0:Y:S01]  /*3180*/  F2F.F32.F64 R18, R4 ;  /* 0x0000000400127310 */ /* 0x004e220000301000 */
[----:B------:R-:W-:-:S14]  /*3190*/  DSETP.GEU.AND P0, PT, |R4|, UR4, PT ;  /* 0x0000000404007e2a */ /* 0x000fdc000bf0e200 */
[----:B0-----:R-:W-:Y:S01]  /*31a0*/  @!P0 FMUL R18, R18, 1.175494350822287508e-38 ;  /* 0x0080000012128820 */ /* 0x001fe20000400000 */
[----:B------:R-:W-:Y:S06]  /*31b0*/  BRA `(.L_x_5928) ;  /* 0x0000000800207947 */ /* 0x000fec0003800000 */
.L_x_5941:
        /* <DEDUP_REMOVED lines=25> */
.L_x_5944:
        /* <DEDUP_REMOVED lines=13> */
.L_x_5943:
[----:B------:R-:W2:Y:S02]  /*3420*/  LDG.E.U16 R4, desc[UR36][R4.64] ;  /* 0x0000002404047981 */ /* 0x000ea4000c1e1500 */
[----:B--2---:R-:W-:Y:S01]  /*3430*/  IMAD.U32 R18, R4, 0x10000, RZ ;  /* 0x0001000004127824 */ /* 0x004fe200078e00ff */
[----:B------:R-:W-:Y:S06]  /*3440*/  BRA `(.L_x_5928) ;  /* 0x00000004007c7947 */ /* 0x000fec0003800000 */
.L_x_5940:
        /* <DEDUP_REMOVED lines=11> */
.L_x_5947:
        /* <DEDUP_REMOVED lines=19> */
.L_x_5949:
[----:B------:R-:W-:Y:S05]  /*3630*/  BSYNC.RECONVERGENT B0 ;  /* 0x0000000000007941 */ /* 0x000fea0003800200 */
.L_x_5948:
[----:B------:R-:W-:Y:S01]  /*3640*/  IMAD.SHL.U32 R0, R0, 0x100000, RZ ;  /* 0x0010000000007824 */ /* 0x000fe200078e00ff */
[----:B------:R-:W-:-:S04]  /*3650*/  LEA R3, R3, 0x3b800000, 0x17 ;  /* 0x3b80000003037811 */ /* 0x000fc800078eb8ff */
[----:B------:R-:W-:Y:S01]  /*3660*/  LOP3.LUT R18, R3, R0, R7, 0xfe, !PT ;  /* 0x0000000003127212 */ /* 0x000fe200078efe07 */
[----:B------:R-:W-:Y:S06]  /*3670*/  BRA `(.L_x_5928) ;  /* 0x0000000000f07947 */ /* 0x000fec0003800000 */
.L_x_5946:
        /* <DEDUP_REMOVED lines=19> */
.L_x_5951:
[----:B------:R-:W-:Y:S05]  /*37b0*/  BSYNC.RECONVERGENT B0 ;  /* 0x0000000000007941 */ /* 0x000fea0003800200 */
.L_x_5950:
[----:B------:R-:W-:Y:S01]  /*37c0*/  IMAD.SHL.U32 R0, R0, 0x200000, RZ ;  /* 0x0020000000007824 */ /* 0x000fe200078e00ff */
[----:B------:R-:W-:-:S04]  /*37d0*/  LEA R3, R3, 0x37800000, 0x17 ;  /* 0x3780000003037811 */ /* 0x000fc800078eb8ff */
[----:B------:R-:W-:Y:S01]  /*37e0*/  LOP3.LUT R18, R3, R0, R7, 0xfe, !PT ;  /* 0x0000000003127212 */ /* 0x000fe200078efe07 */
[----:B------:R-:W-:Y:S06]  /*37f0*/  BRA `(.L_x_5928) ;  /* 0x0000000000907947 */ /* 0x000fec0003800000 */
.L_x_5945:
        /* <DEDUP_REMOVED lines=14> */
.L_x_5933:
        /* <DEDUP_REMOVED lines=16> */
.L_x_5954:
[----:B------:R-:W-:Y:S05]  /*39e0*/  BRA `(.L_x_5928) ;  /* 0x0000000000147947 */ /* 0x000fea0003800000 */
.L_x_5953:
[----:B------:R-:W2:Y:S02]  /*39f0*/  LDG.E.64 R4, desc[UR36][R4.64] ;  /* 0x0000002404047981 */ /* 0x000ea4000c1e1b00 */
[----:B--2---:R0:W2:Y:S01]  /*3a00*/  I2F.U64 R18, R4 ;  /* 0x0000000400127312 */ /* 0x0040a20000301000 */
[----:B------:R-:W-:Y:S05]  /*3a10*/  BRA `(.L_x_5928) ;  /* 0x0000000000087947 */ /* 0x000fea0003800000 */
.L_x_5952:
[----:B------:R-:W2:Y:S02]  /*3a20*/  LDG.E R4, desc[UR36][R4.64] ;  /* 0x0000002404047981 */ /* 0x000ea4000c1e1900 */
[----:B--2---:R-:W-:-:S07]  /*3a30*/  I2FP.F32.U32 R18, R4 ;  /* 0x0000000400127245 */ /* 0x004fce0000201000 */
.L_x_5928:
[----:B------:R-:W-:Y:S05]  /*3a40*/  BSYNC.RECONVERGENT B6 ;  /* 0x0000000000067941 */ /* 0x000fea0003800200 */
.L_x_5927:
[----:B------:R-:W0:Y:S01]  /*3a50*/  LDC R3, c[0x0][0x388] ;  /* 0x0000e200ff037b82 */ /* 0x000e220000000800 */
[----:B------:R-:W-:Y:S01]  /*3a60*/  ISETP.GE.AND P0, PT, R19, R17, PT ;  /* 0x000000111300720c */ /* 0x000fe20003f06270 */
[----:B------:R-:W-:Y:S04]  /*3a70*/  BSSY.RECONVERGENT B7, `(.L_x_5955) ;  /* 0x00002bc000077945 */ /* 0x000fe80003800200 */
[----:B------:R-:W-:Y:S02]  /*3a80*/  BSSY.RELIABLE B6, `(.L_x_5956) ;  /* 0x00001d6000067945 */ /* 0x000fe40003800100 */
[----:B------:R-:W0:Y:S02]  /*3a90*/  LDC.U8 R16, c[0x0][0x3ac] ;  /* 0x0000eb00ff107b82 */ /* 0x000e240000000000 */
[----:B012345:R-:W-:-:S02]  /*3aa0*/  LOP3.LUT R4, R3, 0x80000000, R22, 0xb8, !PT ;  /* 0x8000000003047812 */ /* 0x03ffc400078eb816 */
[C---:B------:R-:W-:Y:S02]  /*3ab0*/  LOP3.LUT R22, R3.reuse, 0x80000000, R23, 0xb8, !PT ;  /* 0x8000000003167812 */ /* 0x040fe400078eb817 */
[C---:B------:R-:W-:Y:S02]  /*3ac0*/  LOP3.LUT R24, R3.reuse, 0x80000000, R24, 0xb8, !PT ;  /* 0x8000000003187812 */ /* 0x040fe400078eb818 */
        /* <DEDUP_REMOVED lines=24> */
.L_x_5961:
[----:B------:R-:W0:Y:S02]  /*3c50*/  F2I.S64.TRUNC R4, R4 ;  /* 0x0000000400047311 */ /* 0x000e24000020d900 */
[----:B0-----:R-:W-:-:S05]  /*3c60*/  IMAD.MOV.U32 R3, RZ, RZ, R4 ;  /* 0x000000ffff037224 */ /* 0x001fca00078e0004 */
[----:B------:R0:W-:Y:S01]  /*3c70*/  STG.E.U8 desc[UR36][R8.64], R3 ;  /* 0x0000000308007986 */ /* 0x0001e2000c101124 */
[----:B------:R-:W-:Y:S05]  /*3c80*/  BRA `(.L_x_5963) ;  /* 0x0000000c002c7947 */ /* 0x000fea0003800000 */
.L_x_5960:
        /* <DEDUP_REMOVED lines=9> */
.L_x_5965:
[----:B------:R-:W0:Y:S02]  /*3d20*/  F2I.FTZ.TRUNC.NTZ R3, R4 ;  /* 0x0000000400037305 */ /* 0x000e24000021f100 */
[----:B0-----:R0:W-:Y:S01]  /*3d30*/  STG.E desc[UR36][R8.64], R3 ;  /* 0x0000000308007986 */ /* 0x0011e2000c101924 */
[----:B------:R-:W-:Y:S05]  /*3d40*/  BRA `(.L_x_5963) ;  /* 0x0000000800fc7947 */ /* 0x000fea0003800000 */
.L_x_5964:
[----:B------:R-:W0:Y:S02]  /*3d50*/  F2I.FTZ.TRUNC.NTZ R3, R4 ;  /* 0x0000000400037305 */ /* 0x000e24000021f100 */
[----:B0-----:R0:W-:Y:S01]  /*3d60*/  STG.E.U16 desc[UR36][R8.64], R3 ;  /* 0x0000000308007986 */ /* 0x0011e2000c101524 */
[----:B------:R-:W-:Y:S05]  /*3d70*/  BRA `(.L_x_5963) ;  /* 0x0000000800f07947 */ /* 0x000fea0003800000 */
.L_x_5959:
        /* <DEDUP_REMOVED lines=8> */
.L_x_5967:
[----:B------:R-:W-:-:S05]  /*3e00*/  F2FP.F16.F32.PACK_AB R4, RZ, R4 ;  /* 0x00000004ff04723e */ /* 0x000fca00000000ff */
[----:B------:R0:W-:Y:S01]  /*3e10*/  STG.E.U16 desc[UR36][R8.64], R4 ;  /* 0x0000000408007986 */ /* 0x0001e2000c101524 */
[----:B------:R-:W-:Y:S05]  /*3e20*/  BRA `(.L_x_5963) ;  /* 0x0000000800c47947 */ /* 0x000fea0003800000 */
.L_x_5966:
        /* <DEDUP_REMOVED lines=9> */
.L_x_5969:
[----:B------:R-:W-:-:S04]  /*3ec0*/  F2FP.F16.F32.PACK_AB R3, RZ, R4 ;  /* 0x00000004ff03723e */ /* 0x000fc800000000ff */
[----:B------:R-:W-:-:S05]  /*3ed0*/  PRMT R3, R3, 0x5410, RZ ;  /* 0x0000541003037816 */ /* 0x000fca00000000ff */
[----:B------:R0:W-:Y:S01]  /*3ee0*/  STG.E desc[UR36][R8.64], R3 ;  /* 0x0000000308007986 */ /* 0x0001e2000c101924 */
[----:B------:R-:W-:Y:S05]  /*3ef0*/  BRA `(.L_x_5963) ;  /* 0x0000000800907947 */ /* 0x000fea0003800000 */
.L_x_5968:
[----:B------:R-:W-:-:S06]  /*3f00*/  FMUL.FTZ R4, R4, 1 ;  /* 0x3f80000004047820 */ /* 0x000fcc0000410000 */
[----:B------:R-:W0:Y:S02]  /*3f10*/  F2F.F64.F32 R4, R4 ;  /* 0x0000000400047310 */ /* 0x000e240000201800 */
[----:B0-----:R0:W-:Y:S01]  /*3f20*/  STG.E.64 desc[UR36][R8.64], R4 ;  /* 0x0000000408007986 */ /* 0x0011e2000c101b24 */
[----:B------:R-:W-:Y:S05]  /*3f30*/  BRA `(.L_x_5963) ;  /* 0x0000000800807947 */ /* 0x000fea0003800000 */
.L_x_5958:
        /* <DEDUP_REMOVED lines=12> */
.L_x_5972:
[----:B------:R-:W-:Y:S01]  /*4000*/  FMUL.FTZ R4, R4, 1 ;  /* 0x3f80000004047820 */ /* 0x000fe20000410000 */
[----:B------:R-:W-:-:S05]  /*4010*/  CS2R R6, SRZ ;  /* 0x0000000000067805 */ /* 0x000fca000001ff00 */
[----:B------:R-:W0:Y:S02]  /*4020*/  F2F.F64.F32 R4, R4 ;  /* 0x0000000400047310 */ /* 0x000e240000201800 */
[----:B0-----:R0:W-:Y:S01]  /*4030*/  STG.E.128 desc[UR36][R8.64], R4 ;  /* 0x0000000408007986 */ /* 0x0011e2000c101d24 */
[----:B------:R-:W-:Y:S05]  /*4040*/  BRA `(.L_x_5963) ;  /* 0x00000008003c7947 */ /* 0x000fea0003800000 */
.L_x_5971:
        /* <DEDUP_REMOVED lines=18> */
.L_x_5976:
[----:B------:R-:W-:Y:S05]  /*4170*/  BSYNC.RECONVERGENT B0 ;  /* 0x0000000000007941 */ /* 0x000fea0003800200 */
.L_x_5975:
[----:B------:R-:W-:-:S05]  /*4180*/  LOP3.LUT R5, R0, 0x80, R5, 0xf8, !PT ;  /* 0x0000008000057812 */ /* 0x000fca00078ef805 */
[----:B------:R0:W-:Y:S01]  /*4190*/  STG.E.U8 desc[UR36][R8.64], R5 ;  /* 0x0000000508007986 */ /* 0x0001e2000c101124 */
[----:B------:R-:W-:Y:S05]  /*41a0*/  BRA `(.L_x_5963) ;  /* 0x0000000400e47947 */ /* 0x000fea0003800000 */
.L_x_5974:
        /* <DEDUP_REMOVED lines=14> */
.L_x_5978:
[----:B------:R-:W-:Y:S05]  /*4290*/  BSYNC.RECONVERGENT B0 ;  /* 0x0000000000007941 */ /* 0x000fea0003800200 */
.L_x_5977:
[----:B------:R-:W-:-:S05]  /*42a0*/  LOP3.LUT R3, R0, 0x80, R7, 0xf8, !PT ;  /* 0x0000008000037812 */ /* 0x000fca00078ef807 */
[----:B------:R0:W-:Y:S01]  /*42b0*/  STG.E.U8 desc[UR36][R8.64], R3 ;  /* 0x0000000308007986 */ /* 0x0001e2000c101124 */
[----:B------:R-:W-:Y:S05]  /*42c0*/  BRA `(.L_x_5963) ;  /* 0x00000004009c7947 */ /* 0x000fea0003800000 */
.L_x_5973:
[----:B------:R-:W-:-:S05]  /*42d0*/  F2FP.BF16.F32.PACK_AB R4, RZ, R4 ;  /* 0x00000004ff04723e */ /* 0x000fca00000010ff */
[----:B------:R0:W-:Y:S01]  /*42e0*/  STG.E.U16 desc[UR36][R8.64], R4 ;  /* 0x0000000408007986 */ /* 0x0001e2000c101524 */
[----:B------:R-:W-:Y:S05]  /*42f0*/  BRA `(.L_x_5963) ;  /* 0x0000000400907947 */ /* 0x000fea0003800000 */
.L_x_5970:
        /* <DEDUP_REMOVED lines=11> */
.L_x_5981:
        /* <DEDUP_REMOVED lines=12> */
.L_x_5984:
[----:B------:R-:W-:-:S04]  /*4470*/  SHF.R.U32.HI R0, RZ, 0x14, R4 ;  /* 0x00000014ff007819 */ /* 0x000fc80000011604 */
[----:B------:R-:W-:-:S04]  /*4480*/  LOP3.LUT R3, R0, 0x1, RZ, 0xc0, !PT ;  /* 0x0000000100037812 */ /* 0x000fc800078ec0ff */
[----:B------:R-:W-:-:S04]  /*4490*/  IADD3 R0, PT, PT, R4, 0x487ffff, R3 ;  /* 0x0487ffff04007810 */ /* 0x000fc80007ffe003 */
[----:B------:R-:W-:-:S04]  /*44a0*/  SHF.R.U32.HI R0, RZ, 0x14, R0 ;  /* 0x00000014ff007819 */ /* 0x000fc80000011600 */
[----:B------:R-:W-:-:S07]  /*44b0*/  LOP3.LUT R3, R0, 0xff, RZ, 0xc0, !PT ;  /* 0x000000ff00037812 */ /* 0x000fce00078ec0ff */
.L_x_5985:
[----:B------:R-:W-:-:S04]  /*44c0*/  SHF.R.U32.HI R4, RZ, 0x18, R4 ;  /* 0x00000018ff047819 */ /* 0x000fc80000011604 */
[----:B------:R-:W-:-:S04]  /*44d0*/  LOP3.LUT R3, R3, 0x80, R4, 0xf8, !PT ;  /* 0x0000008003037812 */ /* 0x000fc800078ef804 */
[----:B------:R-:W-:-:S07]  /*44e0*/  PRMT R0, R3, 0x7610, R0 ;  /* 0x0000761003007816 */ /* 0x000fce0000000000 */
.L_x_5983:
[----:B------:R-:W-:Y:S05]  /*44f0*/  BSYNC.RECONVERGENT B0 ;  /* 0x0000000000007941 */ /* 0x000fea0003800200 */
.L_x_5982:
[----:B------:R1:W-:Y:S01]  /*4500*/  STG.E.U8 desc[UR36][R8.64], R0 ;  /* 0x0000000008007986 */ /* 0x0003e2000c101124 */
[----:B------:R-:W-:Y:S05]  /*4510*/  BRA `(.L_x_5963) ;  /* 0x0000000400087947 */ /* 0x000fea0003800000 */
.L_x_5980:
        /* <DEDUP_REMOVED lines=12> */
.L_x_5988:
[----:B------:R-:W-:-:S04]  /*45e0*/  SHF.R.U32.HI R0, RZ, 0x15, R4 ;  /* 0x00000015ff007819 */ /* 0x000fc80000011604 */
[----:B------:R-:W-:-:S04]  /*45f0*/  LOP3.LUT R3, R0, 0x1, RZ, 0xc0, !PT ;  /* 0x0000000100037812 */ /* 0x000fc800078ec0ff */
[----:B------:R-:W-:-:S04]  /*4600*/  IADD3 R0, PT, PT, R4, 0x88fffff, R3 ;  /* 0x088fffff04007810 */ /* 0x000fc80007ffe003 */
[----:B------:R-:W-:-:S04]  /*4610*/  SHF.R.U32.HI R0, RZ, 0x15, R0 ;  /* 0x00000015ff007819 */ /* 0x000fc80000011600 */
[----:B------:R-:W-:-:S07]  /*4620*/  LOP3.LUT R3, R0, 0xff, RZ, 0xc0, !PT ;  /* 0x000000ff00037812 */ /* 0x000fce00078ec0ff */
.L_x_5989:
[----:B------:R-:W-:-:S04]  /*4630*/  SHF.R.U32.HI R4, RZ, 0x18, R4 ;  /* 0x00000018ff047819 */ /* 0x000fc80000011604 */
[----:B------:R-:W-:-:S04]  /*4640*/  LOP3.LUT R3, R3, 0x80, R4, 0xf8, !PT ;  /* 0x0000008003037812 */ /* 0x000fc800078ef804 */
[----:B------:R-:W-:-:S07]  /*4650*/  PRMT R0, R3, 0x7610, R0 ;  /* 0x0000761003007816 */ /* 0x000fce0000000000 */
.L_x_5987:
[----:B------:R-:W-:Y:S05]  /*4660*/  BSYNC.RECONVERGENT B0 ;  /* 0x0000000000007941 */ /* 0x000fea0003800200 */
.L_x_5986:
[----:B------:R2:W-:Y:S01]  /*4670*/  STG.E.U8 desc[UR36][R8.64], R0 ;  /* 0x0000000008007986 */ /* 0x0005e2000c101124 */
[----:B------:R-:W-:Y:S05]  /*4680*/  BRA `(.L_x_5963) ;  /* 0x0000000000ac7947 */ /* 0x000fea0003800000 */
.L_x_5979:
[----:B------:R-:W-:-:S13]  /*4690*/  ISETP.NE.AND P0, PT, R0, 0x1c, PT ;  /* 0x0000001c0000780c */ /* 0x000fda0003f05270 */
[----:B------:R-:W-:Y:S05]  /*46a0*/  @!P0 BRA `(.L_x_5990) ;  /* 0x00000000009c8947 */ /* 0x000fea0003800000 */
[----:B------:R-:W-:-:S13]  /*46b0*/  ISETP.NE.AND P0, PT, R0, 0x1d, PT ;  /* 0x0000001d0000780c */ /* 0x000fda0003f05270 */
[----:B------:R-:W-:Y:S05]  /*46c0*/  @!P0 BRA `(.L_x_5991) ;  /* 0x0000000000888947 */ /* 0x000fea0003800000 */
[----:B------:R-:W-:-:S13]  /*46d0*/  ISETP.NE.AND P0, PT, R0, 0x2c, PT ;  /* 0x0000002c0000780c */ /* 0x000fda0003f05270 */
[----:B------:R-:W-:Y:S05]  /*46e0*/  @!P0 BRA `(.L_x_5992) ;  /* 0x0000000000448947 */ /* 0x000fea0003800000 */
.L_x_5962:
        /* <DEDUP_REMOVED lines=16> */
.L_x_5993:
[----:B------:R-:W-:Y:S05]  /*47f0*/  BRA `(.L_x_5963) ;  /* 0x0000000000507947 */ /* 0x000fea0003800000 */
.L_x_5992:
        /* <DEDUP_REMOVED lines=15> */
.L_x_5991:
[----:B------:R-:W0:Y:S02]  /*48f0*/  F2I.U64.TRUNC R4, R4 ;  /* 0x0000000400047311 */ /* 0x000e24000020d800 */
[----:B0-----:R0:W-:Y:S01]  /*4900*/  STG.E.64 desc[UR36][R8.64], R4 ;  /* 0x0000000408007986 */ /* 0x0011e2000c101b24 */
[----:B------:R-:W-:Y:S05]  /*4910*/  BRA `(.L_x_5963) ;  /* 0x0000000000087947 */ /* 0x000fea0003800000 */
.L_x_5990:
[----:B------:R-:W0:Y:S02]  /*4920*/  F2I.FTZ.U32.TRUNC.NTZ R3, R4 ;  /* 0x0000000400037305 */ /* 0x000e24000021f000 */
[----:B0-----:R3:W-:Y:S02]  /*4930*/  STG.E desc[UR36][R8.64], R3 ;  /* 0x0000000308007986 */ /* 0x0017e4000c101924 */
.L_x_5963:
        /* <DEDUP_REMOVED lines=24> */
.L_x_5998:
[----:B------:R-:W0:Y:S02]  /*4ac0*/  F2I.S64.TRUNC R22, R22 ;  /* 0x0000001600167311 */ /* 0x000e24000020d900 */
[----:B0-----:R-:W-:-:S05]  /*4ad0*/  IMAD.MOV.U32 R3, RZ, RZ, R22 ;  /* 0x000000ffff037224 */ /* 0x001fca00078e0016 */
[----:B------:R0:W-:Y:S01]  /*4ae0*/  STG.E.U8 desc[UR36][R8.64], R3 ;  /* 0x0000000308007986 */ /* 0x0001e2000c101124 */
[----:B------:R-:W-:Y:S05]  /*4af0*/  BRA `(.L_x_6000) ;  /* 0x0000000c00287947 */ /* 0x000fea0003800000 */
.L_x_5997:
        /* <DEDUP_REMOVED lines=9> */
.L_x_6002:
[----:B------:R-:W0:Y:S02]  /*4b90*/  F2I.FTZ.TRUNC.NTZ R3, R22 ;  /* 0x0000001600037305 */ /* 0x000e24000021f100 */
[----:B0-----:R0:W-:Y:S01]  /*4ba0*/  STG.E desc[UR36][R8.64], R3 ;  /* 0x0000000308007986 */ /* 0x0011e2000c101924 */
[----:B------:R-:W-:Y:S05]  /*4bb0*/  BRA `(.L_x_6000) ;  /* 0x0000000800f87947 */ /* 0x000fea0003800000 */
.L_x_6001:
[----:B------:R-:W0:Y:S02]  /*4bc0*/  F2I.FTZ.TRUNC.NTZ R3, R22 ;  /* 0x0000001600037305 */ /* 0x000e24000021f100 */
[----:B0-----:R0:W-:Y:S01]  /*4bd0*/  STG.E.U16 desc[UR36][R8.64], R3 ;  /* 0x0000000308007986 */ /* 0x0011e2000c101524 */
[----:B------:R-:W-:Y:S05]  /*4be0*/  BRA `(.L_x_6000) ;  /* 0x0000000800ec7947 */ /* 0x000fea0003800000 */
.L_x_5996:
        /* <DEDUP_REMOVED lines=8> */
.L_x_6004:
[----:B------:R-:W-:-:S05]  /*4c70*/  F2FP.F16.F32.PACK_AB R22, RZ, R22 ;  /* 0x00000016ff16723e */ /* 0x000fca00000000ff */
[----:B------:R0:W-:Y:S01]  /*4c80*/  STG.E.U16 desc[UR36][R8.64], R22 ;  /* 0x0000001608007986 */ /* 0x0001e2000c101524 */
[----:B------:R-:W-:Y:S05]  /*4c90*/  BRA `(.L_x_6000) ;  /* 0x0000000800c07947 */ /* 0x000fea0003800000 */
.L_x_6003:
        /* <DEDUP_REMOVED lines=9> */
.L_x_6006:
[----:B------:R-:W-:-:S04]  /*4d30*/  F2FP.F16.F32.PACK_AB R3, RZ, R22 ;  /* 0x00000016ff03723e */ /* 0x000fc800000000ff */
[----:B------:R-:W-:-:S05]  /*4d40*/  PRMT R3, R3, 0x5410, RZ ;  /* 0x0000541003037816 */ /* 0x000fca00000000ff */
[----:B------:R0:W-:Y:S01]  /*4d50*/  STG.E desc[UR36][R8.64], R3 ;  /* 0x0000000308007986 */ /* 0x0001e2000c101924 */
[----:B------:R-:W-:Y:S05]  /*4d60*/  BRA `(.L_x_6000) ;  /* 0x00000008008c7947 */ /* 0x000fea0003800000 */
.L_x_6005:
[----:B------:R-:W-:-:S06]  /*4d70*/  FMUL.FTZ R4, R22, 1 ;  /* 0x3f80000016047820 */ /* 0x000fcc0000410000 */
[----:B------:R-:W0:Y:S02]  /*4d80*/  F2F.F64.F32 R4, R4 ;  /* 0x0000000400047310 */ /* 0x000e240000201800 */
[----:B0-----:R0:W-:Y:S01]  /*4d90*/  STG.E.64 desc[UR36][R8.64], R4 ;  /* 0x0000000408007986 */ /* 0x0011e2000c101b24 */
[----:B------:R-:W-:Y:S05]  /*4da0*/  BRA `(.L_x_6000) ;  /* 0x00000008007c7947 */ /* 0x000fea0003800000 */
.L_x_5995:
        /* <DEDUP_REMOVED lines=13> */
.L_x_6010:
        /* <DEDUP_REMOVED lines=16> */
.L_x_6013:
[----:B------:R-:W-:-:S04]  /*4f80*/  SHF.R.U32.HI R22, RZ, 0x18, R22 ;  /* 0x00000018ff167819 */ /* 0x000fc80000011616 */
[----:B------:R-:W-:-:S04]  /*4f90*/  LOP3.LUT R3, R3, 0x80, R22, 0xf8, !PT ;  /* 0x0000008003037812 */ /* 0x000fc800078ef816 */
[----:B------:R-:W-:-:S07]  /*4fa0*/  PRMT R4, R3, 0x7610, R4 ;  /* 0x0000761003047816 */ /* 0x000fce0000000004 */
.L_x_6012:
[----:B------:R-:W-:Y:S05]  /*4fb0*/  BSYNC.RECONVERGENT B0 ;  /* 0x0000000000007941 */ /* 0x000fea0003800200 */
.L_x_6011:
[----:B------:R0:W-:Y:S01]  /*4fc0*/  STG.E.U8 desc[UR36][R8.64], R4 ;  /* 0x0000000408007986 */ /* 0x0001e2000c101124 */
[----:B------:R-:W-:Y:S05]  /*4fd0*/  BRA `(.L_x_6000) ;  /* 0x0000000400f07947 */ /* 0x000fea0003800000 */
.L_x_6009:
        /* <DEDUP_REMOVED lines=16> */
.L_x_6016:
[----:B------:R-:W-:-:S04]  /*50e0*/  SHF.R.U32.HI R22, RZ, 0x18, R22 ;  /* 0x00000018ff167819 */ /* 0x000fc80000011616 */
[----:B------:R-:W-:-:S04]  /*50f0*/  LOP3.LUT R3, R3, 0x80, R22, 0xf8, !PT ;  /* 0x0000008003037812 */ /* 0x000fc800078ef816 */
[----:B------:R-:W-:-:S07]  /*5100*/  PRMT R4, R3, 0x7610, R4 ;  /* 0x0000761003047816 */ /* 0x000fce0000000004 */
.L_x_6015:
[----:B------:R-:W-:Y:S05]  /*5110*/  BSYNC.RECONVERGENT B0 ;  /* 0x0000000000007941 */ /* 0x000fea0003800200 */
.L_x_6014:
[----:B------:R0:W-:Y:S01]  /*5120*/  STG.E.U8 desc[UR36][R8.64], R4 ;  /* 0x0000000408007986 */ /* 0x0001e2000c101124 */
[----:B------:R-:W-:Y:S05]  /*5130*/  BRA `(.L_x_6000) ;  /* 0x0000000400987947 */ /* 0x000fea0003800000 */
.L_x_6008:
        /* <DEDUP_REMOVED lines=21> */
.L_x_6018:
[----:B------:R-:W0:Y:S02]  /*5290*/  F2I.U64.TRUNC R22, R22 ;  /* 0x0000001600167311 */ /* 0x000e24000020d800 */
[----:B0-----:R0:W-:Y:S01]  /*52a0*/  STG.E.64 desc[UR36][R8.64], R22 ;  /* 0x0000001608007986 */ /* 0x0011e2000c101b24 */
[----:B------:R-:W-:Y:S05]  /*52b0*/  BRA `(.L_x_6000) ;  /* 0x0000000400387947 */ /* 0x000fea0003800000 */
.L_x_6017:
[----:B------:R-:W0:Y:S02]  /*52c0*/  F2I.FTZ.U32.TRUNC.NTZ R3, R22 ;  /* 0x0000001600037305 */ /* 0x000e24000021f000 */
[----:B0-----:R0:W-:Y:S01]  /*52d0*/  STG.E desc[UR36][R8.64], R3 ;  /* 0x0000000308007986 */ /* 0x0011e2000c101924 */
[----:B------:R-:W-:Y:S05]  /*52e0*/  BRA `(.L_x_6000) ;  /* 0x00000004002c7947 */ /* 0x000fea0003800000 */
.L_x_6007:
        /* <DEDUP_REMOVED lines=10> */
.L_x_6020:
[----:B------:R-:W-:Y:S01]  /*5390*/  FMUL.FTZ R4, R22, 1 ;  /* 0x3f80000016047820 */ /* 0x000fe20000410000 */
[----:B------:R-:W-:-:S05]  /*53a0*/  CS2R R6, SRZ ;  /* 0x0000000000067805 */ /* 0x000fca000001ff00 */
[----:B------:R-:W0:Y:S02]  /*53b0*/  F2F.F64.F32 R4, R4 ;  /* 0x0000000400047310 */ /* 0x000e240000201800 */
[----:B0-----:R0:W-:Y:S01]  /*53c0*/  STG.E.128 desc[UR36][R8.64], R4 ;  /* 0x0000000408007986 */ /* 0x0011e2000c101d24 */
[----:B------:R-:W-:Y:S05]  /*53d0*/  BRA `(.L_x_6000) ;  /* 0x0000000000f07947 */ /* 0x000fea0003800000 */
.L_x_6019:
[----:B------:R-:W-:-:S13]  /*53e0*/  ISETP.NE.AND P0, PT, R0, 0xf, PT ;  /* 0x0000000f0000780c */ /* 0x000fda0003f05270 */
[----:B------:R-:W-:Y:S05]  /*53f0*/  @!P0 BRA `(.L_x_6021) ;  /* 0x0000000000e08947 */ /* 0x000fea0003800000 */
[----:B------:R-:W-:-:S13]  /*5400*/  ISETP.NE.AND P0, PT, R0, 0x17, PT ;  /* 0x000000170000780c */ /* 0x000fda0003f05270 */
[----:B------:R-:W-:Y:S05]  /*5410*/  @!P0 BRA `(.L_x_6022) ;  /* 0x00000000008c8947 */ /* 0x000fea0003800000 */
[----:B------:R-:W-:-:S13]  /*5420*/  ISETP.NE.AND P0, PT, R0, 0x18, PT ;  /* 0x000000180000780c */ /* 0x000fda0003f05270 */
[----:B------:R-:W-:Y:S05]  /*5430*/  @!P0 BRA `(.L_x_6023) ;  /* 0x0000000000448947 */ /* 0x000fea0003800000 */
.L_x_5999:
        /* <DEDUP_REMOVED lines=16> */
.L_x_6024:
[----:B------:R-:W-:Y:S05]  /*5540*/  BRA `(.L_x_6000) ;  /* 0x0000000000947947 */ /* 0x000fea0003800000 */
.L_x_6023:
        /* <DEDUP_REMOVED lines=12> */
.L_x_6026:
[----:B------:R-:W-:Y:S05]  /*5610*/  BSYNC.RECONVERGENT B0 ;  /* 0x0000000000007941 */ /* 0x000fea0003800200 */
.L_x_6025:
[----:B------:R-:W-:-:S05]  /*5620*/  LOP3.LUT R3, R0, 0x80, R5, 0xf8, !PT ;  /* 0x0000008000037812 */ /* 0x000fca00078ef805 */
[----:B------:R3:W-:Y:S01]  /*5630*/  STG.E.U8 desc[UR36][R8.64], R3 ;  /* 0x0000000308007986 */ /* 0x0007e2000c101124 */
[----:B------:R-:W-:Y:S05]  /*5640*/  BRA `(.L_x_6000) ;  /* 0x0000000000547947 */ /* 0x000fea0003800000 */
.L_x_6022:
        /* <DEDUP_REMOVED lines=11> */
.L_x_6028:
[----:B------:R-:W-:Y:S01]  /*5700*/  IMAD.MOV.U32 R0, RZ, RZ, 0x7f ;  /* 0x0000007fff007424 */ /* 0x000fe200078e00ff */
[----:B------:R-:W-:-:S04]  /*5710*/  ISETP.GT.U32.AND P0, PT, R4, 0x7f800000, PT ;  /* 0x7f8000000400780c */ /* 0x000fc80003f04070 */
[----:B------:R-:W-:-:S09]  /*5720*/  SEL R0, R0, 0x7c, P0 ;  /* 0x0000007c00007807 */ /* 0x000fd20000000000 */
.L_x_6029:
[----:B------:R-:W-:Y:S05]  /*5730*/  BSYNC.RECONVERGENT B0 ;  /* 0x0000000000007941 */ /* 0x000fea0003800200 */
.L_x_6027:
[----:B------:R-:W-:-:S04]  /*5740*/  SHF.R.U32.HI R3, RZ, 0x18, R22 ;  /* 0x00000018ff037819 */ /* 0x000fc80000011616 */
[----:B------:R-:W-:-:S05]  /*5750*/  LOP3.LUT R3, R0, 0x80, R3, 0xf8, !PT ;  /* 0x0000008000037812 */ /* 0x000fca00078ef803 */
[----:B------:R2:W-:Y:S01]  /*5760*/  STG.E.U8 desc[UR36][R8.64], R3 ;  /* 0x0000000308007986 */ /* 0x0005e2000c101124 */
[----:B------:R-:W-:Y:S05]  /*5770*/  BRA `(.L_x_6000) ;  /* 0x0000000000087947 */ /* 0x000fea0003800000 */
.L_x_6021:
[----:B------:R-:W-:-:S05]  /*5780*/  F2FP.BF16.F32.PACK_AB R22, RZ, R22 ;  /* 0x00000016ff16723e */ /* 0x000fca00000010ff */
[----:B------:R4:W-:Y:S02]  /*5790*/  STG.E.U16 desc[UR36][R8.64], R22 ;  /* 0x0000001608007986 */ /* 0x0009e4000c101524 */
.L_x_6000:
[----:B------:R-:W-:-:S07]  /*57a0*/  VIADD R19, R19, 0x80 ;  /* 0x0000008013137836 */ /* 0x000fce0000000000 */
.L_x_5957:
[----:B------:R-:W-:-:S13]  /*57b0*/  ISETP.GE.AND P0, PT, R19, R17, PT ;  /* 0x000000111300720c */ /* 0x000fda0003f06270 */
[----:B------:R-:W-:Y:S05]  /*57c0*/  @P0 BREAK.RELIABLE B6 ;  /* 0x0000000000060942 */ /* 0x000fea0003800100 */
[----:B------:R-:W-:Y:S05]  /*57d0*/  @P0 BRA `(.L_x_5994) ;  /* 0x0000000c00940947 */ /* 0x000fea0003800000 */
[----:B------:R-:W-:Y:S05]  /*57e0*/  BSYNC.RELIABLE B6 ;  /* 0x0000000000067941 */ /* 0x000fea0003800100 */
.L_x_5956:
        /* <DEDUP_REMOVED lines=21> */
.L_x_6033:
[----:B------:R-:W0:Y:S02]  /*5940*/  F2I.S64.TRUNC R24, R24 ;  /* 0x0000001800187311 */ /* 0x000e24000020d900 */
[----:B0-----:R-:W-:-:S05]  /*5950*/  IMAD.MOV.U32 R3, RZ, RZ, R24 ;  /* 0x000000ffff037224 */ /* 0x001fca00078e0018 */
[----:B------:R0:W-:Y:S01]  /*5960*/  STG.E.U8 desc[UR36][R8.64], R3 ;  /* 0x0000000308007986 */ /* 0x0001e2000c101124 */
[----:B------:R-:W-:Y:S05]  /*5970*/  BRA `(.L_x_6035) ;  /* 0x0000000c00287947 */ /* 0x000fea0003800000 */
.L_x_6032:
        /* <DEDUP_REMOVED lines=9> */
.L_x_6037:
[----:B------:R-:W0:Y:S02]  /*5a10*/  F2I.FTZ.TRUNC.NTZ R3, R24 ;  /* 0x0000001800037305 */ /* 0x000e24000021f100 */
[----:B0-----:R0:W-:Y:S01]  /*5a20*/  STG.E desc[UR36][R8.64], R3 ;  /* 0x0000000308007986 */ /* 0x0011e2000c101924 */
[----:B------:R-:W-:Y:S05]  /*5a30*/  BRA `(.L_x_6035) ;  /* 0x0000000800f87947 */ /* 0x000fea0003800000 */
.L_x_6036:
[----:B------:R-:W0:Y:S02]  /*5a40*/  F2I.FTZ.TRUNC.NTZ R3, R24 ;  /* 0x0000001800037305 */ /* 0x000e24000021f100 */
[----:B0-----:R0:W-:Y:S01]  /*5a50*/  STG.E.U16 desc[UR36][R8.64], R3 ;  /* 0x0000000308007986 */ /* 0x0011e2000c101524 */
[----:B------:R-:W-:Y:S05]  /*5a60*/  BRA `(.L_x_6035) ;  /* 0x0000000800ec7947 */ /* 0x000fea0003800000 */
.L_x_6031:
        /* <DEDUP_REMOVED lines=8> */
.L_x_6039:
[----:B------:R-:W-:-:S05]  /*5af0*/  F2FP.F16.F32.PACK_AB R24, RZ, R24 ;  /* 0x00000018ff18723e */ /* 0x000fca00000000ff */
[----:B------:R0:W-:Y:S01]  /*5b00*/  STG.E.U16 desc[UR36][R8.64], R24 ;  /* 0x0000001808007986 */ /* 0x0001e2000c101524 */
[----:B------:R-:W-:Y:S05]  /*5b10*/  BRA `(.L_x_6035) ;  /* 0x0000000800c07947 */ /* 0x000fea0003800000 */
.L_x_6038:
        /* <DEDUP_REMOVED lines=9> */
.L_x_6041:
[----:B------:R-:W-:-:S04]  /*5bb0*/  F2FP.F16.F32.PACK_AB R3, RZ, R24 ;  /* 0x00000018ff03723e */ /* 0x000fc800000000ff */
[----:B------:R-:W-:-:S05]  /*5bc0*/  PRMT R3, R3, 0x5410, RZ ;  /* 0x0000541003037816 */ /* 0x000fca00000000ff */
[----:B------:R0:W-:Y:S01]  /*5bd0*/  STG.E desc[UR36][R8.64], R3 ;  /* 0x0000000308007986 */ /* 0x0001e2000c101924 */
[----:B------:R-:W-:Y:S05]  /*5be0*/  BRA `(.L_x_6035) ;  /* 0x00000008008c7947 */ /* 0x000fea0003800000 */
.L_x_6040:
[----:B------:R-:W-:-:S06]  /*5bf0*/  FMUL.FTZ R4, R24, 1 ;  /* 0x3f80000018047820 */ /* 0x000fcc0000410000 */
[----:B------:R-:W0:Y:S02]  /*5c00*/  F2F.F64.F32 R4, R4 ;  /* 0x0000000400047310 */ /* 0x000e240000201800 */
[----:B0-----:R0:W-:Y:S01]  /*5c10*/  STG.E.64 desc[UR36][R8.64], R4 ;  /* 0x0000000408007986 */ /* 0x0011e2000c101b24 */
[----:B------:R-:W-:Y:S05]  /*5c20*/  BRA `(.L_x_6035) ;  /* 0x00000008007c7947 */ /* 0x000fea0003800000 */
.L_x_6030:
        /* <DEDUP_REMOVED lines=13> */
.L_x_6045:
        /* <DEDUP_REMOVED lines=16> */
.L_x_6048:
[----:B------:R-:W-:-:S04]  /*5e00*/  SHF.R.U32.HI R24, RZ, 0x18, R24 ;  /* 0x00000018ff187819 */ /* 0x000fc80000011618 */
[----:B------:R-:W-:-:S04]  /*5e10*/  LOP3.LUT R3, R3, 0x80, R24, 0xf8, !PT ;  /* 0x0000008003037812 */ /* 0x000fc800078ef818 */
[----:B------:R-:W-:-:S07]  /*5e20*/  PRMT R4, R3, 0x7610, R4 ;  /* 0x0000761003047816 */ /* 0x000fce0000000004 */
.L_x_6047:
[----:B------:R-:W-:Y:S05]  /*5e30*/  BSYNC.RECONVERGENT B0 ;  /* 0x0000000000007941 */ /* 0x000fea0003800200 */
.L_x_6046:
[----:B------:R0:W-:Y:S01]  /*5e40*/  STG.E.U8 desc[UR36][R8.64], R4 ;  /* 0x0000000408007986 */ /* 0x0001e2000c101124 */
[----:B------:R-:W-:Y:S05]  /*5e50*/  BRA `(.L_x_6035) ;  /* 0x0000000400f07947 */ /* 0x000fea0003800000 */
.L_x_6044:
        /* <DEDUP_REMOVED lines=16> */
.L_x_6051:
[----:B------:R-:W-:-:S04]  /*5f60*/  SHF.R.U32.HI R24, RZ, 0x18, R24 ;  /* 0x00000018ff187819 */ /* 0x000fc80000011618 */
[----:B------:R-:W-:-:S04]  /*5f70*/  LOP3.LUT R3, R3, 0x80, R24, 0xf8, !PT ;  /* 0x0000008003037812 */ /* 0x000fc800078ef818 */
[----:B------:R-:W-:-:S07]  /*5f80*/  PRMT R4, R3, 0x7610, R4 ;  /* 0x0000761003047816 */ /* 0x000fce0000000004 */
.L_x_6050:
[----:B------:R-:W-:Y:S05]  /*5f90*/  BSYNC.RECONVERGENT B0 ;  /* 0x0000000000007941 */ /* 0x000fea0003800200 */
.L_x_6049:
[----:B------:R0:W-:Y:S01]  /*5fa0*/  STG.E.U8 desc[UR36][R8.64], R4 ;  /* 0x0000000408007986 */ /* 0x0001e2000c101124 */
[----:B------:R-:W-:Y:S05]  /*5fb0*/  BRA `(.L_x_6035) ;  /* 0x0000000400987947 */ /* 0x000fea0003800000 */
.L_x_6043:
        /* <DEDUP_REMOVED lines=21> */
.L_x_6053:
[----:B------:R-:W0:Y:S02]  /*6110*/  F2I.U64.TRUNC R24, R24 ;  /* 0x0000001800187311 */ /* 0x000e24000020d800 */
[----:B0-----:R0:W-:Y:S01]  /*6120*/  STG.E.64 desc[UR36][R8.64], R24 ;  /* 0x0000001808007986 */ /* 0x0011e2000c101b24 */
[----:B------:R-:W-:Y:S05]  /*6130*/  BRA `(.L_x_6035) ;  /* 0x0000000400387947 */ /* 0x000fea0003800000 */
.L_x_6052:
[----:B------:R-:W0:Y:S02]  /*6140*/  F2I.FTZ.U32.TRUNC.NTZ R3, R24 ;  /* 0x0000001800037305 */ /* 0x000e24000021f000 */
[----:B0-----:R0:W-:Y:S01]  /*6150*/  STG.E desc[UR36][R8.64], R3 ;  /* 0x0000000308007986 */ /* 0x0011e2000c101924 */
[----:B------:R-:W-:Y:S05]  /*6160*/  BRA `(.L_x_6035) ;  /* 0x00000004002c7947 */ /* 0x000fea0003800000 */
.L_x_6042:
        /* <DEDUP_REMOVED lines=10> */
.L_x_6055:
[----:B------:R-:W-:Y:S01]  /*6210*/  FMUL.FTZ R4, R24, 1 ;  /* 0x3f80000018047820 */ /* 0x000fe20000410000 */
[----:B------:R-:W-:-:S05]  /*6220*/  CS2R R6, SRZ ;  /* 0x0000000000067805 */ /* 0x000fca000001ff00 */
[----:B------:R-:W0:Y:S02]  /*6230*/  F2F.F64.F32 R4, R4 ;  /* 0x0000000400047310 */ /* 0x000e240000201800 */
[----:B0-----:R4:W-:Y:S01]  /*6240*/  STG.E.128 desc[UR36][R8.64], R4 ;  /* 0x0000000408007986 */ /* 0x0019e2000c101d24 */
[----:B------:R-:W-:Y:S05]  /*6250*/  BRA `(.L_x_6035) ;  /* 0x0000000000f07947 */ /* 0x000fea0003800000 */
.L_x_6054:
[----:B------:R-:W-:-:S13]  /*6260*/  ISETP.NE.AND P0, PT, R0, 0xf, PT ;  /* 0x0000000f0000780c */ /* 0x000fda0003f05270 */
[----:B------:R-:W-:Y:S05]  /*6270*/  @!P0 BRA `(.L_x_6056) ;  /* 0x0000000000e08947 */ /* 0x000fea0003800000 */
[----:B------:R-:W-:-:S13]  /*6280*/  ISETP.NE.AND P0, PT, R0, 0x17, PT ;  /* 0x000000170000780c */ /* 0x000fda0003f05270 */
[----:B------:R-:W-:Y:S05]  /*6290*/  @!P0 BRA `(.L_x_6057) ;  /* 0x00000000008c8947 */ /* 0x000fea0003800000 */
[----:B------:R-:W-:-:S13]  /*62a0*/  ISETP.NE.AND P0, PT, R0, 0x18, PT ;  /* 0x000000180000780c */ /* 0x000fda0003f05270 */
[----:B------:R-:W-:Y:S05]  /*62b0*/  @!P0 BRA `(.L_x_6058) ;  /* 0x0000000000448947 */ /* 0x000fea0003800000 */
.L_x_6034:
        /* <DEDUP_REMOVED lines=16> */
.L_x_6059:
[----:B------:R-:W-:Y:S05]  /*63c0*/  BRA `(.L_x_6035) ;  /* 0x0000000000947947 */ /* 0x000fea0003800000 */
.L_x_6058:
        /* <DEDUP_REMOVED lines=12> */
.L_x_6061:
[----:B------:R-:W-:Y:S05]  /*6490*/  BSYNC.RECONVERGENT B0 ;  /* 0x0000000000007941 */ /* 0x000fea0003800200 */
.L_x_6060:
[----:B------:R-:W-:-:S05]  /*64a0*/  LOP3.LUT R3, R0, 0x80, R5, 0xf8, !PT ;  /* 0x0000008000037812 */ /* 0x000fca00078ef805 */
[----:B------:R1:W-:Y:S01]  /*64b0*/  STG.E.U8 desc[UR36][R8.64], R3 ;  /* 0x0000000308007986 */ /* 0x0003e2000c101124 */
[----:B------:R-:W-:Y:S05]  /*64c0*/  BRA `(.L_x_6035) ;  /* 0x0000000000547947 */ /* 0x000fea0003800000 */
.L_x_6057:
        /* <DEDUP_REMOVED lines=11> */
.L_x_6063:
[----:B------:R-:W-:Y:S01]  /*6580*/  IMAD.MOV.U32 R0, RZ, RZ, 0x7f ;  /* 0x0000007fff007424 */ /* 0x000fe200078e00ff */
[----:B------:R-:W-:-:S04]  /*6590*/  ISETP.GT.U32.AND P0, PT, R4, 0x7f800000, PT ;  /* 0x7f8000000400780c */ /* 0x000fc80003f04070 */
[----:B------:R-:W-:-:S09]  /*65a0*/  SEL R0, R0, 0x7c, P0 ;  /* 0x0000007c00007807 */ /* 0x000fd20000000000 */
.L_x_6064:
[----:B------:R-:W-:Y:S05]  /*65b0*/  BSYNC.RECONVERGENT B0 ;  /* 0x0000000000007941 */ /* 0x000fea0003800200 */
.L_x_6062:
[----:B------:R-:W-:-:S04]  /*65c0*/  SHF.R.U32.HI R3, RZ, 0x18, R24 ;  /* 0x00000018ff037819 */ /* 0x000fc80000011618 */
[----:B------:R-:W-:-:S05]  /*65d0*/  LOP3.LUT R3, R0, 0x80, R3, 0xf8, !PT ;  /* 0x0000008000037812 */ /* 0x000fca00078ef803 */
[----:B------:R2:W-:Y:S01]  /*65e0*/  STG.E.U8 desc[UR36][R8.64], R3 ;  /* 0x0000000308007986 */ /* 0x0005e2000c101124 */
[----:B------:R-:W-:Y:S05]  /*65f0*/  BRA `(.L_x_6035) ;  /* 0x0000000000087947 */ /* 0x000fea0003800000 */
.L_x_6056:
[----:B------:R-:W-:-:S05]  /*6600*/  F2FP.BF16.F32.PACK_AB R24, RZ, R24 ;  /* 0x00000018ff18723e */ /* 0x000fca00000010ff */
[----:B------:R0:W-:Y:S02]  /*6610*/  STG.E.U16 desc[UR36][R8.64], R24 ;  /* 0x0000001808007986 */ /* 0x0001e4000c101524 */
.L_x_6035:
[----:B------:R-:W-:-:S07]  /*6620*/  VIADD R19, R19, 0x80 ;  /* 0x0000008013137836 */ /* 0x000fce0000000000 */
.L_x_5994:
[----:B------:R-:W-:Y:S05]  /*6630*/  BSYNC.RECONVERGENT B7 ;  /* 0x0000000000077941 */ /* 0x000fea0003800200 */
.L_x_5955:
        /* <DEDUP_REMOVED lines=22> */
.L_x_6068:
[----:B------:R-:W0:Y:S02]  /*67a0*/  F2I.S64.TRUNC R18, R18 ;  /* 0x0000001200127311 */ /* 0x000e24000020d900 */
[----:B0-----:R-:W-:-:S05]  /*67b0*/  IMAD.MOV.U32 R5, RZ, RZ, R18 ;  /* 0x000000ffff057224 */ /* 0x001fca00078e0012 */
[----:B------:R-:W-:Y:S01]  /*67c0*/  STG.E.U8 desc[UR36][R2.64], R5 ;  /* 0x0000000502007986 */ /* 0x000fe2000c101124 */
[----:B------:R-:W-:Y:S05]  /*67d0*/  EXIT ;  /* 0x000000000000794d */ /* 0x000fea0003800000 */
.L_x_6067:
        /* <DEDUP_REMOVED lines=9> */
.L_x_6071:
[----:B------:R-:W0:Y:S02]  /*6870*/  F2I.FTZ.TRUNC.NTZ R5, R18 ;  /* 0x0000001200057305 */ /* 0x000e24000021f100 */
[----:B0-----:R-:W-:Y:S01]  /*6880*/  STG.E desc[UR36][R2.64], R5 ;  /* 0x0000000502007986 */ /* 0x001fe2000c101924 */
[----:B------:R-:W-:Y:S05]  /*6890*/  EXIT ;  /* 0x000000000000794d */ /* 0x000fea0003800000 */
.L_x_6070:
[----:B------:R-:W0:Y:S02]  /*68a0*/  F2I.FTZ.TRUNC.NTZ R5, R18 ;  /* 0x0000001200057305 */ /* 0x000e24000021f100 */
[----:B0-----:R-:W-:Y:S01]  /*68b0*/  STG.E.U16 desc[UR36][R2.64], R5 ;  /* 0x0000000502007986 */ /* 0x001fe2000c101524 */
[----:B------:R-:W-:Y:S05]  /*68c0*/  EXIT ;  /* 0x000000000000794d */ /* 0x000fea0003800000 */
.L_x_6066:
        /* <DEDUP_REMOVED lines=8> */
.L_x_6073:
[----:B------:R-:W-:-:S05]  /*6950*/  F2FP.F16.F32.PACK_AB R18, RZ, R18 ;  /* 0x00000012ff12723e */ /* 0x000fca00000000ff */
[----:B------:R-:W-:Y:S01]  /*6960*/  STG.E.U16 desc[UR36][R2.64], R18 ;  /* 0x0000001202007986 */ /* 0x000fe2000c101524 */
[----:B------:R-:W-:Y:S05]  /*6970*/  EXIT ;  /* 0x000000000000794d */ /* 0x000fea0003800000 */
.L_x_6072:
        /* <DEDUP_REMOVED lines=9> */
.L_x_6075:
[----:B------:R-:W-:-:S04]  /*6a10*/  F2FP.F16.F32.PACK_AB R5, RZ, R18 ;  /* 0x00000012ff05723e */ /* 0x000fc800000000ff */
[----:B------:R-:W-:-:S05]  /*6a20*/  PRMT R5, R5, 0x5410, RZ ;  /* 0x0000541005057816 */ /* 0x000fca00000000ff */
[----:B------:R-:W-:Y:S01]  /*6a30*/  STG.E desc[UR36][R2.64], R5 ;  /* 0x0000000502007986 */ /* 0x000fe2000c101924 */
[----:B------:R-:W-:Y:S05]  /*6a40*/  EXIT ;  /* 0x000000000000794d */ /* 0x000fea0003800000 */
.L_x_6074:
[----:B------:R-:W-:-:S06]  /*6a50*/  FMUL.FTZ R4, R18, 1 ;  /* 0x3f80000012047820 */ /* 0x000fcc0000410000 */
[----:B------:R-:W0:Y:S02]  /*6a60*/  F2F.F64.F32 R4, R4 ;  /* 0x0000000400047310 */ /* 0x000e240000201800 */
[----:B0-----:R-:W-:Y:S01]  /*6a70*/  STG.E.64 desc[UR36][R2.64], R4 ;  /* 0x0000000402007986 */ /* 0x001fe2000c101b24 */
[----:B------:R-:W-:Y:S05]  /*6a80*/  EXIT ;  /* 0x000000000000794d */ /* 0x000fea0003800000 */
.L_x_6065:
        /* <DEDUP_REMOVED lines=13> */
.L_x_6079:
        /* <DEDUP_REMOVED lines=16> */
.L_x_6082:
[----:B------:R-:W-:-:S04]  /*6c60*/  SHF.R.U32.HI R18, RZ, 0x18, R18 ;  /* 0x00000018ff127819 */ /* 0x000fc80000011612 */
[----:B------:R-:W-:-:S04]  /*6c70*/  LOP3.LUT R5, R5, 0x80, R18, 0xf8, !PT ;  /* 0x0000008005057812 */ /* 0x000fc800078ef812 */
[----:B------:R-:W-:-:S07]  /*6c80*/  PRMT R0, R5, 0x7610, R0 ;  /* 0x0000761005007816 */ /* 0x000fce0000000000 */
.L_x_6081:
[----:B------:R-:W-:Y:S05]  /*6c90*/  BSYNC.RECONVERGENT B0 ;  /* 0x0000000000007941 */ /* 0x000fea0003800200 */
.L_x_6080:
[----:B------:R-:W-:Y:S01]  /*6ca0*/  STG.E.U8 desc[UR36][R2.64], R0 ;  /* 0x0000000002007986 */ /* 0x000fe2000c101124 */
[----:B------:R-:W-:Y:S05]  /*6cb0*/  EXIT ;  /* 0x000000000000794d */ /* 0x000fea0003800000 */
.L_x_6078:
        /* <DEDUP_REMOVED lines=16> */
.L_x_6085:
[----:B------:R-:W-:-:S04]  /*6dc0*/  SHF.R.U32.HI R18, RZ, 0x18, R18 ;  /* 0x00000018ff127819 */ /* 0x000fc80000011612 */
[----:B------:R-:W-:-:S04]  /*6dd0*/  LOP3.LUT R5, R5, 0x80, R18, 0xf8, !PT ;  /* 0x0000008005057812 */ /* 0x000fc800078ef812 */
[----:B------:R-:W-:-:S07]  /*6de0*/  PRMT R0, R5, 0x7610, R0 ;  /* 0x0000761005007816 */ /* 0x000fce0000000000 */
.L_x_6084:
[----:B------:R-:W-:Y:S05]  /*6df0*/  BSYNC.RECONVERGENT B0 ;  /* 0x0000000000007941 */ /* 0x000fea0003800200 */
.L_x_6083:
[----:B------:R-:W-:Y:S01]  /*6e00*/  STG.E.U8 desc[UR36][R2.64], R0 ;  /* 0x0000000002007986 */ /* 0x000fe2000c101124 */
[----:B------:R-:W-:Y:S05]  /*6e10*/  EXIT ;  /* 0x000000000000794d */ /* 0x000fea0003800000 */
.L_x_6077:
        /* <DEDUP_REMOVED lines=21> */
.L_x_6087:
[----:B------:R-:W0:Y:S02]  /*6f70*/  F2I.U64.TRUNC R18, R18 ;  /* 0x0000001200127311 */ /* 0x000e24000020d800 */
[----:B0-----:R-:W-:Y:S01]  /*6f80*/  STG.E.64 desc[UR36][R2.64], R18 ;  /* 0x0000001202007986 */ /* 0x001fe2000c101b24 */
[----:B------:R-:W-:Y:S05]  /*6f90*/  EXIT ;  /* 0x000000000000794d */ /* 0x000fea0003800000 */
.L_x_6086:
[----:B------:R-:W0:Y:S02]  /*6fa0*/  F2I.FTZ.U32.TRUNC.NTZ R5, R18 ;  /* 0x0000001200057305 */ /* 0x000e24000021f000 */
[----:B0-----:R-:W-:Y:S01]  /*6fb0*/  STG.E desc[UR36][R2.64], R5 ;  /* 0x0000000502007986 */ /* 0x001fe2000c101924 */
[----:B------:R-:W-:Y:S05]  /*6fc0*/  EXIT ;  /* 0x000000000000794d */ /* 0x000fea0003800000 */
.L_x_6076:
        /* <DEDUP_REMOVED lines=10> */
.L_x_6089:
[----:B------:R-:W-:Y:S01]  /*7070*/  FMUL.FTZ R4, R18, 1 ;  /* 0x3f80000012047820 */ /* 0x000fe20000410000 */
[----:B------:R-:W-:-:S05]  /*7080*/  CS2R R6, SRZ ;  /* 0x0000000000067805 */ /* 0x000fca000001ff00 */
[----:B------:R-:W0:Y:S02]  /*7090*/  F2F.F64.F32 R4, R4 ;  /* 0x0000000400047310 */ /* 0x000e240000201800 */
[----:B0-----:R-:W-:Y:S01]  /*70a0*/  STG.E.128 desc[UR36][R2.64], R4 ;  /* 0x0000000402007986 */ /* 0x001fe2000c101d24 */
[----:B------:R-:W-:Y:S05]  /*70b0*/  EXIT ;  /* 0x000000000000794d */ /* 0x000fea0003800000 */
.L_x_6088:
[----:B------:R-:W-:-:S13]  /*70c0*/  ISETP.NE.AND P0, PT, R0, 0xf, PT ;  /* 0x0000000f0000780c */ /* 0x000fda0003f05270 */
[----:B------:R-:W-:Y:S05]  /*70d0*/  @!P0 BRA `(.L_x_6090) ;  /* 0x0000000000e08947 */ /* 0x000fea0003800000 */
[----:B------:R-:W-:-:S13]  /*70e0*/  ISETP.NE.AND P0, PT, R0, 0x17, PT ;  /* 0x000000170000780c */ /* 0x000fda0003f05270 */
[----:B------:R-:W-:Y:S05]  /*70f0*/  @!P0 BRA `(.L_x_6091) ;  /* 0x00000000008c8947 */ /* 0x000fea0003800000 */
[----:B------:R-:W-:-:S13]  /*7100*/  ISETP.NE.AND P0, PT, R0, 0x18, PT ;  /* 0x000000180000780c */ /* 0x000fda0003f05270 */
[----:B------:R-:W-:Y:S05]  /*7110*/  @!P0 BRA `(.L_x_6092) ;  /* 0x0000000000448947 */ /* 0x000fea0003800000 */
.L_x_6069:
        /* <DEDUP_REMOVED lines=16> */
.L_x_6093:
[----:B------:R-:W-:Y:S05]  /*7220*/  EXIT ;  /* 0x000000000000794d */ /* 0x000fea0003800000 */
.L_x_6092:
        /* <DEDUP_REMOVED lines=12> */
.L_x_6095:
[----:B------:R-:W-:Y:S05]  /*72f0*/  BSYNC.RECONVERGENT B0 ;  /* 0x0000000000007941 */ /* 0x000fea0003800200 */
.L_x_6094:
[----:B------:R-:W-:-:S05]  /*7300*/  LOP3.LUT R5, R0, 0x80, R7, 0xf8, !PT ;  /* 0x0000008000057812 */ /* 0x000fca00078ef807 */
[----:B------:R-:W-:Y:S01]  /*7310*/  STG.E.U8 desc[UR36][R2.64], R5 ;  /* 0x0000000502007986 */ /* 0x000fe2000c101124 */
[----:B------:R-:W-:Y:S05]  /*7320*/  EXIT ;  /* 0x000000000000794d */ /* 0x000fea0003800000 */
.L_x_6091:
        /* <DEDUP_REMOVED lines=11> */
.L_x_6097:
[----:B------:R-:W-:Y:S01]  /*73e0*/  IMAD.MOV.U32 R0, RZ, RZ, 0x7f ;  /* 0x0000007fff007424 */ /* 0x000fe200078e00ff */
[----:B------:R-:W-:-:S04]  /*73f0*/  ISETP.GT.U32.AND P0, PT, R4, 0x7f800000, PT ;  /* 0x7f8000000400780c */ /* 0x000fc80003f04070 */
[----:B------:R-:W-:-:S09]  /*7400*/  SEL R0, R0, 0x7c, P0 ;  /* 0x0000007c00007807 */ /* 0x000fd20000000000 */
.L_x_6098:
[----:B------:R-:W-:Y:S05]  /*7410*/  BSYNC.RECONVERGENT B0 ;  /* 0x0000000000007941 */ /* 0x000fea0003800200 */
.L_x_6096:
[----:B------:R-:W-:-:S04]  /*7420*/  SHF.R.U32.HI R5, RZ, 0x18, R18 ;  /* 0x00000018ff057819 */ /* 0x000fc80000011612 */
[----:B------:R-:W-:-:S05]  /*7430*/  LOP3.LUT R5, R0, 0x80, R5, 0xf8, !PT ;  /* 0x0000008000057812 */ /* 0x000fca00078ef805 */
[----:B------:R-:W-:Y:S01]  /*7440*/  STG.E.U8 desc[UR36][R2.64], R5 ;  /* 0x0000000502007986 */ /* 0x000fe2000c101124 */
[----:B------:R-:W-:Y:S05]  /*7450*/  EXIT ;  /* 0x000000000000794d */ /* 0x000fea0003800000 */
.L_x_6090:
[----:B------:R-:W-:-:S05]  /*7460*/  F2FP.BF16.F32.PACK_AB R18, RZ, R18 ;  /* 0x00000012ff12723e */ /* 0x000fca00000010ff */
[----:B------:R-:W-:Y:S01]  /*7470*/  STG.E.U16 desc[UR36][R2.64], R18 ;  /* 0x0000001202007986 */ /* 0x000fe2000c101524 */
[----:B------:R-:W-:Y:S05]  /*7480*/  EXIT ;  /* 0x000000000000794d */ /* 0x000fea0003800000 */
.L_x_6099:
        /* <DEDUP_REMOVED lines=15> */
.L_x_8136:


//--------------------- .text._ZN2at6native18elementwise_kernelILi128ELi2EZNS0_22gpu_kernel_impl_nocastINS0_13AUnaryFunctorIfffZZZNS0_20copysign_kernel_cudaERNS_18TensorIteratorBaseEENKUlvE_clEvENKUlvE0_clEvEUlffE_EEEEvS5_RKT_EUliE_EEviT1_ --------------------------
	.section	.text._ZN2at6native18elementwise_kernelILi128ELi2EZNS0_22gpu_kernel_impl_nocastINS0_13AUnaryFunctorIfffZZZNS0_20copysign_kernel_cudaERNS_18TensorIteratorBaseEENKUlvE_clEvENKUlvE0_clEvEUlffE_EEEEvS5_RKT_EUliE_EEviT1_,"ax",@progbits
	.align	128
        .global         _ZN2at6native18elementwise_kernelILi128ELi2EZNS0_22gpu_kernel_impl_nocastINS0_13AUnaryFunctorIfffZZZNS0_20copysign_kernel_cudaERNS_18TensorIteratorBaseEENKUlvE_clEvENKUlvE0_clEvEUlffE_EEEEvS5_RKT_EUliE_EEviT1_
        .type           _ZN2at6native18elementwise_kernelILi128ELi2EZNS0_22gpu_kernel_impl_nocastINS0_13AUnaryFunctorIfffZZZNS0_20copysign_kernel_cudaERNS_18TensorIteratorBaseEENKUlvE_clEvENKUlvE0_clEvEUlffE_EEEEvS5_RKT_EUliE_EEviT1_,@function
        .size           _ZN2at6native18elementwise_kernelILi128ELi2EZNS0_22gpu_kernel_impl_nocastINS0_13AUnaryFunctorIfffZZZNS0_20copysign_kernel_cudaERNS_18TensorIteratorBaseEENKUlvE_clEvENKUlvE0_clEvEUlffE_EEEEvS5_RKT_EUliE_EEviT1_,(.L_x_8137 - _ZN2at6native18elementwise_kernelILi128ELi2EZNS0_22gpu_kernel_impl_nocastINS0_13AUnaryFunctorIfffZZZNS0_20copysign_kernel_cudaERNS_18TensorIteratorBaseEENKUlvE_clEvENKUlvE0_clEvEUlffE_EEEEvS5_RKT_EUliE_EEviT1_)
        .other          _ZN2at6native18elementwise_kernelILi128ELi2EZNS0_22gpu_kernel_impl_nocastINS0_13AUnaryFunctorIfffZZZNS0_20copysign_kernel_cudaERNS_18TensorIteratorBaseEENKUlvE_clEvENKUlvE0_clEvEUlffE_EEEEvS5_RKT_EUliE_EEviT1_,@"STO_CUDA_ENTRY STV_DEFAULT"
_ZN2at6native18elementwise_kernelILi128ELi2EZNS0_22gpu_kernel_impl_nocastINS0_13AUnaryFunctorIfffZZZNS0_20copysign_kernel_cudaERNS_18TensorIteratorBaseEENKUlvE_clEvENKUlvE0_clEvEUlffE_EEEEvS5_RKT_EUliE_EEviT1_:
.text._ZN2at6native18elementwise_kernelILi128ELi2EZNS0_22gpu_kernel_impl_nocastINS0_13AUnaryFunctorIfffZZZNS0_20copysign_kernel_cudaERNS_18TensorIteratorBaseEENKUlvE_clEvENKUlvE0_clEvEUlffE_EEEEvS5_RKT_EUliE_EEviT1_:
        /* <DEDUP_REMOVED lines=20> */
.L_x_6102:
[----:B------:R-:W-:Y:S05]  /*0140*/  BSYNC.RECONVERGENT B0 ;  /* 0x0000000000007941 */ /* 0x000fea0003800200 */
.L_x_6101:
        /* <DEDUP_REMOVED lines=9> */
.L_x_6100:
        /* <DEDUP_REMOVED lines=305> */
.L_x_6105:
        /* <DEDUP_REMOVED lines=10> */
.L_x_6104:
[----:B------:R-:W-:Y:S05]  /*1590*/  BSYNC.RECONVERGENT B0 ;  /* 0x0000000000007941 */ /* 0x000fea0003800200 */
.L_x_6103:
        /* <DEDUP_REMOVED lines=300> */
.L_x_6106:
        /* <DEDUP_REMOVED lines=10> */
.L_x_6107:
        /* <DEDUP_REMOVED lines=16> */
.L_x_8137:


//--------------------- .text._ZN2at6native27unrolled_elementwise_kernelINS0_13AUnaryFunctorIfffZZZNS0_20copysign_kernel_cudaERNS_18TensorIteratorBaseEENKUlvE_clEvENKUlvE0_clEvEUlffE_EESt5arrayIPcLm2EELi4E23TrivialOffsetCalculatorILi1EjESD_NS0_6memory15LoadWithoutCastENSE_16StoreWithoutCastEEEviT_T0_T2_T3_T4_T5_ --------------------------
	.section	.text._ZN2at6native27unrolled_elementwise_kernelINS0_13AUnaryFunctorIfffZZZNS0_20copysign_kernel_cudaERNS_18TensorIteratorBaseEENKUlvE_clEvENKUlvE0_clEvEUlffE_EESt5arrayIPcLm2EELi4E23TrivialOffsetCalculatorILi1EjESD_NS0_6memory15LoadWithoutCastENSE_16StoreWithoutCastEEEviT_T0_T2_T3_T4_T5_,"ax",@progbits
	.align	128
        .global         _ZN2at6native27unrolled_elementwise_kernelINS0_13AUnaryFunctorIfffZZZNS0_20copysign_kernel_cudaERNS_18TensorIteratorBaseEENKUlvE_clEvENKUlvE0_clEvEUlffE_EESt5arrayIPcLm2EELi4E23TrivialOffsetCalculatorILi1EjESD_NS0_6memory15LoadWithoutCastENSE_16StoreWithoutCastEEEviT_T0_T2_T3_T4_T5_
        .type           _ZN2at6native27unrolled_elementwise_kernelINS0_13AUnaryFunctorIfffZZZNS0_20copysign_kernel_cudaERNS_18TensorIteratorBaseEENKUlvE_clEvENKUlvE0_clEvEUlffE_EESt5arrayIPcLm2EELi4E23TrivialOffsetCalculatorILi1EjESD_NS0_6memory15LoadWithoutCastENSE_16StoreWithoutCastEEEviT_T0_T2_T3_T4_T5_,@function
        .size           _ZN2at6native27unrolled_elementwise_kernelINS0_13AUnaryFunctorIfffZZZNS0_20copysign_kernel_cudaERNS_18TensorIteratorBaseEENKUlvE_clEvENKUlvE0_clEvEUlffE_EESt5arrayIPcLm2EELi4E23TrivialOffsetCalculatorILi1EjESD_NS0_6memory15LoadWithoutCastENSE_16StoreWithoutCastEEEviT_T0_T2_T3_T4_T5_,(.L_x_8138 - _ZN2at6native27unrolled_elementwise_kernelINS0_13AUnaryFunctorIfffZZZNS0_20copysign_kernel_cudaERNS_18TensorIteratorBaseEENKUlvE_clEvENKUlvE0_clEvEUlffE_EESt5arrayIPcLm2EELi4E23TrivialOffsetCalculatorILi1EjESD_NS0_6memory15LoadWithoutCastENSE_16StoreWithoutCastEEEviT_T0_T2_T3_T4_T5_)
        .other          _ZN2at6native27unrolled_elementwise_kernelINS0_13AUnaryFunctorIfffZZZNS0_20copysign_kernel_cudaERNS_18TensorIteratorBaseEENKUlvE_clEvENKUlvE0_clEvEUlffE_EESt5arrayIPcLm2EELi4E23TrivialOffsetCalculatorILi1EjESD_NS0_6memory15LoadWithoutCastENSE_16StoreWithoutCastEEEviT_T0_T2_T3_T4_T5_,@"STO_CUDA_ENTRY STV_DEFAULT"
_ZN2at6native27unrolled_elementwise_kernelINS0_13AUnaryFunctorIfffZZZNS0_20copysign_kernel_cudaERNS_18TensorIteratorBaseEENKUlvE_clEvENKUlvE0_clEvEUlffE_EESt5arrayIPcLm2EELi4E23TrivialOffsetCalculatorILi1EjESD_NS0_6memory15LoadWithoutCastENSE_16StoreWithoutCastEEEviT_T0_T2_T3_T4_T5_:
.text._ZN2at6native27unrolled_elementwise_kernelINS0_13AUnaryFunctorIfffZZZNS0_20copysign_kernel_cudaERNS_18TensorIteratorBaseEENKUlvE_clEvENKUlvE0_clEvEUlffE_EESt5arrayIPcLm2EELi4E23TrivialOffsetCalculatorILi1EjESD_NS0_6memory15LoadWithoutCastENSE_16StoreWithoutCastEEEviT_T0_T2_T3_T4_T5_:
        /* <DEDUP_REMOVED lines=37> */
[C---:B--2---:R-:W-:Y:S02]  /*0250*/  LOP3.LUT R15, R16.reuse, 0x80000000, R15, 0xb8, !PT ;  /* 0x80000000100f7812 */ /* 0x044fe400078eb80f */
[C---:B----4-:R-:W-:Y:S02]  /*0260*/  LOP3.LUT R17, R16.reuse, 0x80000000, R12, 0xb8, !PT ;  /* 0x8000000010117812 */ /* 0x050fe400078eb80c */
        /* <DEDUP_REMOVED lines=15> */
.L_x_6110:
[----:B------:R-:W-:Y:S05]  /*0360*/  BSYNC.RELIABLE B1 ;  /* 0x0000000000017941 */ /* 0x000fea0003800100 */
.L_x_6109:
[----:B------:R-:W-:-:S13]  /*0370*/  ISETP.GE.AND P0, PT, R3, R2, PT ;  /* 0x000000020300720c */ /* 0x000fda0003f06270 */
[----:B0-----:R-:W0:Y:S01]  /*0380*/  @!P0 LDC.64 R4, c[0x0][0x390] ;  /* 0x0000e400ff048b82 */ /* 0x001e220000000a00 */
[----:B------:R-:W-:Y:S01]  /*0390*/  @!P0 LEA R7, R0, R3, 0x9 ;  /* 0x0000000300078211 */ /* 0x000fe200078e48ff */
[----:B------:R-:W-:-:S04]  /*03a0*/  @!P0 VIADD R3, R3, 0x80 ;  /* 0x0000008003038836 */ /* 0x000fc80000000000 */
[----:B0-----:R-:W-:-:S05]  /*03b0*/  @!P0 IMAD.WIDE.U32 R4, R7, 0x4, R4 ;  /* 0x0000000407048825 */ /* 0x001fca00078e0004 */
[----:B------:R1:W-:Y:S02]  /*03c0*/  @!P0 STG.E desc[UR4][R4.64], R19 ;  /* 0x0000001304008986 */ /* 0x0003e4000c101904 */
.L_x_6111:
[----:B------:R-:W-:Y:S05]  /*03d0*/  BSYNC.RECONVERGENT B0 ;  /* 0x0000000000007941 */ /* 0x000fea0003800200 */
.L_x_6108:
        /* <DEDUP_REMOVED lines=8> */
.L_x_6112:
        /* <DEDUP_REMOVED lines=10> */
.L_x_8138:


//--------------------- .text._ZN2at6native29vectorized_elementwise_kernelILi2ENS0_13AUnaryFunctorIfffZZZNS0_20copysign_kernel_cudaERNS_18TensorIteratorBaseEENKUlvE_clEvENKUlvE0_clEvEUlffE_EESt5arrayIPcLm2EEEEviT0_T1_ --------------------------
	.section	.text._ZN2at6native29vectorized_elementwise_kernelILi2ENS0_13AUnaryFunctorIfffZZZNS0_20copysign_kernel_cudaERNS_18TensorIteratorBaseEENKUlvE_clEvENKUlvE0_clEvEUlffE_EESt5arrayIPcLm2EEEEviT0_T1_,"ax",@progbits
	.align	128
        .global         _ZN2at6native29vectorized_elementwise_kernelILi2ENS0_13AUnaryFunctorIfffZZZNS0_20copysign_kernel_cudaERNS_18TensorIteratorBaseEENKUlvE_clEvENKUlvE0_clEvEUlffE_EESt5arrayIPcLm2EEEEviT0_T1_
        .type           _ZN2at6native29vectorized_elementwise_kernelILi2ENS0_13AUnaryFunctorIfffZZZNS0_20copysign_kernel_cudaERNS_18TensorIteratorBaseEENKUlvE_clEvENKUlvE0_clEvEUlffE_EESt5arrayIPcLm2EEEEviT0_T1_,@function
        .size           _ZN2at6native29vectorized_elementwise_kernelILi2ENS0_13AUnaryFunctorIfffZZZNS0_20copysign_kernel_cudaERNS_18TensorIteratorBaseEENKUlvE_clEvENKUlvE0_clEvEUlffE_EESt5arrayIPcLm2EEEEviT0_T1_,(.L_x_8139 - _ZN2at6native29vectorized_elementwise_kernelILi2ENS0_13AUnaryFunctorIfffZZZNS0_20copysign_kernel_cudaERNS_18TensorIteratorBaseEENKUlvE_clEvENKUlvE0_clEvEUlffE_EESt5arrayIPcLm2EEEEviT0_T1_)
        .other          _ZN2at6native29vectorized_elementwise_kernelILi2ENS0_13AUnaryFunctorIfffZZZNS0_20copysign_kernel_cudaERNS_18TensorIteratorBaseEENKUlvE_clEvENKUlvE0_clEvEUlffE_EESt5arrayIPcLm2EEEEviT0_T1_,@"STO_CUDA_ENTRY STV_DEFAULT"
_ZN2at6native29vectorized_elementwise_kernelILi2ENS0_13AUnaryFunctorIfffZZZNS0_20copysign_kernel_cudaERNS_18TensorIteratorBaseEENKUlvE_clEvENKUlvE0_clEvEUlffE_EESt5arrayIPcLm2EEEEviT0_T1_:
.text._ZN2at6native29vectorized_elementwise_kernelILi2ENS0_13AUnaryFunctorIfffZZZNS0_20copysign_kernel_cudaERNS_18TensorIteratorBaseEENKUlvE_clEvENKUlvE0_clEvEUlffE_EESt5arrayIPcLm2EEEEviT0_T1_:
        /* <DEDUP_REMOVED lines=69> */
[C---:B---3--:R-:W-:Y:S02]  /*0450*/  LOP3.LUT R21, R13.reuse, 0x80000000, R20, 0xb8, !PT ;  /* 0x800000000d157812 */ /* 0x048fe400078eb814 */
[C---:B------:R-:W-:Y:S02]  /*0460*/  LOP3.LUT R22, R13.reuse, 0x80000000, R22, 0xb8, !PT ;  /* 0x800000000d167812 */ /* 0x040fe400078eb816 */
[C---:B------:R-:W-:Y:S02]  /*0470*/  LOP3.LUT R9, R13.reuse, 0x80000000, R9, 0xb8, !PT ;  /* 0x800000000d097812 */ /* 0x040fe400078eb809 */
[C---:B----4-:R-:W-:Y:S02]  /*0480*/  LOP3.LUT R8, R13.reuse, 0x80000000, R8, 0xb8, !PT ;  /* 0x800000000d087812 */ /* 0x050fe400078eb808 */
[C---:B-----5:R-:W-:Y:S02]  /*0490*/  LOP3.LUT R3, R13.reuse, 0x80000000, R14, 0xb8, !PT ;  /* 0x800000000d037812 */ /* 0x060fe400078eb80e */
        /* <DEDUP_REMOVED lines=15> */
.L_x_6116:
[----:B------:R-:W-:-:S13]  /*0590*/  ISETP.GE.U32.AND P0, PT, R17, R16, PT ;  /* 0x000000101100720c */ /* 0x000fda0003f06070 */
[----:B------:R-:W-:Y:S05]  /*05a0*/  @P0 BRA `(.L_x_6118) ;  /* 0x0000000000300947 */ /* 0x000fea0003800000 */
[----:B0-----:R-:W0:Y:S01]  /*05b0*/  LDC.64 R6, c[0x0][0x390] ;  /* 0x0000e400ff067b82 */ /* 0x001e220000000a00 */
[----:B------:R-:W-:Y:S02]  /*05c0*/  IMAD.IADD R5, R0, 0x1, R17 ;  /* 0x0000000100057824 */ /* 0x000fe400078e0211 */
[----:B------:R-:W-:Y:S02]  /*05d0*/  VIADD R17, R17, 0x80 ;  /* 0x0000008011117836 */ /* 0x000fe40000000000 */
[----:B0-----:R-:W-:-:S05]  /*05e0*/  IMAD.WIDE.U32 R6, R5, 0x4, R6 ;  /* 0x0000000405067825 */ /* 0x001fca00078e0006 */
[----:B------:R1:W-:Y:S02]  /*05f0*/  STG.E desc[UR4][R6.64], R22 ;  /* 0x0000001606007986 */ /* 0x0003e4000c101904 */
.L_x_6117:
[----:B------:R-:W-:-:S13]  /*0600*/  ISETP.GE.U32.AND P0, PT, R17, R16, PT ;  /* 0x000000101100720c */ /* 0x000fda0003f06070 */
[----:B------:R-:W-:Y:S05]  /*0610*/  @P0 BRA `(.L_x_6119) ;  /* 0x0000000000300947 */ /* 0x000fea0003800000 */
[----:B01----:R-:W0:Y:S01]  /*0620*/  LDC.64 R6, c[0x0][0x390] ;  /* 0x0000e400ff067b82 */ /* 0x003e220000000a00 */
[----:B------:R-:W-:Y:S01]  /*0630*/  IADD3 R5, PT, PT, R0, R17, RZ ;  /* 0x0000001100057210 */ /* 0x000fe20007ffe0ff */
[----:B------:R-:W-:-:S04]  /*0640*/  VIADD R17, R17, 0x80 ;  /* 0x0000008011117836 */ /* 0x000fc80000000000 */
[----:B0-----:R-:W-:-:S05]  /*0650*/  IMAD.WIDE.U32 R6, R5, 0x4, R6 ;  /* 0x0000000405067825 */ /* 0x001fca00078e0006 */
[----:B------:R1:W-:Y:S02]  /*0660*/  STG.E desc[UR4][R6.64], R9 ;  /* 0x0000000906007986 */ /* 0x0003e4000c101904 */
.L_x_6118:
[----:B------:R-:W-:-:S13]  /*0670*/  ISETP.GE.U32.AND P0, PT, R17, R16, PT ;  /* 0x000000101100720c */ /* 0x000fda0003f06070 */
[----:B------:R-:W-:Y:S05]  /*0680*/  @P0 BRA `(.L_x_6120) ;  /* 0x0000000000340947 */ /* 0x000fea0003800000 */
[----:B01----:R-:W0:Y:S01]  /*0690*/  LDC.64 R6, c[0x0][0x390] ;  /* 0x0000e400ff067b82 */ /* 0x003e220000000a00 */
[----:B------:R-:W-:Y:S01]  /*06a0*/  IMAD.IADD R5, R0, 0x1, R17 ;  /* 0x0000000100057824 */ /* 0x000fe200078e0211 */
[----:B------:R-:W-:-:S03]  /*06b0*/  IADD3 R17, PT, PT, R17, 0x80, RZ ;  /* 0x0000008011117810 */ /* 0x000fc60007ffe0ff */
[----:B0-----:R-:W-:-:S05]  /*06c0*/  IMAD.WIDE.U32 R6, R5, 0x4, R6 ;  /* 0x0000000405067825 */ /* 0x001fca00078e0006 */
[----:B------:R2:W-:Y:S02]  /*06d0*/  STG.E desc[UR4][R6.64], R8 ;  /* 0x0000000806007986 */ /* 0x0005e4000c101904 */
.L_x_6119:
        /* <DEDUP_REMOVED lines=8> */
.L_x_6120:
[----:B------:R-:W-:Y:S05]  /*0760*/  BSYNC.RELIABLE B1 ;  /* 0x0000000000017941 */ /* 0x000fea0003800100 */
.L_x_6115:
[----:B------:R-:W-:-:S13]  /*0770*/  ISETP.GE.U32.AND P0, PT, R17, R16, PT ;  /* 0x000000101100720c */ /* 0x000fda0003f06070 */
[----:B--2---:R-:W2:Y:S01]  /*0780*/  @!P0 LDC.64 R4, c[0x0][0x390] ;  /* 0x0000e400ff048b82 */ /* 0x004ea20000000a00 */
[----:B01----:R-:W-:Y:S01]  /*0790*/  @!P0 IADD3 R7, PT, PT, R0, R17, RZ ;  /* 0x0000001100078210 */ /* 0x003fe20007ffe0ff */
[----:B------:R-:W-:-:S04]  /*07a0*/  @!P0 VIADD R17, R17, 0x80 ;  /* 0x0000008011118836 */ /* 0x000fc80000000000 */
[----:B--2---:R-:W-:-:S05]  /*07b0*/  @!P0 IMAD.WIDE.U32 R4, R7, 0x4, R4 ;  /* 0x0000000407048825 */ /* 0x004fca00078e0004 */
[----:B------:R3:W-:Y:S02]  /*07c0*/  @!P0 STG.E desc[UR4][R4.64], R3 ;  /* 0x0000000304008986 */ /* 0x0007e4000c101904 */
.L_x_6121:
[----:B------:R-:W-:Y:S05]  /*07d0*/  BSYNC.RECONVERGENT B0 ;  /* 0x0000000000007941 */ /* 0x000fea0003800200 */
.L_x_6114:
        /* <DEDUP_REMOVED lines=8> */
.L_x_6113:
        /* <DEDUP_REMOVED lines=12> */
[C---:B---3--:R-:W-:Y:S02]  /*0920*/  LOP3.LUT R6, R14.reuse, 0x80000000, R6, 0xb8, !PT ;  /* 0x800000000e067812 */ /* 0x048fe400078eb806 */
[C---:B------:R-:W-:Y:S02]  /*0930*/  LOP3.LUT R7, R14.reuse, 0x80000000, R7, 0xb8, !PT ;  /* 0x800000000e077812 */ /* 0x040fe400078eb807 */
[C---:B----4-:R-:W-:Y:S02]  /*0940*/  LOP3.LUT R8, R14.reuse, 0x80000000, R8, 0xb8, !PT ;  /* 0x800000000e087812 */ /* 0x050fe400078eb808 */
[C---:B------:R-:W-:Y:S01]  /*0950*/  LOP3.LUT R9, R14.reuse, 0x80000000, R9, 0xb8, !PT ;  /* 0x800000000e097812 */ /* 0x040fe200078eb809 */
[----:B------:R-:W-:Y:S01]  /*0960*/  STG.E.64 desc[UR4][R4.64], R6 ;  /* 0x0000000604007986 */ /* 0x000fe2000c101b04 */
[C---:B-----5:R-:W-:Y:S02]  /*0970*/  LOP3.LUT R10, R14.reuse, 0x80000000, R10, 0xb8, !PT ;  /* 0x800000000e0a7812 */ /* 0x060fe400078eb80a */
[C---:B------:R-:W-:Y:S01]  /*0980*/  LOP3.LUT R11, R14.reuse, 0x80000000, R11, 0xb8, !PT ;  /* 0x800000000e0b7812 */ /* 0x040fe200078eb80b */
[----:B------:R-:W-:Y:S01]  /*0990*/  STG.E.64 desc[UR4][R4.64+0x400], R8 ;  /* 0x0004000804007986 */ /* 0x000fe2000c101b04 */
[----:B------:R-:W-:-:S02]  /*09a0*/  LOP3.LUT R12, R14, 0x80000000, R12, 0xb8, !PT ;  /* 0x800000000e0c7812 */ /* 0x000fc400078eb80c */
[----:B------:R-:W-:Y:S01]  /*09b0*/  LOP3.LUT R13, R14, 0x80000000, R13, 0xb8, !PT ;  /* 0x800000000e0d7812 */ /* 0x000fe200078eb80d */
[----:B------:R-:W-:Y:S04]  /*09c0*/  STG.E.64 desc[UR4][R4.64+0x800], R10 ;  /* 0x0008000a04007986 */ /* 0x000fe8000c101b04 */
[----:B------:R-:W-:Y:S01]  /*09d0*/  STG.E.64 desc[UR4][R4.64+0xc00], R12 ;  /* 0x000c000c04007986 */ /* 0x000fe2000c101b04 */
[----:B------:R-:W-:Y:S05]  /*09e0*/  EXIT ;  /* 0x000000000000794d */ /* 0x000fea0003800000 */
.L_x_6122:
        /* <DEDUP_REMOVED lines=9> */
.L_x_8139:


//--------------------- .text._ZN2at6native29vectorized_elementwise_kernelILi4ENS0_13AUnaryFunctorIfffZZZNS0_20copysign_kernel_cudaERNS_18TensorIteratorBaseEENKUlvE_clEvENKUlvE0_clEvEUlffE_EESt5arrayIPcLm2EEEEviT0_T1_ --------------------------
	.section	.text._ZN2at6native29vectorized_elementwise_kernelILi4ENS0_13AUnaryFunctorIfffZZZNS0_20copysign_kernel_cudaERNS_18TensorIteratorBaseEENKUlvE_clEvENKUlvE0_clEvEUlffE_EESt5arrayIPcLm2EEEEviT0_T1_,"ax",@progbits
	.align	128
        .global         _ZN2at6native29vectorized_elementwise_kernelILi4ENS0_13AUnaryFunctorIfffZZZNS0_20copysign_kernel_cudaERNS_18TensorIteratorBaseEENKUlvE_clEvENKUlvE0_clEvEUlffE_EESt5arrayIPcLm2EEEEviT0_T1_
        .type           _ZN2at6native29vectorized_elementwise_kernelILi4ENS0_13AUnaryFunctorIfffZZZNS0_20copysign_kernel_cudaERNS_18TensorIteratorBaseEENKUlvE_clEvENKUlvE0_clEvEUlffE_EESt5arrayIPcLm2EEEEviT0_T1_,@function
        .size           _ZN2at6native29vectorized_elementwise_kernelILi4ENS0_13AUnaryFunctorIfffZZZNS0_20copysign_kernel_cudaERNS_18TensorIteratorBaseEENKUlvE_clEvENKUlvE0_clEvEUlffE_EESt5arrayIPcLm2EEEEviT0_T1_,(.L_x_8140 - _ZN2at6native29vectorized_elementwise_kernelILi4ENS0_13AUnaryFunctorIfffZZZNS0_20copysign_kernel_cudaERNS_18TensorIteratorBaseEENKUlvE_clEvENKUlvE0_clEvEUlffE_EESt5arrayIPcLm2EEEEviT0_T1_)
        .other          _ZN2at6native29vectorized_elementwise_kernelILi4ENS0_13AUnaryFunctorIfffZZZNS0_20copysign_kernel_cudaERNS_18TensorIteratorBaseEENKUlvE_clEvENKUlvE0_clEvEUlffE_EESt5arrayIPcLm2EEEEviT0_T1_,@"STO_CUDA_ENTRY STV_DEFAULT"
_ZN2at6native29vectorized_elementwise_kernelILi4ENS0_13AUnaryFunctorIfffZZZNS0_20copysign_kernel_cudaERNS_18TensorIteratorBaseEENKUlvE_clEvENKUlvE0_clEvEUlffE_EESt5arrayIPcLm2EEEEviT0_T1_:
.text._ZN2at6native29vectorized_elementwise_kernelILi4ENS0_13AUnaryFunctorIfffZZZNS0_20copysign_kernel_cudaERNS_18TensorIteratorBaseEENKUlvE_clEvENKUlvE0_clEvEUlffE_EESt5arrayIPcLm2EEEEviT0_T1_:
        /* <DEDUP_REMOVED lines=89> */
.L_x_6126:
[----:B------:R-:W-:-:S13]  /*0590*/  ISETP.GE.U32.AND P0, PT, R17, R16, PT ;  /* 0x000000101100720c */ /* 0x000fda0003f06070 */
[----:B------:R-:W-:Y:S05]  /*05a0*/  @P0 BRA `(.L_x_6128) ;  /* 0x0000000000300947 */ /* 0x000fea0003800000 */
[----:B0-----:R-:W0:Y:S01]  /*05b0*/  LDC.64 R6, c[0x0][0x390] ;  /* 0x0000e400ff067b82 */ /* 0x001e220000000a00 */
[----:B------:R-:W-:Y:S02]  /*05c0*/  IMAD.IADD R5, R0, 0x1, R17 ;  /* 0x0000000100057824 */ /* 0x000fe400078e0211 */
[----:B------:R-:W-:Y:S02]  /*05d0*/  VIADD R17, R17, 0x80 ;  /* 0x0000008011117836 */ /* 0x000fe40000000000 */
[----:B0-----:R-:W-:-:S05]  /*05e0*/  IMAD.WIDE.U32 R6, R5, 0x4, R6 ;  /* 0x0000000405067825 */ /* 0x001fca00078e0006 */
[----:B------:R1:W-:Y:S02]  /*05f0*/  STG.E desc[UR4][R6.64], R22 ;  /* 0x0000001606007986 */ /* 0x0003e4000c101904 */
.L_x_6127:
[----:B------:R-:W-:-:S13]  /*0600*/  ISETP.GE.U32.AND P0, PT, R17, R16, PT ;  /* 0x000000101100720c */ /* 0x000fda0003f06070 */
[----:B------:R-:W-:Y:S05]  /*0610*/  @P0 BRA `(.L_x_6129) ;  /* 0x0000000000300947 */ /* 0x000fea0003800000 */
[----:B01----:R-:W0:Y:S01]  /*0620*/  LDC.64 R6, c[0x0][0x390] ;  /* 0x0000e400ff067b82 */ /* 0x003e220000000a00 */
[----:B------:R-:W-:Y:S01]  /*0630*/  IADD3 R5, PT, PT, R0, R17, RZ ;  /* 0x0000001100057210 */ /* 0x000fe20007ffe0ff */
[----:B------:R-:W-:-:S04]  /*0640*/  VIADD R17, R17, 0x80 ;  /* 0x0000008011117836 */ /* 0x000fc80000000000 */
[----:B0-----:R-:W-:-:S05]  /*0650*/  IMAD.WIDE.U32 R6, R5, 0x4, R6 ;  /* 0x0000000405067825 */ /* 0x001fca00078e0006 */
[----:B------:R1:W-:Y:S02]  /*0660*/  STG.E desc[UR4][R6.64], R9 ;  /* 0x0000000906007986 */ /* 0x0003e4000c101904 */
.L_x_6128:
[----:B------:R-:W-:-:S13]  /*0670*/  ISETP.GE.U32.AND P0, PT, R17, R16, PT ;  /* 0x000000101100720c */ /* 0x000fda0003f06070 */
[----:B------:R-:W-:Y:S05]  /*0680*/  @P0 BRA `(.L_x_6130) ;  /* 0x0000000000340947 */ /* 0x000fea0003800000 */
[----:B01----:R-:W0:Y:S01]  /*0690*/  LDC.64 R6, c[0x0][0x390] ;  /* 0x0000e400ff067b82 */ /* 0x003e220000000a00 */
[----:B------:R-:W-:Y:S01]  /*06a0*/  IMAD.IADD R5, R0, 0x1, R17 ;  /* 0x0000000100057824 */ /* 0x000fe200078e0211 */
[----:B------:R-:W-:-:S03]  /*06b0*/  IADD3 R17, PT, PT, R17, 0x80, RZ ;  /* 0x0000008011117810 */ /* 0x000fc60007ffe0ff */
[----:B0-----:R-:W-:-:S05]  /*06c0*/  IMAD.WIDE.U32 R6, R5, 0x4, R6 ;  /* 0x0000000405067825 */ /* 0x001fca00078e0006 */
[----:B------:R2:W-:Y:S02]  /*06d0*/  STG.E desc[UR4][R6.64], R8 ;  /* 0x0000000806007986 */ /* 0x0005e4000c101904 */
.L_x_6129:
        /* <DEDUP_REMOVED lines=8> */
.L_x_6130:
[----:B------:R-:W-:Y:S05]  /*0760*/  BSYNC.RELIABLE B1 ;  /* 0x0000000000017941 */ /* 0x000fea0003800100 */
.L_x_6125:
[----:B------:R-:W-:-:S13]  /*0770*/  ISETP.GE.U32.AND P0, PT, R17, R16, PT ;  /* 0x000000101100720c */ /* 0x000fda0003f06070 */
[----:B--2---:R-:W2:Y:S01]  /*0780*/  @!P0 LDC.64 R4, c[0x0][0x390] ;  /* 0x0000e400ff048b82 */ /* 0x004ea20000000a00 */
[----:B01----:R-:W-:Y:S01]  /*0790*/  @!P0 IADD3 R7, PT, PT, R0, R17, RZ ;  /* 0x0000001100078210 */ /* 0x003fe20007ffe0ff */
[----:B------:R-:W-:-:S04]  /*07a0*/  @!P0 VIADD R17, R17, 0x80 ;  /* 0x0000008011118836 */ /* 0x000fc80000000000 */
[----:B--2---:R-:W-:-:S05]  /*07b0*/  @!P0 IMAD.WIDE.U32 R4, R7, 0x4, R4 ;  /* 0x0000000407048825 */ /* 0x004fca00078e0004 */
[----:B------:R3:W-:Y:S02]  /*07c0*/  @!P0 STG.E desc[UR4][R4.64], R3 ;  /* 0x0000000304008986 */ /* 0x0007e4000c101904 */
.L_x_6131:
[----:B------:R-:W-:Y:S05]  /*07d0*/  BSYNC.RECONVERGENT B0 ;  /* 0x0000000000007941 */ /* 0x000fea0003800200 */
.L_x_6124:
        /* <DEDUP_REMOVED lines=8> */
.L_x_6123:
        /* <DEDUP_REMOVED lines=10> */
[C---:B---3--:R-:W-:Y:S02]  /*0900*/  LOP3.LUT R4, R14.reuse, 0x80000000, R4, 0xb8, !PT ;  /* 0x800000000e047812 */ /* 0x048fe400078eb804 */
[C---:B------:R-:W-:Y:S02]  /*0910*/  LOP3.LUT R5, R14.reuse, 0x80000000, R5, 0xb8, !PT ;  /* 0x800000000e057812 */ /* 0x040fe400078eb805 */
[C---:B------:R-:W-:Y:S02]  /*0920*/  LOP3.LUT R6, R14.reuse, 0x80000000, R6, 0xb8, !PT ;  /* 0x800000000e067812 */ /* 0x040fe400078eb806 */
[C---:B------:R-:W-:Y:S02]  /*0930*/  LOP3.LUT R7, R14.reuse, 0x80000000, R7, 0xb8, !PT ;  /* 0x800000000e077812 */ /* 0x040fe400078eb807 */
[C---:B----4-:R-:W-:Y:S02]  /*0940*/  LOP3.LUT R8, R14.reuse, 0x80000000, R8, 0xb8, !PT ;  /* 0x800000000e087812 */ /* 0x050fe400078eb808 */
[C---:B------:R-:W-:Y:S01]  /*0950*/  LOP3.LUT R9, R14.reuse, 0x80000000, R9, 0xb8, !PT ;  /* 0x800000000e097812 */ /* 0x040fe200078eb809 */
[----:B------:R-:W-:Y:S01]  /*0960*/  STG.E.128 desc[UR4][R12.64], R4 ;  /* 0x000000040c007986 */ /* 0x000fe2000c101d04 */
[----:B------:R-:W-:-:S02]  /*0970*/  LOP3.LUT R10, R14, 0x80000000, R10, 0xb8, !PT ;  /* 0x800000000e0a7812 */ /* 0x000fc400078eb80a */
[----:B------:R-:W-:-:S05]  /*0980*/  LOP3.LUT R11, R14, 0x80000000, R11, 0xb8, !PT ;  /* 0x800000000e0b7812 */ /* 0x000fca00078eb80b */
[----:B------:R-:W-:Y:S01]  /*0990*/  STG.E.128 desc[UR4][R12.64+0x800], R8 ;  /* 0x000800080c007986 */ /* 0x000fe2000c101d04 */
[----:B------:R-:W-:Y:S05]  /*09a0*/  EXIT ;  /* 0x000000000000794d */ /* 0x000fea0003800000 */
.L_x_6132:
        /* <DEDUP_REMOVED lines=13> */
.L_x_8140:


//--------------------- .text._ZN2at6native29vectorized_elementwise_kernelILi8ENS0_13AUnaryFunctorIfffZZZNS0_20copysign_kernel_cudaERNS_18TensorIteratorBaseEENKUlvE_clEvENKUlvE0_clEvEUlffE_EESt5arrayIPcLm2EEEEviT0_T1_ --------------------------
	.section	.text._ZN2at6native29vectorized_elementwise_kernelILi8ENS0_13AUnaryFunctorIfffZZZNS0_20copysign_kernel_cudaERNS_18TensorIteratorBaseEENKUlvE_clEvENKUlvE0_clEvEUlffE_EESt5arrayIPcLm2EEEEviT0_T1_,"ax",@progbits
	.align	128
        .global         _ZN2at6native29vectorized_elementwise_kernelILi8ENS0_13AUnaryFunctorIfffZZZNS0_20copysign_kernel_cudaERNS_18TensorIteratorBaseEENKUlvE_clEvENKUlvE0_clEvEUlffE_EESt5arrayIPcLm2EEEEviT0_T1_
        .type           _ZN2at6native29vectorized_elementwise_kernelILi8ENS0_13AUnaryFunctorIfffZZZNS0_20copysign_kernel_cudaERNS_18TensorIteratorBaseEENKUlvE_clEvENKUlvE0_clEvEUlffE_EESt5arrayIPcLm2EEEEviT0_T1_,@function
        .size           _ZN2at6native29vectorized_elementwise_kernelILi8ENS0_13AUnaryFunctorIfffZZZNS0_20copysign_kernel_cudaERNS_18TensorIteratorBaseEENKUlvE_clEvENKUlvE0_clEvEUlffE_EESt5arrayIPcLm2EEEEviT0_T1_,(.L_x_8141 - _ZN2at6native29vectorized_elementwise_kernelILi8ENS0_13AUnaryFunctorIfffZZZNS0_20copysign_kernel_cudaERNS_18TensorIteratorBaseEENKUlvE_clEvENKUlvE0_clEvEUlffE_EESt5arrayIPcLm2EEEEviT0_T1_)
        .other          _ZN2at6native29vectorized_elementwise_kernelILi8ENS0_13AUnaryFunctorIfffZZZNS0_20copysign_kernel_cudaERNS_18TensorIteratorBaseEENKUlvE_clEvENKUlvE0_clEvEUlffE_EESt5arrayIPcLm2EEEEviT0_T1_,@"STO_CUDA_ENTRY STV_DEFAULT"
_ZN2at6native29vectorized_elementwise_kernelILi8ENS0_13AUnaryFunctorIfffZZZNS0_20copysign_kernel_cudaERNS_18TensorIteratorBaseEENKUlvE_clEvENKUlvE0_clEvEUlffE_EESt5arrayIPcLm2EEEEviT0_T1_:
.text._ZN2at6native29vectorized_elementwise_kernelILi8ENS0_13AUnaryFunctorIfffZZZNS0_20copysign_kernel_cudaERNS_18TensorIteratorBaseEENKUlvE_clEvENKUlvE0_clEvEUlffE_EESt5arrayIPcLm2EEEEviT0_T1_:
        /* <DEDUP_REMOVED lines=89> */
.L_x_6136:
[----:B------:R-:W-:-:S13]  /*0590*/  ISETP.GE.U32.AND P0, PT, R17, R16, PT ;  /* 0x000000101100720c */ /* 0x000fda0003f06070 */
[----:B------:R-:W-:Y:S05]  /*05a0*/  @P0 BRA `(.L_x_6138) ;  /* 0x0000000000300947 */ /* 0x000fea0003800000 */
[----:B0-----:R-:W0:Y:S01]  /*05b0*/  LDC.64 R6, c[0x0][0x390] ;  /* 0x0000e400ff067b82 */ /* 0x001e220000000a00 */
[----:B------:R-:W-:Y:S02]  /*05c0*/  IMAD.IADD R5, R0, 0x1, R17 ;  /* 0x0000000100057824 */ /* 0x000fe400078e0211 */
[----:B------:R-:W-:Y:S02]  /*05d0*/  VIADD R17, R17, 0x80 ;  /* 0x0000008011117836 */ /* 0x000fe40000000000 */
[----:B0-----:R-:W-:-:S05]  /*05e0*/  IMAD.WIDE.U32 R6, R5, 0x4, R6 ;  /* 0x0000000405067825 */ /* 0x001fca00078e0006 */
[----:B------:R1:W-:Y:S02]  /*05f0*/  STG.E desc[UR4][R6.64], R22 ;  /* 0x0000001606007986 */ /* 0x0003e4000c101904 */
.L_x_6137:
[----:B------:R-:W-:-:S13]  /*0600*/  ISETP.GE.U32.AND P0, PT, R17, R16, PT ;  /* 0x000000101100720c */ /* 0x000fda0003f06070 */
[----:B------:R-:W-:Y:S05]  /*0610*/  @P0 BRA `(.L_x_6139) ;  /* 0x0000000000300947 */ /* 0x000fea0003800000 */
[----:B01----:R-:W0:Y:S01]  /*0620*/  LDC.64 R6, c[0x0][0x390] ;  /* 0x0000e400ff067b82 */ /* 0x003e220000000a00 */
[----:B------:R-:W-:Y:S01]  /*0630*/  IADD3 R5, PT, PT, R0, R17, RZ ;  /* 0x0000001100057210 */ /* 0x000fe20007ffe0ff */
[----:B------:R-:W-:-:S04]  /*0640*/  VIADD R17, R17, 0x80 ;  /* 0x0000008011117836 */ /* 0x000fc80000000000 */
[----:B0-----:R-:W-:-:S05]  /*0650*/  IMAD.WIDE.U32 R6, R5, 0x4, R6 ;  /* 0x0000000405067825 */ /* 0x001fca00078e0006 */
[----:B------:R1:W-:Y:S02]  /*0660*/  STG.E desc[UR4][R6.64], R9 ;  /* 0x0000000906007986 */ /* 0x0003e4000c101904 */
.L_x_6138:
[----:B------:R-:W-:-:S13]  /*0670*/  ISETP.GE.U32.AND P0, PT, R17, R16, PT ;  /* 0x000000101100720c */ /* 0x000fda0003f06070 */
[----:B------:R-:W-:Y:S05]  /*0680*/  @P0 BRA `(.L_x_6140) ;  /* 0x0000000000340947 */ /* 0x000fea0003800000 */
[----:B01----:R-:W0:Y:S01]  /*0690*/  LDC.64 R6, c[0x0][0x390] ;  /* 0x0000e400ff067b82 */ /* 0x003e220000000a00 */
[----:B------:R-:W-:Y:S01]  /*06a0*/  IMAD.IADD R5, R0, 0x1, R17 ;  /* 0x0000000100057824 */ /* 0x000fe200078e0211 */
[----:B------:R-:W-:-:S03]  /*06b0*/  IADD3 R17, PT, PT, R17, 0x80, RZ ;  /* 0x0000008011117810 */ /* 0x000fc60007ffe0ff */
[----:B0-----:R-:W-:-:S05]  /*06c0*/  IMAD.WIDE.U32 R6, R5, 0x4, R6 ;  /* 0x0000000405067825 */ /* 0x001fca00078e0006 */
[----:B------:R2:W-:Y:S02]  /*06d0*/  STG.E desc[UR4][R6.64], R8 ;  /* 0x0000000806007986 */ /* 0x0005e4000c101904 */
.L_x_6139:
        /* <DEDUP_REMOVED lines=8> */
.L_x_6140:
[----:B------:R-:W-:Y:S05]  /*0760*/  BSYNC.RELIABLE B1 ;  /* 0x0000000000017941 */ /* 0x000fea0003800100 */
.L_x_6135:
[----:B------:R-:W-:-:S13]  /*0770*/  ISETP.GE.U32.AND P0, PT, R17, R16, PT ;  /* 0x000000101100720c */ /* 0x000fda0003f06070 */
[----:B--2---:R-:W2:Y:S01]  /*0780*/  @!P0 LDC.64 R4, c[0x0][0x390] ;  /* 0x0000e400ff048b82 */ /* 0x004ea20000000a00 */
[----:B01----:R-:W-:Y:S01]  /*0790*/  @!P0 IADD3 R7, PT, PT, R0, R17, RZ ;  /* 0x0000001100078210 */ /* 0x003fe20007ffe0ff */
[----:B------:R-:W-:-:S04]  /*07a0*/  @!P0 VIADD R17, R17, 0x80 ;  /* 0x0000008011118836 */ /* 0x000fc80000000000 */
[----:B--2---:R-:W-:-:S05]  /*07b0*/  @!P0 IMAD.WIDE.U32 R4, R7, 0x4, R4 ;  /* 0x0000000407048825 */ /* 0x004fca00078e0004 */
[----:B------:R3:W-:Y:S02]  /*07c0*/  @!P0 STG.E desc[UR4][R4.64], R3 ;  /* 0x0000000304008986 */ /* 0x0007e4000c101904 */
.L_x_6141:
[----:B------:R-:W-:Y:S05]  /*07d0*/  BSYNC.RECONVERGENT B0 ;  /* 0x0000000000007941 */ /* 0x000fea0003800200 */
.L_x_6134:
        /* <DEDUP_REMOVED lines=8> */
.L_x_6133:
        /* <DEDUP_REMOVED lines=9> */
[C---:B---3--:R-:W-:Y:S02]  /*08f0*/  LOP3.LUT R8, R14.reuse, 0x80000000, R8, 0xb8, !PT ;  /* 0x800000000e087812 */ /* 0x048fe400078eb808 */
[C---:B------:R-:W-:Y:S02]  /*0900*/  LOP3.LUT R9, R14.reuse, 0x80000000, R9, 0xb8, !PT ;  /* 0x800000000e097812 */ /* 0x040fe400078eb809 */
[C---:B------:R-:W-:Y:S02]  /*0910*/  LOP3.LUT R10, R14.reuse, 0x80000000, R10, 0xb8, !PT ;  /* 0x800000000e0a7812 */ /* 0x040fe400078eb80a */
[C---:B------:R-:W-:Y:S02]  /*0920*/  LOP3.LUT R11, R14.reuse, 0x80000000, R11, 0xb8, !PT ;  /* 0x800000000e0b7812 */ /* 0x040fe400078eb80b */
[C---:B------:R-:W-:Y:S02]  /*0930*/  LOP3.LUT R4, R14.reuse, 0x80000000, R4, 0xb8, !PT ;  /* 0x800000000e047812 */ /* 0x040fe400078eb804 */
[----:B------:R-:W-:-:S02]  /*0940*/  LOP3.LUT R5, R14, 0x80000000, R5, 0xb8, !PT ;  /* 0x800000000e057812 */ /* 0x000fc400078eb805 */
[C---:B------:R-:W-:Y:S02]  /*0950*/  LOP3.LUT R6, R14.reuse, 0x80000000, R6, 0xb8, !PT ;  /* 0x800000000e067812 */ /* 0x040fe400078eb806 */
[----:B------:R-:W-:-:S05]  /*0960*/  LOP3.LUT R7, R14, 0x80000000, R7, 0xb8, !PT ;  /* 0x800000000e077812 */ /* 0x000fca00078eb807 */
[----:B------:R-:W-:Y:S01]  /*0970*/  STG.E.ENL2.256 desc[UR4][R12.64], R8, R4 ;  /* 0xf80000080c04797f */ /* 0x000fe2000f121804 */
[----:B------:R-:W-:Y:S05]  /*0980*/  EXIT ;  /* 0x000000000000794d */ /* 0x000fea0003800000 */
.L_x_6142:
        /* <DEDUP_REMOVED lines=15> */
.L_x_8141:


//--------------------- .text._ZN2at6native18elementwise_kernelILi128ELi4EZNS0_15gpu_kernel_implINS0_13BinaryFunctorIdddZZZNS0_20copysign_kernel_cudaERNS_18TensorIteratorBaseEENKUlvE_clEvENKUlvE_clEvEUlddE_EEEEvS5_RKT_EUliE_EEviT1_ --------------------------
	.section	.text._ZN2at6native18elementwise_kernelILi128ELi4EZNS0_15gpu_kernel_implINS0_13BinaryFunctorIdddZZZNS0_20copysign_kernel_cudaERNS_18TensorIteratorBaseEENKUlvE_clEvENKUlvE_clEvEUlddE_EEEEvS5_RKT_EUliE_EEviT1_,"ax",@progbits
	.align	128
        .global         _ZN2at6native18elementwise_kernelILi128ELi4EZNS0_15gpu_kernel_implINS0_13BinaryFunctorIdddZZZNS0_20copysign_kernel_cudaERNS_18TensorIteratorBaseEENKUlvE_clEvENKUlvE_clEvEUlddE_EEEEvS5_RKT_EUliE_EEviT1_
        .type           _ZN2at6native18elementwise_kernelILi128ELi4EZNS0_15gpu_kernel_implINS0_13BinaryFunctorIdddZZZNS0_20copysign_kernel_cudaERNS_18TensorIteratorBaseEENKUlvE_clEvENKUlvE_clEvEUlddE_EEEEvS5_RKT_EUliE_EEviT1_,@function
        .size           _ZN2at6native18elementwise_kernelILi128ELi4EZNS0_15gpu_kernel_implINS0_13BinaryFunctorIdddZZZNS0_20copysign_kernel_cudaERNS_18TensorIteratorBaseEENKUlvE_clEvENKUlvE_clEvEUlddE_EEEEvS5_RKT_EUliE_EEviT1_,(.L_x_8142 - _ZN2at6native18elementwise_kernelILi128ELi4EZNS0_15gpu_kernel_implINS0_13BinaryFunctorIdddZZZNS0_20copysign_kernel_cudaERNS_18TensorIteratorBaseEENKUlvE_clEvENKUlvE_clEvEUlddE_EEEEvS5_RKT_EUliE_EEviT1_)
        .other          _ZN2at6native18elementwise_kernelILi128ELi4EZNS0_15gpu_kernel_implINS0_13BinaryFunctorIdddZZZNS0_20copysign_kernel_cudaERNS_18TensorIteratorBaseEENKUlvE_clEvENKUlvE_clEvEUlddE_EEEEvS5_RKT_EUliE_EEviT1_,@"STO_CUDA_ENTRY STV_DEFAULT"
_ZN2at6native18elementwise_kernelILi128ELi4EZNS0_15gpu_kernel_implINS0_13BinaryFunctorIdddZZZNS0_20copysign_kernel_cudaERNS_18TensorIteratorBaseEENKUlvE_clEvENKUlvE_clEvEUlddE_EEEEvS5_RKT_EUliE_EEviT1_:
.text._ZN2at6native18elementwise_kernelILi128ELi4EZNS0_15gpu_kernel_implINS0_13BinaryFunctorIdddZZZNS0_20copysign_kernel_cudaERNS_18TensorIteratorBaseEENKUlvE_clEvENKUlvE_clEvEUlddE_EEEEvS5_RKT_EUliE_EEviT1_:
        /* <DEDUP_REMOVED lines=19> */
[----:B------:R-:W-:Y:S02]  /*0130*/  HFMA2 R18, -RZ, RZ, 0, 0 ;  /* 0x00000000ff127431 */ /* 0x000fe400000001ff */
        /* <DEDUP_REMOVED lines=351> */
.L_x_6145:
[----:B------:R-:W0:Y:S01]  /*1730*/  LDCU.64 UR6, c[0x0][0x5f0] ;  /* 0x0000be00ff0677ac */ /* 0x000e220008000a00 */
[----:B------:R-:W-:Y:S01]  /*1740*/  BSSY.RECONVERGENT B6, `(.L_x_6146) ;  /* 0x00000ec000067945 */ /* 0x000fe20003800200 */
        /* <DEDUP_REMOVED lines=14> */
[----:B--2---:R0:W1:Y:S01]  /*1830*/  I2F.F64.S16 R16, R2 ;  /* 0x0000000200107312 */ /* 0x0040620000101c00 */
[----:B------:R-:W-:Y:S05]  /*1840*/  BRA `(.L_x_6152) ;  /* 0x0000000c006c7947 */ /* 0x000fea0003800000 */
.L_x_6150:
[----:B------:R-:W2:Y:S02]  /*1850*/  LDG.E.U8 R2, desc[UR36][R2.64] ;  /* 0x0000002402027981 */ /* 0x000ea4000c1e1100 */
[----:B--2---:R0:W1:Y:S01]  /*1860*/  I2F.F64.U16 R16, R2 ;  /* 0x0000000200107312 */ /* 0x0040620000101800 */
[----:B------:R-:W-:Y:S05]  /*1870*/  BRA `(.L_x_6152) ;  /* 0x0000000c00607947 */ /* 0x000fea0003800000 */
.L_x_6149:
[----:B------:R-:W-:-:S09]  /*1880*/  UISETP.NE.AND UP0, UPT, UR4, 0x2, UPT ;  /* 0x000000020400788c */ /* 0x000fd2000bf05270 */
[----:B------:R-:W-:Y:S05]  /*1890*/  BRA.U !UP0, `(.L_x_6153) ;  /* 0x0000000108287547 */ /* 0x000fea000b800000 */
[----:B------:R-:W-:-:S09]  /*18a0*/  UISETP.NE.AND UP0, UPT, UR4, 0x3, UPT ;  /* 0x000000030400788c */ /* 0x000fd2000bf05270 */
[----:B------:R-:W-:Y:S05]  /*18b0*/  BRA.U !UP0, `(.L_x_6154) ;  /* 0x0000000108147547 */ /* 0x000fea000b800000 */
[----:B------:R-:W-:-:S09]  /*18c0*/  UISETP.NE.AND UP0, UPT, UR4, 0x4, UPT ;  /* 0x000000040400788c */ /* 0x000fd2000bf05270 */
[----:B------:R-:W-:Y:S05]  /*18d0*/  BRA.U UP0, `(.L_x_6151) ;  /* 0x0000000900bc7547 */ /* 0x000fea000b800000 */
[----:B------:R-:W2:Y:S02]  /*18e0*/  LDG.E.64 R16, desc[UR36][R2.64] ;  /* 0x0000002402107981 */ /* 0x000ea4000c1e1b00 */
[----:B--2---:R-:W0:Y:S01]  /*18f0*/  I2F.F64.S64 R16, R16 ;  /* 0x0000001000107312 */ /* 0x004e220000301c00 */
[----:B------:R-:W-:Y:S05]  /*1900*/  BRA `(.L_x_6152) ;  /* 0x0000000c003c7947 */ /* 0x000fea0003800000 */
.L_x_6154:
[----:B------:R-:W2:Y:S02]  /*1910*/  LDG.E R2, desc[UR36][R2.64] ;  /* 0x0000002402027981 */ /* 0x000ea4000c1e1900 */
[----:B--2---:R0:W1:Y:S01]  /*1920*/  I2F.F64 R16, R2 ;  /* 0x0000000200107312 */ /* 0x0040620000201c00 */
[----:B------:R-:W-:Y:S05]  /*1930*/  BRA `(.L_x_6152) ;  /* 0x0000000c00307947 */ /* 0x000fea0003800000 */
.L_x_6153:
[----:B------:R-:W2:Y:S02]  /*1940*/  LDG.E.U16 R2, desc[UR36][R2.64] ;  /* 0x0000002402027981 */ /* 0x000ea4000c1e1500 */
[----:B--2---:R0:W1:Y:S01]  /*1950*/  I2F.F64.S16 R16, R2 ;  /* 0x0000000200107312 */ /* 0x0040620000101c00 */
[----:B------:R-:W-:Y:S05]  /*1960*/  BRA `(.L_x_6152) ;  /* 0x0000000c00247947 */ /* 0x000fea0003800000 */
.L_x_6148:
[----:B------:R-:W-:-:S09]  /*1970*/  UISETP.GT.AND UP0, UPT, UR4, 0x6, UPT ;  /* 0x000000060400788c */ /* 0x000fd2000bf04270 */
[----:B------:R-:W-:Y:S05]  /*1980*/  BRA.U UP0, `(.L_x_6155) ;  /* 0x0000000100347547 */ /* 0x000fea000b800000 */
[----:B------:R-:W-:-:S09]  /*1990*/  UISETP.NE.AND UP0, UPT, UR4, 0x5, UPT ;  /* 0x000000050400788c */ /* 0x000fd2000bf05270 */
[----:B------:R-:W-:Y:S05]  /*19a0*/  BRA.U !UP0, `(.L_x_6156) ;  /* 0x0000000108187547 */ /* 0x000fea000b800000 */
[----:B------:R-:W-:-:S09]  /*19b0*/  UISETP.NE.AND UP0, UPT, UR4, 0x6, UPT ;  /* 0x000000060400788c */ /* 0x000fd2000bf05270 */
[----:B------:R-:W-:Y:S05]  /*19c0*/  BRA.U UP0, `(.L_x_6151) ;  /* 0x0000000900807547 */ /* 0x000fea000b800000 */
[----:B------:R-:W2:Y:S02]  /*19d0*/  LDG.E R16, desc[UR36][R2.64] ;  /* 0x0000002402107981 */ /* 0x000ea4000c1e1900 */
[----:B--2---:R-:W-:-:S06]  /*19e0*/  FMUL.FTZ R16, R16, 1 ;  /* 0x3f80000010107820 */ /* 0x004fcc0000410000 */
[----:B------:R-:W0:Y:S01]  /*19f0*/  F2F.F64.F32 R16, R16 ;  /* 0x0000001000107310 */ /* 0x000e220000201800 */
[----:B------:R-:W-:Y:S05]  /*1a00*/  BRA `(.L_x_6152) ;  /* 0x0000000800fc7947 */ /* 0x000fea0003800000 */
.L_x_6156:
[----:B------:R-:W2:Y:S02]  /*1a10*/  LDG.E.U16 R0, desc[UR36][R2.64] ;  /* 0x0000002402007981 */ /* 0x000ea4000c1e1500 */
[----:B--2---:R-:W-:-:S05]  /*1a20*/  HADD2.F32 R0, -RZ, R0.H0_H0 ;  /* 0x20000000ff007230 */ /* 0x004fca0000004100 */
[----:B------:R-:W-:-:S04]  /*1a30*/  FMUL.FTZ R0, R0, 1 ;  /* 0x3f80000000007820 */ /* 0x000fc80000410000 */
[----:B------:R0:W1:Y:S01]  /*1a40*/  F2F.F64.F32 R16, R0 ;  /* 0x0000000000107310 */ /* 0x0000620000201800 */
[----:B------:R-:W-:Y:S05]  /*1a50*/  BRA `(.L_x_6152) ;  /* 0x0000000800e87947 */ /* 0x000fea0003800000 */
.L_x_6155:
[----:B------:R-:W-:-:S09]  /*1a60*/  UISETP.NE.AND UP0, UPT, UR4, 0x7, UPT ;  /* 0x000000070400788c */ /* 0x000fd2000bf05270 */
[----:B------:R-:W-:Y:S05]  /*1a70*/  BRA.U !UP0, `(.L_x_6157) ;  /* 0x0000000108347547 */ /* 0x000fea000b800000 */
        /* <DEDUP_REMOVED lines=8> */
.L_x_6158:
[----:B------:R-:W2:Y:S02]  /*1b00*/  LDG.E.U16 R2, desc[UR36][R2.64] ;  /* 0x0000002402027981 */ /* 0x000ea4000c1e1500 */
[----:B--2---:R-:W-:-:S05]  /*1b10*/  HADD2.F32 R0, -RZ, R2.H0_H0 ;  /* 0x20000002ff007230 */ /* 0x004fca0000004100 */
[----:B------:R-:W-:-:S04]  /*1b20*/  FMUL.FTZ R0, R0, 1 ;  /* 0x3f80000000007820 */ /* 0x000fc80000410000 */
[----:B------:R0:W1:Y:S01]  /*1b30*/  F2F.F64.F32 R16, R0 ;  /* 0x0000000000107310 */ /* 0x0000620000201800 */
[----:B------:R-:W-:Y:S05]  /*1b40*/  BRA `(.L_x_6152) ;  /* 0x0000000800ac7947 */ /* 0x000fea0003800000 */
.L_x_6157:
[----:B------:R0:W5:Y:S01]  /*1b50*/  LDG.E.64 R16, desc[UR36][R2.64] ;  /* 0x0000002402107981 */ /* 0x000162000c1e1b00 */
[----:B------:R-:W-:Y:S05]  /*1b60*/  BRA `(.L_x_6152) ;  /* 0x0000000800a47947 */ /* 0x000fea0003800000 */
.L_x_6147:
        /* <DEDUP_REMOVED lines=8> */
[----:B------:R-:W2:Y:S01]  /*1bf0*/  LDG.E.U8 R2, desc[UR36][R2.64] ;  /* 0x0000002402027981 */ /* 0x000ea2000c1e1100 */
[----:B------:R-:W-:Y:S01]  /*1c00*/  IMAD.MOV.U32 R16, RZ, RZ, RZ ;  /* 0x000000ffff107224 */ /* 0x000fe200078e00ff */
[----:B--2---:R-:W-:-:S04]  /*1c10*/  ISETP.NE.AND P0, PT, R2, RZ, PT ;  /* 0x000000ff0200720c */ /* 0x004fc80003f05270 */
[----:B------:R-:W-:Y:S01]  /*1c20*/  FSEL R17, RZ, 1.875, !P0 ;  /* 0x3ff00000ff117808 */ /* 0x000fe20004000000 */
[----:B------:R-:W-:Y:S08]  /*1c30*/  BRA `(.L_x_6152) ;  /* 0x0000000800707947 */ /* 0x000ff00003800000 */
.L_x_6161:
[----:B------:R0:W5:Y:S01]  /*1c40*/  LDG.E.64 R16, desc[UR36][R2.64] ;  /* 0x0000002402107981 */ /* 0x000162000c1e1b00 */
[----:B------:R-:W-:Y:S05]  /*1c50*/  BRA `(.L_x_6152) ;  /* 0x0000000800687947 */ /* 0x000fea0003800000 */
.L_x_6160:
        /* <DEDUP_REMOVED lines=23> */
[----:B------:R-:W-:-:S05]  /*1dd0*/  LOP3.LUT R5, R5, 0x80000000, R0, 0xf8, !PT ;  /* 0x8000000005057812 */ /* 0x000fca00078ef800 */
[----:B------:R-:W-:-:S04]  /*1de0*/  FMUL.FTZ R5, R5, 1 ;  /* 0x3f80000005057820 */ /* 0x000fc80000410000 */
[----:B------:R0:W1:Y:S01]  /*1df0*/  F2F.F64.F32 R16, R5 ;  /* 0x0000000500107310 */ /* 0x0000620000201800 */
[----:B------:R-:W-:Y:S05]  /*1e00*/  BRA `(.L_x_6152) ;  /* 0x0000000400fc7947 */ /* 0x000fea0003800000 */
.L_x_6163:
[----:B------:R-:W2:Y:S02]  /*1e10*/  LDG.E.U8 R2, desc[UR36][R2.64] ;  /* 0x0000002402027981 */ /* 0x000ea4000c1e1100 */
[C---:B--2---:R-:W-:Y:S01]  /*1e20*/  SHF.L.U32 R4, R2.reuse, 0x19, RZ ;  /* 0x0000001902047819 */ /* 0x044fe200000006ff */
        /* <DEDUP_REMOVED lines=8> */
[----:B------:R-:W-:-:S05]  /*1eb0*/  LOP3.LUT R0, R0, 0x80000000, R5, 0xf8, !PT ;  /* 0x8000000000007812 */ /* 0x000fca00078ef805 */
[----:B------:R-:W-:-:S04]  /*1ec0*/  FMUL.FTZ R0, R0, 1 ;  /* 0x3f80000000007820 */ /* 0x000fc80000410000 */
[----:B------:R0:W1:Y:S01]  /*1ed0*/  F2F.F64.F32 R16, R0 ;  /* 0x0000000000107310 */ /* 0x0000620000201800 */
[----:B------:R-:W-:Y:S05]  /*1ee0*/  BRA `(.L_x_6152) ;  /* 0x0000000400c47947 */ /* 0x000fea0003800000 */
.L_x_6162:
[----:B------:R-:W2:Y:S02]  /*1ef0*/  LDG.E.U16 R0, desc[UR36][R2.64] ;  /* 0x0000002402007981 */ /* 0x000ea4000c1e1500 */
[----:B--2---:R-:W-:-:S04]  /*1f00*/  IMAD.U32 R0, R0, 0x10000, RZ ;  /* 0x0001000000007824 */ /* 0x004fc800078e00ff */
[----:B------:R-:W-:-:S04]  /*1f10*/  FMUL.FTZ R0, R0, 1 ;  /* 0x3f80000000007820 */ /* 0x000fc80000410000 */
[----:B------:R0:W1:Y:S01]  /*1f20*/  F2F.F64.F32 R16, R0 ;  /* 0x0000000000107310 */ /* 0x0000620000201800 */
[----:B------:R-:W-:Y:S05]  /*1f30*/  BRA `(.L_x_6152) ;  /* 0x0000000400b07947 */ /* 0x000fea0003800000 */
.L_x_6159:
        /* <DEDUP_REMOVED lines=9> */
[----:B--2---:R0:W1:Y:S01]  /*1fd0*/  I2F.F64.U16 R16, R2 ;  /* 0x0000000200107312 */ /* 0x0040620000101800 */
[----:B------:R-:W-:Y:S05]  /*1fe0*/  BRA `(.L_x_6152) ;  /* 0x0000000400847947 */ /* 0x000fea0003800000 */
.L_x_6166:
[----:B------:R-:W2:Y:S01]  /*1ff0*/  LDG.E.U8 R3, desc[UR36][R2.64] ;  /* 0x0000002402037981 */ /* 0x000ea2000c1e1100 */
[----:B------:R-:W-:Y:S02]  /*2000*/  CS2R R16, SRZ ;  /* 0x0000000000107805 */ /* 0x000fe4000001ff00 */
[----:B--2---:R-:W-:-:S13]  /*2010*/  ISETP.NE.AND P0, PT, R3, RZ, PT ;  /* 0x000000ff0300720c */ /* 0x004fda0003f05270 */
[----:B------:R-:W-:Y:S05]  /*2020*/  @!P0 BRA `(.L_x_6152) ;  /* 0x0000000400748947 */ /* 0x000fea0003800000 */
[----:B------:R-:W-:-:S13]  /*2030*/  ISETP.NE.AND P0, PT, R3, 0x80, PT ;  /* 0x000000800300780c */ /* 0x000fda0003f05270 */
[----:B------:R-:W-:Y:S01]  /*2040*/  @!P0 MOV R16, 0x20000000 ;  /* 0x2000000000108802 */ /* 0x000fe20000000f00 */
        /* <DEDUP_REMOVED lines=15> */
.L_x_6168:
[----:B------:R-:W-:Y:S05]  /*2140*/  BSYNC.RECONVERGENT B0 ;  /* 0x0000000000007941 */ /* 0x000fea0003800200 */
.L_x_6167:
[----:B------:R-:W-:Y:S01]  /*2150*/  IMAD.SHL.U32 R0, R0, 0x100000, RZ ;  /* 0x0010000000007824 */ /* 0x000fe200078e00ff */
[----:B------:R-:W-:-:S04]  /*2160*/  LEA R2, R2, 0x3b800000, 0x17 ;  /* 0x3b80000002027811 */ /* 0x000fc800078eb8ff */
[----:B------:R-:W-:-:S05]  /*2170*/  LOP3.LUT R0, R2, R0, R7, 0xfe, !PT ;  /* 0x0000000002007212 */ /* 0x000fca00078efe07 */
[----:B------:R-:W-:-:S04]  /*2180*/  FMUL.FTZ R0, R0, 1 ;  /* 0x3f80000000007820 */ /* 0x000fc80000410000 */
[----:B------:R0:W1:Y:S01]  /*2190*/  F2F.F64.F32 R16, R0 ;  /* 0x0000000000107310 */ /* 0x0000620000201800 */
[----:B------:R-:W-:Y:S05]  /*21a0*/  BRA `(.L_x_6152) ;  /* 0x0000000400147947 */ /* 0x000fea0003800000 */
.L_x_6165:
[----:B------:R-:W2:Y:S01]  /*21b0*/  LDG.E.U8 R3, desc[UR36][R2.64] ;  /* 0x0000002402037981 */ /* 0x000ea2000c1e1100 */
[----:B------:R-:W-:Y:S02]  /*21c0*/  CS2R R16, SRZ ;  /* 0x0000000000107805 */ /* 0x000fe4000001ff00 */
[----:B--2---:R-:W-:-:S13]  /*21d0*/  ISETP.NE.AND P0, PT, R3, RZ, PT ;  /* 0x000000ff0300720c */ /* 0x004fda0003f05270 */
[----:B------:R-:W-:Y:S05]  /*21e0*/  @!P0 BRA `(.L_x_6152) ;  /* 0x0000000400048947 */ /* 0x000fea0003800000 */
[----:B------:R-:W-:-:S13]  /*21f0*/  ISETP.NE.AND P0, PT, R3, 0x80, PT ;  /* 0x000000800300780c */ /* 0x000fda0003f05270 */
[----:B------:R-:W-:Y:S01]  /*2200*/  @!P0 IMAD.MOV.U32 R16, RZ, RZ, 0x20000000 ;  /* 0x20000000ff108424 */ /* 0x000fe200078e00ff */
        /* <DEDUP_REMOVED lines=15> */
.L_x_6170:
[----:B------:R-:W-:Y:S05]  /*2300*/  BSYNC.RECONVERGENT B0 ;  /* 0x0000000000007941 */ /* 0x000fea0003800200 */
.L_x_6169:
[----:B------:R-:W-:Y:S02]  /*2310*/  SHF.L.U32 R0, R0, 0x15, RZ ;  /* 0x0000001500007819 */ /* 0x000fe400000006ff */
[----:B------:R-:W-:-:S04]  /*2320*/  LEA R2, R2, 0x37800000, 0x17 ;  /* 0x3780000002027811 */ /* 0x000fc800078eb8ff */
[----:B------:R-:W-:-:S05]  /*2330*/  LOP3.LUT R0, R2, R0, R7, 0xfe, !PT ;  /* 0x0000000002007212 */ /* 0x000fca00078efe07 */
[----:B------:R-:W-:-:S04]  /*2340*/  FMUL.FTZ R0, R0, 1 ;  /* 0x3f80000000007820 */ /* 0x000fc80000410000 */
[----:B------:R0:W1:Y:S01]  /*2350*/  F2F.F64.F32 R16, R0 ;  /* 0x0000000000107310 */ /* 0x0000620000201800 */
[----:B------:R-:W-:Y:S05]  /*2360*/  BRA `(.L_x_6152) ;  /* 0x0000000000a47947 */ /* 0x000fea0003800000 */
.L_x_6164:
[----:B------:R-:W-:-:S09]  /*2370*/  UISETP.NE.AND UP0, UPT, UR4, 0x1c, UPT ;  /* 0x0000001c0400788c */ /* 0x000fd2000bf05270 */
[----:B------:R-:W-:Y:S05]  /*2380*/  BRA.U !UP0, `(.L_x_6171) ;  /* 0x0000000108947547 */ /* 0x000fea000b800000 */
[----:B------:R-:W-:-:S09]  /*2390*/  UISETP.NE.AND UP0, UPT, UR4, 0x1d, UPT ;  /* 0x0000001d0400788c */ /* 0x000fd2000bf05270 */
[----:B------:R-:W-:Y:S05]  /*23a0*/  BRA.U !UP0, `(.L_x_6172) ;  /* 0x0000000108807547 */ /* 0x000fea000b800000 */
[----:B------:R-:W-:-:S09]  /*23b0*/  UISETP.NE.AND UP0, UPT, UR4, 0x2c, UPT ;  /* 0x0000002c0400788c */ /* 0x000fd2000bf05270 */
[----:B------:R-:W-:Y:S05]  /*23c0*/  BRA.U !UP0, `(.L_x_6173) ;  /* 0x0000000108487547 */ /* 0x000fea000b800000 */
.L_x_6151:
        /* <DEDUP_REMOVED lines=16> */
.L_x_6174:
[----:B------:R-:W-:Y:S01]  /*24d0*/  CS2R R16, SRZ ;  /* 0x0000000000107805 */ /* 0x000fe2000001ff00 */
[----:B------:R-:W-:Y:S06]  /*24e0*/  BRA `(.L_x_6152) ;  /* 0x0000000000447947 */ /* 0x000fec0003800000 */
.L_x_6173:
[----:B------:R-:W2:Y:S01]  /*24f0*/  LDG.E.U8 R0, desc[UR36][R2.64] ;  /* 0x0000002402007981 */ /* 0x000ea2000c1e1100 */
[----:B------:R-:W-:Y:S02]  /*2500*/  IMAD.MOV.U32 R16, RZ, RZ, 0x0 ;  /* 0x00000000ff107424 */ /* 0x000fe400078e00ff */
[----:B------:R-:W-:Y:S01]  /*2510*/  IMAD.MOV.U32 R17, RZ, RZ, 0x38000000 ;  /* 0x38000000ff117424 */ /* 0x000fe200078e00ff */
[----:B--2---:R-:W-:-:S13]  /*2520*/  ISETP.NE.AND P0, PT, R0, RZ, PT ;  /* 0x000000ff0000720c */ /* 0x004fda0003f05270 */
[----:B------:R-:W-:Y:S05]  /*2530*/  @!P0 BRA `(.L_x_6152) ;  /* 0x0000000000308947 */ /* 0x000fea0003800000 */
[----:B------:R-:W-:-:S13]  /*2540*/  ISETP.NE.AND P0, PT, R0, 0xff, PT ;  /* 0x000000ff0000780c */ /* 0x000fda0003f05270 */
[----:B------:R-:W-:Y:S01]  /*2550*/  @P0 SHF.L.U32 R0, R0, 0x17, RZ ;  /* 0x0000001700000819 */ /* 0x000fe200000006ff */
[----:B------:R-:W-:Y:S02]  /*2560*/  @!P0 IMAD.MOV.U32 R16, RZ, RZ, 0x20000000 ;  /* 0x20000000ff108424 */ /* 0x000fe400078e00ff */
[----:B------:R-:W-:Y:S02]  /*2570*/  @!P0 IMAD.MOV.U32 R17, RZ, RZ, 0x7ff80000 ;  /* 0x7ff80000ff118424 */ /* 0x000fe400078e00ff */
[----:B------:R-:W-:-:S04]  /*2580*/  @P0 FMUL.FTZ R0, R0, 1 ;  /* 0x3f80000000000820 */ /* 0x000fc80000410000 */
[----:B------:R2:W3:Y:S01]  /*2590*/  @P0 F2F.F64.F32 R16, R0 ;  /* 0x0000000000100310 */ /* 0x0004e20000201800 */
[----:B------:R-:W-:Y:S05]  /*25a0*/  BRA `(.L_x_6152) ;  /* 0x0000000000147947 */ /* 0x000fea0003800000 */
.L_x_6172:
[----:B------:R-:W2:Y:S02]  /*25b0*/  LDG.E.64 R16, desc[UR36][R2.64] ;  /* 0x0000002402107981 */ /* 0x000ea4000c1e1b00 */
[----:B--2---:R-:W4:Y:S01]  /*25c0*/  I2F.F64.U64 R16, R16 ;  /* 0x0000001000107312 */ /* 0x004f220000301800 */
[----:B------:R-:W-:Y:S05]  /*25d0*/  BRA `(.L_x_6152) ;  /* 0x0000000000087947 */ /* 0x000fea0003800000 */
.L_x_6171:
[----:B------:R-:W2:Y:S02]  /*25e0*/  LDG.E R2, desc[UR36][R2.64] ;  /* 0x0000002402027981 */ /* 0x000ea4000c1e1900 */
[----:B--2---:R0:W1:Y:S02]  /*25f0*/  I2F.F64.U32 R16, R2 ;  /* 0x0000000200107312 */ /* 0x0040640000201800 */
.L_x_6152:
[----:B------:R-:W-:Y:S05]  /*2600*/  BSYNC.RECONVERGENT B6 ;  /* 0x0000000000067941 */ /* 0x000fea0003800200 */
.L_x_6146:
[----:B------:R-:W2:Y:S01]  /*2610*/  LDCU.64 UR6, c[0x0][0x5f8] ;  /* 0x0000bf00ff0677ac */ /* 0x000ea20008000a00 */
[----:B------:R-:W-:Y:S01]  /*2620*/  BSSY.RECONVERGENT B6, `(.L_x_6175) ;  /* 0x00000f9000067945 */ /* 0x000fe20003800200 */
[----:B------:R-:W-:-:S04]  /*2630*/  UPRMT UR4, UR42, 0x9910, URZ ;  /* 0x000099102a047896 */ /* 0x000fc800080000ff */
[----:B------:R-:W-:Y:S01]  /*2640*/  UISETP.GT.AND UP0, UPT, UR4, 0x9, UPT ;  /* 0x000000090400788c */ /* 0x000fe2000bf04270 */
[----:B--2---:R-:W-:-:S04]  /*2650*/  IADD3 R22, P0, PT, R22, UR6, RZ ;  /* 0x0000000616167c10 */ /* 0x004fc8000ff1e0ff */
        /* <DEDUP_REMOVED lines=10> */
[----:B0-----:R-:W2:Y:S02]  /*2700*/  LDG.E.S8 R2, desc[UR36][R22.64] ;  /* 0x0000002416027981 */ /* 0x001ea4000c1e1300 */
[----:B--2---:R-:W0:Y:S02]  /*2710*/  I2F.F64.S16 R2, R2 ;  /* 0x0000000200027312 */ /* 0x004e240000101c00 */
[----:B0-----:R-:W-:Y:S01]  /*2720*/  IMAD.MOV.U32 R5, RZ, RZ, R3 ;  /* 0x000000ffff057224 */ /* 0x001fe200078e0003 */
[----:B------:R-:W-:Y:S06]  /*2730*/  BRA `(.L_x_6181) ;  /* 0x0000000c009c7947 */ /* 0x000fec0003800000 */
.L_x_6179:
[----:B0-----:R-:W2:Y:S02]  /*2740*/  LDG.E.U8 R2, desc[UR36][R22.64] ;  /* 0x0000002416027981 */ /* 0x001ea4000c1e1100 */
[----:B--2---:R-:W0:Y:S02]  /*2750*/  I2F.F64.U16 R2, R2 ;  /* 0x0000000200027312 */ /* 0x004e240000101800 */
[----:B0-----:R-:W-:Y:S01]  /*2760*/  IMAD.MOV.U32 R5, RZ, RZ, R3 ;  /* 0x000000ffff057224 */ /* 0x001fe200078e0003 */
[----:B------:R-:W-:Y:S06]  /*2770*/  BRA `(.L_x_6181) ;  /* 0x0000000c008c7947 */ /* 0x000fec0003800000 */
.L_x_6178:
[----:B------:R-:W-:-:S09]  /*2780*/  UISETP.NE.AND UP0, UPT, UR4, 0x2, UPT ;  /* 0x000000020400788c */ /* 0x000fd2000bf05270 */
[----:B------:R-:W-:Y:S05]  /*2790*/  BRA.U !UP0, `(.L_x_6182) ;  /* 0x0000000108307547 */ /* 0x000fea000b800000 */
[----:B------:R-:W-:-:S09]  /*27a0*/  UISETP.NE.AND UP0, UPT, UR4, 0x3, UPT ;  /* 0x000000030400788c */ /* 0x000fd2000bf05270 */
[----:B------:R-:W-:Y:S05]  /*27b0*/  BRA.U !UP0, `(.L_x_6183) ;  /* 0x0000000108187547 */ /* 0x000fea000b800000 */
[----:B------:R-:W-:-:S09]  /*27c0*/  UISETP.NE.AND UP0, UPT, UR4, 0x4, UPT ;  /* 0x000000040400788c */ /* 0x000fd2000bf05270 */
[----:B------:R-:W-:Y:S05]  /*27d0*/  BRA.U UP0, `(.L_x_6180) ;  /* 0x0000000900e47547 */ /* 0x000fea000b800000 */
[----:B0-----:R-:W2:Y:S02]  /*27e0*/  LDG.E.64 R2, desc[UR36][R22.64] ;  /* 0x0000002416027981 */ /* 0x001ea4000c1e1b00 */
[----:B--2---:R-:W0:Y:S02]  /*27f0*/  I2F.F64.S64 R2, R2 ;  /* 0x0000000200027312 */ /* 0x004e240000301c00 */
[----:B0-----:R-:W-:Y:S01]  /*2800*/  MOV R5, R3 ;  /* 0x0000000300057202 */ /* 0x001fe20000000f00 */
[----:B------:R-:W-:Y:S06]  /*2810*/  BRA `(.L_x_6181) ;  /* 0x0000000c00647947 */ /* 0x000fec0003800000 */
.L_x_6183:
[----:B0-----:R-:W2:Y:S02]  /*2820*/  LDG.E R2, desc[UR36][R22.64] ;  /* 0x0000002416027981 */ /* 0x001ea4000c1e1900 */
[----:B--2---:R-:W0:Y:S02]  /*2830*/  I2F.F64 R2, R2 ;  /* 0x0000000200027312 */ /* 0x004e240000201c00 */
[----:B0-----:R-:W-:Y:S01]  /*2840*/  IMAD.MOV.U32 R5, RZ, RZ, R3 ;  /* 0x000000ffff057224 */ /* 0x001fe200078e0003 */
[----:B------:R-:W-:Y:S06]  /*2850*/  BRA `(.L_x_6181) ;  /* 0x0000000c00547947 */ /* 0x000fec0003800000 */
.L_x_6182:
[----:B0-----:R-:W2:Y:S02]  /*2860*/  LDG.E.U16 R2, desc[UR36][R22.64] ;  /* 0x0000002416027981 */ /* 0x001ea4000c1e1500 */
[----:B--2---:R-:W0:Y:S02]  /*2870*/  I2F.F64.S16 R2, R2 ;  /* 0x0000000200027312 */ /* 0x004e240000101c00 */
[----:B0-----:R-:W-:Y:S01]  /*2880*/  IMAD.MOV.U32 R5, RZ, RZ, R3 ;  /* 0x000000ffff057224 */ /* 0x001fe200078e0003 */
[----:B------:R-:W-:Y:S06]  /*2890*/  BRA `(.L_x_6181) ;  /* 0x0000000c00447947 */ /* 0x000fec0003800000 */
.L_x_6177:
[----:B------:R-:W-:-:S09]  /*28a0*/  UISETP.GT.AND UP0, UPT, UR4, 0x6, UPT ;  /* 0x000000060400788c */ /* 0x000fd2000bf04270 */
[----:B------:R-:W-:Y:S05]  /*28b0*/  BRA.U UP0, `(.L_x_6184) ;  /* 0x00000001003c7547 */ /* 0x000fea000b800000 */
[----:B------:R-:W-:-:S09]  /*28c0*/  UISETP.NE.AND UP0, UPT, UR4, 0x5, UPT ;  /* 0x000000050400788c */ /* 0x000fd2000bf05270 */
[----:B------:R-:W-:Y:S05]  /*28d0*/  BRA.U !UP0, `(.L_x_6185) ;  /* 0x00000001081c7547 */ /* 0x000fea000b800000 */
[----:B------:R-:W-:-:S09]  /*28e0*/  UISETP.NE.AND UP0, UPT, UR4, 0x6, UPT ;  /* 0x000000060400788c */ /* 0x000fd2000bf05270 */
[----:B------:R-:W-:Y:S05]  /*28f0*/  BRA.U UP0, `(.L_x_6180) ;  /* 0x00000009009c7547 */ /* 0x000fea000b800000 */
[----:B0-----:R-:W2:Y:S02]  /*2900*/  LDG.E R2, desc[UR36][R22.64] ;  /* 0x0000002416027981 */ /* 0x001ea4000c1e1900 */
[----:B--2---:R-:W-:-:S06]  /*2910*/  FMUL.FTZ R2, R2, 1 ;  /* 0x3f80000002027820 */ /* 0x004fcc0000410000 */
[----:B------:R-:W0:Y:S02]  /*2920*/  F2F.F64.F32 R2, R2 ;  /* 0x0000000200027310 */ /* 0x000e240000201800 */
[----:B0-----:R-:W-:Y:S01]  /*2930*/  MOV R5, R3 ;  /* 0x0000000300057202 */ /* 0x001fe20000000f00 */
[----:B------:R-:W-:Y:S06]  /*2940*/  BRA `(.L_x_6181) ;  /* 0x0000000c00187947 */ /* 0x000fec0003800000 */
.L_x_6185:
[----:B0-----:R-:W2:Y:S02]  /*2950*/  LDG.E.U16 R0, desc[UR36][R22.64] ;  /* 0x0000002416007981 */ /* 0x001ea4000c1e1500 */
[----:B--2---:R-:W-:-:S05]  /*2960*/  HADD2.F32 R0, -RZ, R0.H0_H0 ;  /* 0x20000000ff007230 */ /* 0x004fca0000004100 */
[----:B------:R-:W-:-:S04]  /*2970*/  FMUL.FTZ R0, R0, 1 ;  /* 0x3f80000000007820 */ /* 0x000fc80000410000 */
[----:B------:R-:W0:Y:S02]  /*2980*/  F2F.F64.F32 R2, R0 ;  /* 0x0000000000027310 */ /* 0x000e240000201800 */
[----:B0-----:R-:W-:Y:S01]  /*2990*/  IMAD.MOV.U32 R5, RZ, RZ, R3 ;  /* 0x000000ffff057224 */ /* 0x001fe200078e0003 */
[----:B------:R-:W-:Y:S06]  /*29a0*/  BRA `(.L_x_6181) ;  /* 0x0000000c00007947 */ /* 0x000fec0003800000 */
.L_x_6184:
[----:B------:R-:W-:-:S09]  /*29b0*/  UISETP.NE.AND UP0, UPT, UR4, 0x7, UPT ;  /* 0x000000070400788c */ /* 0x000fd2000bf05270 */
[----:B------:R-:W-:Y:S05]  /*29c0*/  BRA.U !UP0, `(.L_x_6186) ;  /* 0x00000001083c7547 */ /* 0x000fea000b800000 */
[----:B------:R-:W-:-:S09]  /*29d0*/  UISETP.NE.AND UP0, UPT, UR4, 0x8, UPT ;  /* 0x000000080400788c */ /* 0x000fd2000bf05270 */
[----:B------:R-:W-:Y:S05]  /*29e0*/  BRA.U !UP0, `(.L_x_6187) ;  /* 0x00000001081c7547 */ /* 0x000fea000b800000 */
[----:B------:R-:W-:-:S09]  /*29f0*/  UISETP.NE.AND UP0, UPT, UR4, 0x9, UPT ;  /* 0x000000090400788c */ /* 0x000fd2000bf05270 */
[----:B------:R-:W-:Y:S05]  /*2a00*/  BRA.U UP0, `(.L_x_6180) ;  /* 0x0000000900587547 */ /* 0x000fea000b800000 */
[----:B------:R-:W0:Y:S02]  /*2a10*/  LDG.E R22, desc[UR36][R22.64] ;  /* 0x0000002416167981 */ /* 0x000e24000c1e1900 */
[----:B0-----:R-:W-:-:S06]  /*2a20*/  FMUL.FTZ R2, R22, 1 ;  /* 0x3f80000016027820 */ /* 0x001fcc0000410000 */
[----:B------:R-:W0:Y:S02]  /*2a30*/  F2F.F64.F32 R2, R2 ;  /* 0x0000000200027310 */ /* 0x000e240000201800 */
[----:B0-----:R-:W-:Y:S01]  /*2a40*/  IMAD.MOV.U32 R5, RZ, RZ, R3 ;  /* 0x000000ffff057224 */ /* 0x001fe200078e0003 */
[----:B------:R-:W-:Y:S06]  /*2a50*/  BRA `(.L_x_6181) ;  /* 0x0000000800d47947 */ /* 0x000fec0003800000 */
.L_x_6187:
[----:B------:R-:W0:Y:S02]  /*2a60*/  LDG.E.U16 R22, desc[UR36][R22.64] ;  /* 0x0000002416167981 */ /* 0x000e24000c1e1500 */
[----:B0-----:R-:W-:-:S05]  /*2a70*/  HADD2.F32 R0, -RZ, R22.H0_H0 ;  /* 0x20000016ff007230 */ /* 0x001fca0000004100 */
[----:B------:R-:W-:-:S04]  /*2a80*/  FMUL.FTZ R0, R0, 1 ;  /* 0x3f80000000007820 */ /* 0x000fc80000410000 */
[----:B------:R-:W0:Y:S02]  /*2a90*/  F2F.F64.F32 R2, R0 ;  /* 0x0000000000027310 */ /* 0x000e240000201800 */
[----:B0-----:R-:W-:Y:S01]  /*2aa0*/  MOV R5, R3 ;  /* 0x0000000300057202 */ /* 0x001fe20000000f00 */
[----:B------:R-:W-:Y:S06]  /*2ab0*/  BRA `(.L_x_6181) ;  /* 0x0000000800bc7947 */ /* 0x000fec0003800000 */
.L_x_6186:
[----:B0-----:R2:W5:Y:S01]  /*2ac0*/  LDG.E R5, desc[UR36][R22.64+0x4] ;  /* 0x0000042416057981 */ /* 0x001562000c1e1900 */
[----:B------:R-:W-:Y:S05]  /*2ad0*/  BRA `(.L_x_6181) ;  /* 0x0000000800b47947 */ /* 0x000fea0003800000 */
.L_x_6176:
        /* <DEDUP_REMOVED lines=10> */
[----:B0-----:R-:W-:Y:S01]  /*2b80*/  FSEL R5, RZ, 1.875, !P0 ;  /* 0x3ff00000ff057808 */ /* 0x001fe20004000000 */
[----:B------:R-:W-:Y:S08]  /*2b90*/  BRA `(.L_x_6181) ;  /* 0x0000000800847947 */ /* 0x000ff00003800000 */
.L_x_6190:
[----:B0-----:R0:W5:Y:S01]  /*2ba0*/  LDG.E R5, desc[UR36][R22.64+0x4] ;  /* 0x0000042416057981 */ /* 0x001162000c1e1900 */
[----:B------:R-:W-:Y:S05]  /*2bb0*/  BRA `(.L_x_6181) ;  /* 0x00000008007c7947 */ /* 0x000fea0003800000 */
.L_x_6189:
[----:B------:R-:W-:-:S09]  /*2bc0*/  UISETP.NE.AND UP0, UPT, UR4, 0xf, UPT ;  /* 0x0000000f0400788c */ /* 0x000fd2000bf05270 */
[----:B------:R-:W-:Y:S05]  /*2bd0*/  BRA.U !UP0, `(.L_x_6191) ;  /* 0x0000000108a47547 */ /* 0x000fea000b800000 */
[----:B------:R-:W-:-:S09]  /*2be0*/  UISETP.NE.AND UP0, UPT, UR4, 0x17, UPT ;  /* 0x000000170400788c */ /* 0x000fd2000bf05270 */
[----:B------:R-:W-:Y:S05]  /*2bf0*/  BRA.U !UP0, `(.L_x_6192) ;  /* 0x0000000108607547 */ /* 0x000fea000b800000 */
[----:B------:R-:W-:-:S09]  /*2c00*/  UISETP.NE.AND UP0, UPT, UR4, 0x18, UPT ;  /* 0x000000180400788c */ /* 0x000fd2000bf05270 */
[----:B------:R-:W-:Y:S05]  /*2c10*/  BRA.U UP0, `(.L_x_6180) ;  /* 0x0000000500d47547 */ /* 0x000fea000b800000 */
[----:B0-----:R-:W2:Y:S01]  /*2c20*/  LDG.E.U8 R0, desc[UR36][R22.64] ;  /* 0x0000002416007981 */ /* 0x001ea2000c1e1100 */
        /* <DEDUP_REMOVED lines=16> */
[----:B------:R-:W-:-:S05]  /*2d30*/  LOP3.LUT R3, R3, 0x80000000, R0, 0xf8, !PT ;  /* 0x8000000003037812 */ /* 0x000fca00078ef800 */
[----:B------:R-:W-:-:S06]  /*2d40*/  FMUL.FTZ R3, R3, 1 ;  /* 0x3f80000003037820 */ /* 0x000fcc0000410000 */
[----:B------:R-:W0:Y:S02]  /*2d50*/  F2F.F64.F32 R2, R3 ;  /* 0x0000000300027310 */ /* 0x000e240000201800 */
[----:B0-----:R-:W-:Y:S01]  /*2d60*/  IMAD.MOV.U32 R5, RZ, RZ, R3 ;  /* 0x000000ffff057224 */ /* 0x001fe200078e0003 */
[----:B------:R-:W-:Y:S06]  /*2d70*/  BRA `(.L_x_6181) ;  /* 0x00000008000c7947 */ /* 0x000fec0003800000 */
.L_x_6192:
[----:B0-----:R-:W2:Y:S02]  /*2d80*/  LDG.E.U8 R3, desc[UR36][R22.64] ;  /* 0x0000002416037981 */ /* 0x001ea4000c1e1100 */
        /* <DEDUP_REMOVED lines=11> */
[----:B------:R-:W0:Y:S02]  /*2e40*/  F2F.F64.F32 R2, R0 ;  /* 0x0000000000027310 */ /* 0x000e240000201800 */
[----:B0-----:R-:W-:Y:S01]  /*2e50*/  IMAD.MOV.U32 R5, RZ, RZ, R3 ;  /* 0x000000ffff057224 */ /* 0x001fe200078e0003 */
[----:B------:R-:W-:Y:S06]  /*2e60*/  BRA `(.L_x_6181) ;  /* 0x0000000400d07947 */ /* 0x000fec0003800000 */
.L_x_6191:
[----:B0-----:R-:W2:Y:S02]  /*2e70*/  LDG.E.U16 R0, desc[UR36][R22.64] ;  /* 0x0000002416007981 */ /* 0x001ea4000c1e1500 */
[----:B--2---:R-:W-:-:S05]  /*2e80*/  SHF.L.U32 R0, R0, 0x10, RZ ;  /* 0x0000001000007819 */ /* 0x004fca00000006ff */
[----:B------:R-:W-:-:S04]  /*2e90*/  FMUL.FTZ R0, R0, 1 ;  /* 0x3f80000000007820 */ /* 0x000fc80000410000 */
[----:B------:R-:W0:Y:S02]  /*2ea0*/  F2F.F64.F32 R2, R0 ;  /* 0x0000000000027310 */ /* 0x000e240000201800 */
[----:B0-----:R-:W-:Y:S01]  /*2eb0*/  IMAD.MOV.U32 R5, RZ, RZ, R3 ;  /* 0x000000ffff057224 */ /* 0x001fe200078e0003 */
[----:B------:R-:W-:Y:S06]  /*2ec0*/  BRA `(.L_x_6181) ;  /* 0x0000000400b87947 */ /* 0x000fec0003800000 */
.L_x_6188:
        /* <DEDUP_REMOVED lines=8> */
[----:B0-----:R-:W2:Y:S02]  /*2f50*/  LDG.E.U16 R2, desc[UR36][R22.64] ;  /* 0x0000002416027981 */ /* 0x001ea4000c1e1500 */
[----:B--2---:R-:W0:Y:S02]  /*2f60*/  I2F.F64.U16 R2, R2 ;  /* 0x0000000200027312 */ /* 0x004e240000101800 */
[----:B0-----:R-:W-:Y:S01]  /*2f70*/  IMAD.MOV.U32 R5, RZ, RZ, R3 ;  /* 0x000000ffff057224 */ /* 0x001fe200078e0003 */
[----:B------:R-:W-:Y:S06]  /*2f80*/  BRA `(.L_x_6181) ;  /* 0x0000000400887947 */ /* 0x000fec0003800000 */
.L_x_6195:
[----:B------:R-:W2:Y:S01]  /*2f90*/  LDG.E.U8 R22, desc[UR36][R22.64] ;  /* 0x0000002416167981 */ /* 0x000ea2000c1e1100 */
[----:B0-----:R-:W-:Y:S01]  /*2fa0*/  HFMA2 R5, -RZ, RZ, 0, 0 ;  /* 0x00000000ff057431 */ /* 0x001fe200000001ff */
        /* <DEDUP_REMOVED lines=18> */
.L_x_6197:
[----:B------:R-:W-:Y:S05]  /*30d0*/  BSYNC.RECONVERGENT B0 ;  /* 0x0000000000007941 */ /* 0x000fea0003800200 */
.L_x_6196:
[----:B------:R-:W-:Y:S01]  /*30e0*/  IMAD.SHL.U32 R0, R0, 0x100000, RZ ;  /* 0x0010000000007824 */ /* 0x000fe200078e00ff */
[----:B------:R-:W-:-:S04]  /*30f0*/  LEA R2, R2, 0x3b800000, 0x17 ;  /* 0x3b80000002027811 */ /* 0x000fc800078eb8ff */
[----:B------:R-:W-:-:S05]  /*3100*/  LOP3.LUT R0, R2, R0, R7, 0xfe, !PT ;  /* 0x0000000002007212 */ /* 0x000fca00078efe07 */
[----:B------:R-:W-:-:S04]  /*3110*/  FMUL.FTZ R0, R0, 1 ;  /* 0x3f80000000007820 */ /* 0x000fc80000410000 */
[----:B------:R-:W0:Y:S02]  /*3120*/  F2F.F64.F32 R2, R0 ;  /* 0x0000000000027310 */ /* 0x000e240000201800 */
[----:B0-----:R-:W-:Y:S01]  /*3130*/  IMAD.MOV.U32 R5, RZ, RZ, R3 ;  /* 0x000000ffff057224 */ /* 0x001fe200078e0003 */
[----:B------:R-:W-:Y:S06]  /*3140*/  BRA `(.L_x_6181) ;  /* 0x0000000400187947 */ /* 0x000fec0003800000 */
.L_x_6194:
[----:B------:R-:W2:Y:S01]  /*3150*/  LDG.E.U8 R22, desc[UR36][R22.64] ;  /* 0x0000002416167981 */ /* 0x000ea2000c1e1100 */
[----:B0-----:R-:W-:Y:S02]  /*3160*/  MOV R5, RZ ;  /* 0x000000ff00057202 */ /* 0x001fe40000000f00 */
        /* <DEDUP_REMOVED lines=18> */
.L_x_6199:
[----:B------:R-:W-:Y:S05]  /*3290*/  BSYNC.RECONVERGENT B0 ;  /* 0x0000000000007941 */ /* 0x000fea0003800200 */
.L_x_6198:
[----:B------:R-:W-:Y:S01]  /*32a0*/  IMAD.SHL.U32 R0, R0, 0x200000, RZ ;  /* 0x0020000000007824 */ /* 0x000fe200078e00ff */
[----:B------:R-:W-:-:S04]  /*32b0*/  LEA R2, R2, 0x37800000, 0x17 ;  /* 0x3780000002027811 */ /* 0x000fc800078eb8ff */
[----:B------:R-:W-:-:S05]  /*32c0*/  LOP3.LUT R0, R2, R0, R7, 0xfe, !PT ;  /* 0x0000000002007212 */ /* 0x000fca00078efe07 */
[----:B------:R-:W-:-:S04]  /*32d0*/  FMUL.FTZ R0, R0, 1 ;  /* 0x3f80000000007820 */ /* 0x000fc80000410000 */
[----:B------:R-:W0:Y:S02]  /*32e0*/  F2F.F64.F32 R2, R0 ;  /* 0x0000000000027310 */ /* 0x000e240000201800 */
[----:B0-----:R-:W-:Y:S01]  /*32f0*/  IMAD.MOV.U32 R5, RZ, RZ, R3 ;  /* 0x000000ffff057224 */ /* 0x001fe200078e0003 */
[----:B------:R-:W-:Y:S06]  /*3300*/  BRA `(.L_x_6181) ;  /* 0x0000000000a87947 */ /* 0x000fec0003800000 */
.L_x_6193:
[----:B------:R-:W-:-:S09]  /*3310*/  UISETP.NE.AND UP0, UPT, UR4, 0x1c, UPT ;  /* 0x0000001c0400788c */ /* 0x000fd2000bf05270 */
[----:B------:R-:W-:Y:S05]  /*3320*/  BRA.U !UP0, `(.L_x_6200) ;  /* 0x0000000108947547 */ /* 0x000fea000b800000 */
[----:B------:R-:W-:-:S09]  /*3330*/  UISETP.NE.AND UP0, UPT, UR4, 0x1d, UPT ;  /* 0x0000001d0400788c */ /* 0x000fd2000bf05270 */
[----:B------:R-:W-:Y:S05]  /*3340*/  BRA.U !UP0, `(.L_x_6201) ;  /* 0x00000001087c7547 */ /* 0x000fea000b800000 */
[----:B------:R-:W-:-:S09]  /*3350*/  UISETP.NE.AND UP0, UPT, UR4, 0x2c, UPT ;  /* 0x0000002c0400788c */ /* 0x000fd2000bf05270 */
[----:B------:R-:W-:Y:S05]  /*3360*/  BRA.U !UP0, `(.L_x_6202) ;  /* 0x0000000108487547 */ /* 0x000fea000b800000 */
.L_x_6180:
[----:B0-----:R-:W-:Y:S01]  /*3370*/  MOV R2, 0x0 ;  /* 0x0000000000027802 */ /* 0x001fe20000000f00 */
[----:B------:R-:W0:Y:S01]  /*3380*/  LDCU.64 UR4, c[0x4][0x128] ;  /* 0x01002500ff0477ac */ /* 0x000e220008000a00 */
[----:B------:R-:W-:Y:S02]  /*3390*/  HFMA2 R8, -RZ, RZ, 0, 4.64916229248046875e-06 ;  /* 0x0000004eff087431 */ /* 0x000fe400000001ff */
[----:B------:R-:W-:Y:S01]  /*33a0*/  IMAD.MOV.U32 R12, RZ, RZ, 0x1 ;  /* 0x00000001ff0c7424 */ /* 0x000fe200078e00ff */
[----:B------:R-:W2:Y:S01]  /*33b0*/  LDCU.64 UR6, c[0x4][0x130] ;  /* 0x01002600ff0677ac */ /* 0x000ea20008000a00 */
[----:B------:R-:W1:Y:S01]  /*33c0*/  LDC.64 R2, c[0x4][R2] ;  /* 0x0100000002027b82 */ /* 0x000e620000000a00 */
[----:B------:R-:W-:Y:S01]  /*33d0*/  IMAD.MOV.U32 R13, RZ, RZ, RZ ;  /* 0x000000ffff0d7224 */ /* 0x000fe200078e00ff */
[----:B------:R-:W3:Y:S01]  /*33e0*/  LDCU.64 UR8, c[0x4][0x8] ;  /* 0x01000100ff0877ac */ /* 0x000ee20008000a00 */
[----:B0-----:R-:W-:Y:S01]  /*33f0*/  MOV R4, UR4 ;  /* 0x0000000400047c02 */ /* 0x001fe20008000f00 */
[----:B------:R-:W-:-:S02]  /*3400*/  IMAD.U32 R5, RZ, RZ, UR5 ;  /* 0x00000005ff057e24 */ /* 0x000fc4000f8e00ff */
[----:B--2---:R-:W-:Y:S01]  /*3410*/  IMAD.U32 R6, RZ, RZ, UR6 ;  /* 0x00000006ff067e24 */ /* 0x004fe2000f8e00ff */
[----:B------:R-:W-:Y:S01]  /*3420*/  MOV R7, UR7 ;  /* 0x0000000700077c02 */ /* 0x000fe20008000f00 */
[----:B---3--:R-:W-:Y:S02]  /*3430*/  IMAD.U32 R10, RZ, RZ, UR8 ;  /* 0x00000008ff0a7e24 */ /* 0x008fe4000f8e00ff */
[----:B------:R-:W-:-:S07]  /*3440*/  IMAD.U32 R11, RZ, RZ, UR9 ;  /* 0x00000009ff0b7e24 */ /* 0x000fce000f8e00ff */
[----:B------:R-:W-:-:S07]  /*3450*/  LEPC R20, `(.L_x_6203) ;  /* 0x000000001014794e */ /* 0x000fce0000000000 */
[----:B-1--45:R-:W-:Y:S05]  /*3460*/  CALL.ABS.NOINC R2 ;  /* 0x0000000002007343 */ /* 0x032fea0003c00000 */
.L_x_6203:
[----:B------:R-:W-:Y:S01]  /*3470*/  MOV R5, RZ ;  /* 0x000000ff00057202 */ /* 0x000fe20000000f00 */
[----:B------:R-:W-:Y:S06]  /*3480*/  BRA `(.L_x_6181) ;  /* 0x0000000000487947 */ /* 0x000fec0003800000 */
.L_x_6202:
[----:B0-----:R-:W2:Y:S01]  /*3490*/  LDG.E.U8 R0, desc[UR36][R22.64] ;  /* 0x0000002416007981 */ /* 0x001ea2000c1e1100 */
[----:B------:R-:W-:Y:S01]  /*34a0*/  IMAD.MOV.U32 R5, RZ, RZ, 0x38000000 ;  /* 0x38000000ff057424 */ /* 0x000fe200078e00ff */
[----:B--2---:R-:W-:-:S13]  /*34b0*/  ISETP.NE.AND P0, PT, R0, RZ, PT ;  /* 0x000000ff0000720c */ /* 0x004fda0003f05270 */
[----:B------:R-:W-:Y:S05]  /*34c0*/  @!P0 BRA `(.L_x_6181) ;  /* 0x0000000000388947 */ /* 0x000fea0003800000 */
[----:B------:R-:W-:-:S13]  /*34d0*/  ISETP.NE.AND P0, PT, R0, 0xff, PT ;  /* 0x000000ff0000780c */ /* 0x000fda0003f05270 */
[----:B------:R-:W-:Y:S01]  /*34e0*/  @P0 IMAD.SHL.U32 R0, R0, 0x800000, RZ ;  /* 0x0080000000000824 */ /* 0x000fe200078e00ff */
[----:B------:R-:W-:-:S03]  /*34f0*/  @!P0 MOV R5, 0x7ff80000 ;  /* 0x7ff8000000058802 */ /* 0x000fc60000000f00 */
[----:B------:R-:W-:-:S04]  /*3500*/  @P0 FMUL.FTZ R0, R0, 1 ;  /* 0x3f80000000000820 */ /* 0x000fc80000410000 */
[----:B------:R-:W0:Y:S02]  /*3510*/  @P0 F2F.F64.F32 R2, R0 ;  /* 0x0000000000020310 */ /* 0x000e240000201800 */
[----:B0-----:R-:W-:Y:S01]  /*3520*/  @P0 IMAD.MOV.U32 R5, RZ, RZ, R3 ;  /* 0x000000ffff050224 */ /* 0x001fe200078e0003 */
[----:B------:R-:W-:Y:S06]  /*3530*/  BRA `(.L_x_6181) ;  /* 0x00000000001c7947 */ /* 0x000fec0003800000 */
.L_x_6201:
[----:B0-----:R-:W2:Y:S02]  /*3540*/  LDG.E.64 R2, desc[UR36][R22.64] ;  /* 0x0000002416027981 */ /* 0x001ea4000c1e1b00 */
[----:B--2---:R-:W0:Y:S02]  /*3550*/  I2F.F64.U64 R2, R2 ;  /* 0x0000000200027312 */ /* 0x004e240000301800 */
[----:B0-----:R-:W-:Y:S01]  /*3560*/  IMAD.MOV.U32 R5, RZ, RZ, R3 ;  /* 0x000000ffff057224 */ /* 0x001fe200078e0003 */
[----:B------:R-:W-:Y:S06]  /*3570*/  BRA `(.L_x_6181) ;  /* 0x00000000000c7947 */ /* 0x000fec0003800000 */
.L_x_6200:
[----:B0-----:R-:W2:Y:S02]  /*3580*/  LDG.E R2, desc[UR36][R22.64] ;  /* 0x0000002416027981 */ /* 0x001ea4000c1e1900 */
[----:B--2---:R-:W0:Y:S02]  /*3590*/  I2F.F64.U32 R2, R2 ;  /* 0x0000000200027312 */ /* 0x004e240000201800 */
[----:B0-----:R-:W-:-:S07]  /*35a0*/  MOV R5, R3 ;  /* 0x0000000300057202 */ /* 0x001fce0000000f00 */
.L_x_6181:
[----:B------:R-:W-:Y:S05]  /*35b0*/  BSYNC.RECONVERGENT B6 ;  /* 0x0000000000067941 */ /* 0x000fea0003800200 */
.L_x_6175:
[----:B------:R-:W0:Y:S01]  /*35c0*/  LDCU.64 UR6, c[0x0][0x5e8] ;  /* 0x0000bd00ff0677ac */ /* 0x000e220008000a00 */
[----:B-1-345:R-:W-:Y:S01]  /*35d0*/  LOP3.LUT R5, R17, 0x80000000, R5, 0xb8, !PT ;  /* 0x8000000011057812 */ /* 0x03afe200078eb805 */
[----:B------:R-:W-:Y:S01]  /*35e0*/  IMAD.MOV.U32 R4, RZ, RZ, R16 ;  /* 0x000000ffff047224 */ /* 0x000fe200078e0010 */
        /* <DEDUP_REMOVED lines=13> */
[----:B------:R-:W0:Y:S02]  /*36c0*/  F2I.F64.TRUNC R5, R4 ;  /* 0x0000000400057311 */ /* 0x000e24000030d100 */
[----:B0-----:R0:W-:Y:S01]  /*36d0*/  STG.E.U8 desc[UR36][R2.64], R5 ;  /* 0x0000000502007986 */ /* 0x0011e2000c101124 */
[----:B------:R-:W-:Y:S05]  /*36e0*/  BRA `(.L_x_6209) ;  /* 0x0000000c00f47947 */ /* 0x000fea0003800000 */
.L_x_6207:
[----:B------:R-:W0:Y:S02]  /*36f0*/  F2I.S64.F64.TRUNC R4, R4 ;  /* 0x0000000400047311 */ /* 0x000e24000030d900 */
[----:B0-----:R-:W-:-:S05]  /*3700*/  MOV R7, R4 ;  /* 0x0000000400077202 */ /* 0x001fca0000000f00 */
[----:B------:R0:W-:Y:S01]  /*3710*/  STG.E.U8 desc[UR36][R2.64], R7 ;  /* 0x0000000702007986 */ /* 0x0001e2000c101124 */
[----:B------:R-:W-:Y:S05]  /*3720*/  BRA `(.L_x_6209) ;  /* 0x0000000c00e47947 */ /* 0x000fea0003800000 */
.L_x_6206:
[----:B------:R-:W-:-:S09]  /*3730*/  UISETP.NE.AND UP0, UPT, UR4, 0x2, UPT ;  /* 0x000000020400788c */ /* 0x000fd2000bf05270 */
[----:B------:R-:W-:Y:S05]  /*3740*/  BRA.U !UP0, `(.L_x_6210) ;  /* 0x0000000108287547 */ /* 0x000fea000b800000 */
[----:B------:R-:W-:-:S09]  /*3750*/  UISETP.NE.AND UP0, UPT, UR4, 0x3, UPT ;  /* 0x000000030400788c */ /* 0x000fd2000bf05270 */
[----:B------:R-:W-:Y:S05]  /*3760*/  BRA.U !UP0, `(.L_x_6211) ;  /* 0x0000000108147547 */ /* 0x000fea000b800000 */
[----:B------:R-:W-:-:S09]  /*3770*/  UISETP.NE.AND UP0, UPT, UR4, 0x4, UPT ;  /* 0x000000040400788c */ /* 0x000fd2000bf05270 */
[----:B------:R-:W-:Y:S05]  /*3780*/  BRA.U UP0, `(.L_x_6208) ;  /* 0x0000000d00247547 */ /* 0x000fea000b800000 */
[----:B------:R-:W0:Y:S02]  /*3790*/  F2I.S64.F64.TRUNC R4, R4 ;  /* 0x0000000400047311 */ /* 0x000e24000030d900 */
[----:B0-----:R0:W-:Y:S01]  /*37a0*/  STG.E.64 desc[UR36][R2.64], R4 ;  /* 0x0000000402007986 */ /* 0x0011e2000c101b24 */
[----:B------:R-:W-:Y:S05]  /*37b0*/  BRA `(.L_x_6209) ;  /* 0x0000000c00c07947 */ /* 0x000fea0003800000 */
.L_x_6211:
[----:B------:R-:W0:Y:S02]  /*37c0*/  F2I.F64.TRUNC R5, R4 ;  /* 0x0000000400057311 */ /* 0x000e24000030d100 */
[----:B0-----:R0:W-:Y:S01]  /*37d0*/  STG.E desc[UR36][R2.64], R5 ;  /* 0x0000000502007986 */ /* 0x0011e2000c101924 */
[----:B------:R-:W-:Y:S05]  /*37e0*/  BRA `(.L_x_6209) ;  /* 0x0000000c00b47947 */ /* 0x000fea0003800000 */
.L_x_6210:
[----:B------:R-:W0:Y:S02]  /*37f0*/  F2I.F64.TRUNC R5, R4 ;  /* 0x0000000400057311 */ /* 0x000e24000030d100 */
[----:B0-----:R0:W-:Y:S01]  /*3800*/  STG.E.U16 desc[UR36][R2.64], R5 ;  /* 0x0000000502007986 */ /* 0x0011e2000c101524 */
[----:B------:R-:W-:Y:S05]  /*3810*/  BRA `(.L_x_6209) ;  /* 0x0000000c00a87947 */ /* 0x000fea0003800000 */
.L_x_6205:
[----:B------:R-:W-:-:S09]  /*3820*/  UISETP.GT.AND UP0, UPT, UR4, 0x6, UPT ;  /* 0x000000060400788c */ /* 0x000fd2000bf04270 */
[----:B------:R-:W-:Y:S05]  /*3830*/  BRA.U UP0, `(.L_x_6212) ;  /* 0x00000001004c7547 */ /* 0x000fea000b800000 */
[----:B------:R-:W-:-:S09]  /*3840*/  UISETP.NE.AND UP0, UPT, UR4, 0x5, UPT ;  /* 0x000000050400788c */ /* 0x000fd2000bf05270 */
[----:B------:R-:W-:Y:S05]  /*3850*/  BRA.U !UP0, `(.L_x_6213) ;  /* 0x0000000108247547 */ /* 0x000fea000b800000 */
[----:B------:R-:W-:-:S09]  /*3860*/  UISETP.NE.AND UP0, UPT, UR4, 0x6, UPT ;  /* 0x000000060400788c */ /* 0x000fd2000bf05270 */
[----:B------:R-:W-:Y:S05]  /*3870*/  BRA.U UP0, `(.L_x_6208) ;  /* 0x0000000900e87547 */ /* 0x000fea000b800000 */
[----:B------:R-:W-:Y:S01]  /*3880*/  UMOV UR4, 0xf0000000 ;  /* 0xf000000000047882 */ /* 0x000fe20000000000 */
[----:B------:R-:W-:Y:S01]  /*3890*/  UMOV UR5, 0x380fffff ;  /* 0x380fffff00057882 */ /* 0x000fe20000000000 */
[----:B------:R-:W0:Y:S01]  /*38a0*/  F2F.F32.F64 R7, R4 ;  /* 0x0000000400077310 */ /* 0x000e220000301000 */
[----:B------:R-:W-:-:S14]  /*38b0*/  DSETP.GEU.AND P0, PT, |R4|, UR4, PT ;  /* 0x0000000404007e2a */ /* 0x000fdc000bf0e200 */
[----:B0-----:R-:W-:-:S05]  /*38c0*/  @!P0 FMUL R7, R7, 1.175494350822287508e-38 ;  /* 0x0080000007078820 */ /* 0x001fca0000400000 */
[----:B------:R1:W-:Y:S01]  /*38d0*/  STG.E desc[UR36][R2.64], R7 ;  /* 0x0000000702007986 */ /* 0x0003e2000c101924 */
[----:B------:R-:W-:Y:S05]  /*38e0*/  BRA `(.L_x_6209) ;  /* 0x0000000c00747947 */ /* 0x000fea0003800000 */
.L_x_6213:
[----:B------:R-:W-:Y:S01]  /*38f0*/  UMOV UR4, 0xf0000000 ;  /* 0xf000000000047882 */ /* 0x000fe20000000000 */
[----:B------:R-:W-:Y:S01]  /*3900*/  UMOV UR5, 0x380fffff ;  /* 0x380fffff00057882 */ /* 0x000fe20000000000 */
[----:B------:R-:W0:Y:S01]  /*3910*/  F2F.F32.F64 R0, R4 ;  /* 0x0000000400007310 */ /* 0x000e220000301000 */
[----:B------:R-:W-:-:S14]  /*3920*/  DSETP.GEU.AND P0, PT, |R4|, UR4, PT ;  /* 0x0000000404007e2a */ /* 0x000fdc000bf0e200 */
[----:B0-----:R-:W-:-:S05]  /*3930*/  @!P0 FMUL R0, R0, 1.175494350822287508e-38 ;  /* 0x0080000000008820 */ /* 0x001fca0000400000 */
[----:B------:R-:W-:-:S05]  /*3940*/  F2FP.F16.F32.PACK_AB R0, RZ, R0 ;  /* 0x00000000ff00723e */ /* 0x000fca00000000ff */
[----:B------:R0:W-:Y:S01]  /*3950*/  STG.E.U16 desc[UR36][R2.64], R0 ;  /* 0x0000000002007986 */ /* 0x0001e2000c101524 */
[----:B------:R-:W-:Y:S05]  /*3960*/  BRA `(.L_x_6209) ;  /* 0x0000000c00547947 */ /* 0x000fea0003800000 */
.L_x_6212:
[----:B------:R-:W-:-:S09]  /*3970*/  UISETP.NE.AND UP0, UPT, UR4, 0x7, UPT ;  /* 0x000000070400788c */ /* 0x000fd2000bf05270 */
[----:B------:R-:W-:Y:S05]  /*3980*/  BRA.U !UP0, `(.L_x_6214) ;  /* 0x0000000108547547 */ /* 0x000fea000b800000 */
[----:B------:R-:W-:-:S09]  /*3990*/  UISETP.NE.AND UP0, UPT, UR4, 0x8, UPT ;  /* 0x000000080400788c */ /* 0x000fd2000bf05270 */
[----:B------:R-:W-:Y:S05]  /*39a0*/  BRA.U !UP0, `(.L_x_6215) ;  /* 0x0000000108287547 */ /* 0x000fea000b800000 */
[----:B------:R-:W-:-:S09]  /*39b0*/  UISETP.NE.AND UP0, UPT, UR4, 0x9, UPT ;  /* 0x000000090400788c */ /* 0x000fd2000bf05270 */
[----:B------:R-:W-:Y:S05]  /*39c0*/  BRA.U UP0, `(.L_x_6208) ;  /* 0x0000000900947547 */ /* 0x000fea000b800000 */
[----:B------:R-:W-:Y:S01]  /*39d0*/  UMOV UR4, 0xf0000000 ;  /* 0xf000000000047882 */ /* 0x000fe20000000000 */
[----:B------:R-:W-:Y:S01]  /*39e0*/  UMOV UR5, 0x380fffff ;  /* 0x380fffff00057882 */ /* 0x000fe20000000000 */
[----:B------:R-:W0:Y:S01]  /*39f0*/  F2F.F32.F64 R6, R4 ;  /* 0x0000000400067310 */ /* 0x000e220000301000 */
[----:B------:R-:W-:Y:S01]  /*3a00*/  DSETP.GEU.AND P0, PT, |R4|, UR4, PT ;  /* 0x0000000404007e2a */ /* 0x000fe2000bf0e200 */
[----:B------:R-:W-:-:S13]  /*3a10*/  IMAD.MOV.U32 R7, RZ, RZ, RZ ;  /* 0x000000ffff077224 */ /* 0x000fda00078e00ff */
[----:B0-----:R-:W-:-:S05]  /*3a20*/  @!P0 FMUL R6, R6, 1.175494350822287508e-38 ;  /* 0x0080000006068820 */ /* 0x001fca0000400000 */
[----:B------:R4:W-:Y:S01]  /*3a30*/  STG.E.64 desc[UR36][R2.64], R6 ;  /* 0x0000000602007986 */ /* 0x0009e2000c101b24 */
[----:B------:R-:W-:Y:S05]  /*3a40*/  BRA `(.L_x_6209) ;  /* 0x0000000c001c7947 */ /* 0x000fea0003800000 */
.L_x_6215:
[----:B------:R-:W-:Y:S01]  /*3a50*/  UMOV UR4, 0xf0000000 ;  /* 0xf000000000047882 */ /* 0x000fe20000000000 */
[----:B------:R-:W-:Y:S01]  /*3a60*/  UMOV UR5, 0x380fffff ;  /* 0x380fffff00057882 */ /* 0x000fe20000000000 */
[----:B------:R-:W0:Y:S01]  /*3a70*/  F2F.F32.F64 R0, R4 ;  /* 0x0000000400007310 */ /* 0x000e220000301000 */
[----:B------:R-:W-:-:S14]  /*3a80*/  DSETP.GEU.AND P0, PT, |R4|, UR4, PT ;  /* 0x0000000404007e2a */ /* 0x000fdc000bf0e200 */
[----:B0-----:R-:W-:-:S05]  /*3a90*/  @!P0 FMUL R0, R0, 1.175494350822287508e-38 ;  /* 0x0080000000008820 */ /* 0x001fca0000400000 */
[----:B------:R-:W-:-:S04]  /*3aa0*/  F2FP.F16.F32.PACK_AB R5, RZ, R0 ;  /* 0x00000000ff05723e */ /* 0x000fc800000000ff */
[----:B------:R-:W-:-:S05]  /*3ab0*/  PRMT R5, R5, 0x5410, RZ ;  /* 0x0000541005057816 */ /* 0x000fca00000000ff */
[----:B------:R3:W-:Y:S01]  /*3ac0*/  STG.E desc[UR36][R2.64], R5 ;  /* 0x0000000502007986 */ /* 0x0007e2000c101924 */
[----:B------:R-:W-:Y:S05]  /*3ad0*/  BRA `(.L_x_6209) ;  /* 0x0000000800f87947 */ /* 0x000fea0003800000 */
.L_x_6214:
[----:B------:R0:W-:Y:S01]  /*3ae0*/  STG.E.64 desc[UR36][R2.64], R4 ;  /* 0x0000000402007986 */ /* 0x0001e2000c101b24 */
[----:B------:R-:W-:Y:S05]  /*3af0*/  BRA `(.L_x_6209) ;  /* 0x0000000800f07947 */ /* 0x000fea0003800000 */
.L_x_6204:
        /* <DEDUP_REMOVED lines=8> */
[----:B------:R-:W-:-:S06]  /*3b80*/  DSETP.NEU.AND P0, PT, R4, RZ, PT ;  /* 0x000000ff0400722a */ /* 0x000fcc0003f0d000 */
[----:B------:R-:W-:-:S05]  /*3b90*/  SEL R5, RZ, 0x1, !P0 ;  /* 0x00000001ff057807 */ /* 0x000fca0004000000 */
[----:B------:R0:W-:Y:S01]  /*3ba0*/  STG.E.U8 desc[UR36][R2.64], R5 ;  /* 0x0000000502007986 */ /* 0x0001e2000c101124 */
[----:B------:R-:W-:Y:S05]  /*3bb0*/  BRA `(.L_x_6209) ;  /* 0x0000000800c07947 */ /* 0x000fea0003800000 */
.L_x_6218:
[----:B------:R-:W-:-:S05]  /*3bc0*/  CS2R R6, SRZ ;  /* 0x0000000000067805 */ /* 0x000fca000001ff00 */
[----:B------:R0:W-:Y:S01]  /*3bd0*/  STG.E.128 desc[UR36][R2.64], R4 ;  /* 0x0000000402007986 */ /* 0x0001e2000c101d24 */
[----:B------:R-:W-:Y:S05]  /*3be0*/  BRA `(.L_x_6209) ;  /* 0x0000000800b47947 */ /* 0x000fea0003800000 */
.L_x_6217:
        /* <DEDUP_REMOVED lines=10> */
[----:B------:R-:W-:Y:S01]  /*3c90*/  BSSY.RECONVERGENT B0, `(.L_x_6221) ;  /* 0x000000d000007945 */ /* 0x000fe20003800200 */
[----:B------:R-:W-:-:S12]  /*3ca0*/  IMAD.MOV.U32 R0, RZ, RZ, 0x7f ;  /* 0x0000007fff007424 */ /* 0x000fd800078e00ff */
[----:B0-----:R-:W-:-:S05]  /*3cb0*/  @!P0 FMUL R9, R9, 1.175494350822287508e-38 ;  /* 0x0080000009098820 */ /* 0x001fca0000400000 */
        /* <DEDUP_REMOVED lines=10> */
.L_x_6222:
[----:B------:R-:W-:Y:S05]  /*3d60*/  BSYNC.RECONVERGENT B0 ;  /* 0x0000000000007941 */ /* 0x000fea0003800200 */
.L_x_6221:
[----:B------:R-:W-:-:S05]  /*3d70*/  LOP3.LUT R7, R0, 0x80, R7, 0xf8, !PT ;  /* 0x0000008000077812 */ /* 0x000fca00078ef807 */
[----:B------:R0:W-:Y:S01]  /*3d80*/  STG.E.U8 desc[UR36][R2.64], R7 ;  /* 0x0000000702007986 */ /* 0x0001e2000c101124 */
[----:B------:R-:W-:Y:S05]  /*3d90*/  BRA `(.L_x_6209) ;  /* 0x0000000800487947 */ /* 0x000fea0003800000 */
.L_x_6220:
[----:B------:R-:W-:Y:S01]  /*3da0*/  UMOV UR4, 0xf0000000 ;  /* 0xf000000000047882 */ /* 0x000fe20000000000 */
[----:B------:R-:W-:Y:S01]  /*3db0*/  UMOV UR5, 0x380fffff ;  /* 0x380fffff00057882 */ /* 0x000fe20000000000 */
[----:B------:R-:W0:Y:S01]  /*3dc0*/  F2F.F32.F64 R9, R4 ;  /* 0x0000000400097310 */ /* 0x000e220000301000 */
[----:B------:R-:W-:Y:S01]  /*3dd0*/  DSETP.GEU.AND P0, PT, |R4|, UR4, PT ;  /* 0x0000000404007e2a */ /* 0x000fe2000bf0e200 */
[----:B------:R-:W-:-:S13]  /*3de0*/  BSSY.RECONVERGENT B0, `(.L_x_6223) ;  /* 0x000000f000007945 */ /* 0x000fda0003800200 */
[----:B0-----:R-:W-:-:S05]  /*3df0*/  @!P0 FMUL R9, R9, 1.175494350822287508e-38 ;  /* 0x0080000009098820 */ /* 0x001fca0000400000 */
        /* <DEDUP_REMOVED lines=13> */
.L_x_6224:
[----:B------:R-:W-:Y:S05]  /*3ed0*/  BSYNC.RECONVERGENT B0 ;  /* 0x0000000000007941 */ /* 0x000fea0003800200 */
.L_x_6223:
[----:B------:R-:W-:-:S05]  /*3ee0*/  LOP3.LUT R7, R0, 0x80, R7, 0xf8, !PT ;  /* 0x0000008000077812 */ /* 0x000fca00078ef807 */
[----:B------:R0:W-:Y:S01]  /*3ef0*/  STG.E.U8 desc[UR36][R2.64], R7 ;  /* 0x0000000702007986 */ /* 0x0001e2000c101124 */
[----:B------:R-:W-:Y:S05]  /*3f00*/  BRA `(.L_x_6209) ;  /* 0x0000000400ec7947 */ /* 0x000fea0003800000 */
.L_x_6219:
[----:B------:R-:W-:Y:S01]  /*3f10*/  UMOV UR4, 0xf0000000 ;  /* 0xf000000000047882 */ /* 0x000fe20000000000 */
[----:B------:R-:W-:Y:S01]  /*3f20*/  UMOV UR5, 0x380fffff ;  /* 0x380fffff00057882 */ /* 0x000fe20000000000 */
[----:B------:R-:W0:Y:S01]  /*3f30*/  F2F.F32.F64 R0, R4 ;  /* 0x0000000400007310 */ /* 0x000e220000301000 */
[----:B------:R-:W-:-:S14]  /*3f40*/  DSETP.GEU.AND P0, PT, |R4|, UR4, PT ;  /* 0x0000000404007e2a */ /* 0x000fdc000bf0e200 */
[----:B0-----:R-:W-:-:S05]  /*3f50*/  @!P0 FMUL R0, R0, 1.175494350822287508e-38 ;  /* 0x0080000000008820 */ /* 0x001fca0000400000 */
[----:B------:R-:W-:-:S05]  /*3f60*/  F2FP.BF16.F32.PACK_AB R0, RZ, R0 ;  /* 0x00000000ff00723e */ /* 0x000fca00000010ff */
[----:B------:R0:W-:Y:S01]  /*3f70*/  STG.E.U16 desc[UR36][R2.64], R0 ;  /* 0x0000000002007986 */ /* 0x0001e2000c101524 */
[----:B------:R-:W-:Y:S05]  /*3f80*/  BRA `(.L_x_6209) ;  /* 0x0000000400cc7947 */ /* 0x000fea0003800000 */
.L_x_6216:
        /* <DEDUP_REMOVED lines=8> */
[----:B------:R-:W0:Y:S02]  /*4010*/  F2I.U32.F64.TRUNC R5, R4 ;  /* 0x0000000400057311 */ /* 0x000e24000030d000 */
[----:B0-----:R0:W-:Y:S01]  /*4020*/  STG.E.U16 desc[UR36][R2.64], R5 ;  /* 0x0000000502007986 */ /* 0x0011e2000c101524 */
[----:B------:R-:W-:Y:S05]  /*4030*/  BRA `(.L_x_6209) ;  /* 0x0000000400a07947 */ /* 0x000fea0003800000 */
.L_x_6227:
[----:B------:R-:W-:Y:S01]  /*4040*/  UMOV UR4, 0xf0000000 ;  /* 0xf000000000047882 */ /* 0x000fe20000000000 */
[----:B------:R-:W-:Y:S01]  /*4050*/  UMOV UR5, 0x380fffff ;  /* 0x380fffff00057882 */ /* 0x000fe20000000000 */
[----:B------:R-:W0:Y:S01]  /*4060*/  F2F.F32.F64 R7, R4 ;  /* 0x0000000400077310 */ /* 0x000e220000301000 */
[----:B------:R-:W-:Y:S01]  /*4070*/  DSETP.GEU.AND P0, PT, |R4|, UR4, PT ;  /* 0x0000000404007e2a */ /* 0x000fe2000bf0e200 */
[----:B------:R-:W-:Y:S01]  /*4080*/  BSSY.RECONVERGENT B0, `(.L_x_6228) ;  /* 0x0000015000007945 */ /* 0x000fe20003800200 */
[----:B------:R-:W-:-:S12]  /*4090*/  IMAD.MOV.U32 R0, RZ, RZ, 0x80 ;  /* 0x00000080ff007424 */ /* 0x000fd800078e00ff */
[----:B0-----:R-:W-:-:S05]  /*40a0*/  @!P0 FMUL R7, R7, 1.175494350822287508e-38 ;  /* 0x0080000007078820 */ /* 0x001fca0000400000 */
        /* <DEDUP_REMOVED lines=10> */
.L_x_6230:
[----:B------:R-:W-:-:S04]  /*4150*/  SHF.R.U32.HI R0, RZ, 0x14, R7 ;  /* 0x00000014ff007819 */ /* 0x000fc80000011607 */
[----:B------:R-:W-:-:S04]  /*4160*/  LOP3.LUT R0, R0, 0x1, RZ, 0xc0, !PT ;  /* 0x0000000100007812 */ /* 0x000fc800078ec0ff */
[----:B------:R-:W-:-:S04]  /*4170*/  IADD3 R0, PT, PT, R7, 0x487ffff, R0 ;  /* 0x0487ffff07007810 */ /* 0x000fc80007ffe000 */
[----:B------:R-:W-:-:S04]  /*4180*/  SHF.R.U32.HI R0, RZ, 0x14, R0 ;  /* 0x00000014ff007819 */ /* 0x000fc80000011600 */
[----:B------:R-:W-:-:S07]  /*4190*/  LOP3.LUT R4, R0, 0xff, RZ, 0xc0, !PT ;  /* 0x000000ff00047812 */ /* 0x000fce00078ec0ff */
.L_x_6231:
[----:B------:R-:W-:-:S04]  /*41a0*/  SHF.R.U32.HI R5, RZ, 0x18, R7 ;  /* 0x00000018ff057819 */ /* 0x000fc80000011607 */
[----:B------:R-:W-:-:S04]  /*41b0*/  LOP3.LUT R4, R4, 0x80, R5, 0xf8, !PT ;  /* 0x0000008004047812 */ /* 0x000fc800078ef805 */
[----:B------:R-:W-:-:S07]  /*41c0*/  PRMT R0, R4, 0x7610, R0 ;  /* 0x0000761004007816 */ /* 0x000fce0000000000 */
.L_x_6229:
[----:B------:R-:W-:Y:S05]  /*41d0*/  BSYNC.RECONVERGENT B0 ;  /* 0x0000000000007941 */ /* 0x000fea0003800200 */
.L_x_6228:
[----:B------:R0:W-:Y:S01]  /*41e0*/  STG.E.U8 desc[UR36][R2.64], R0 ;  /* 0x0000000002007986 */ /* 0x0001e2000c101124 */
[----:B------:R-:W-:Y:S05]  /*41f0*/  BRA `(.L_x_6209) ;  /* 0x0000000400307947 */ /* 0x000fea0003800000 */
.L_x_6226:
        /* <DEDUP_REMOVED lines=17> */
.L_x_6234:
[----:B------:R-:W-:-:S04]  /*4310*/  SHF.R.U32.HI R0, RZ, 0x15, R7 ;  /* 0x00000015ff007819 */ /* 0x000fc80000011607 */
[----:B------:R-:W-:-:S04]  /*4320*/  LOP3.LUT R0, R0, 0x1, RZ, 0xc0, !PT ;  /* 0x0000000100007812 */ /* 0x000fc800078ec0ff */
[----:B------:R-:W-:-:S04]  /*4330*/  IADD3 R0, PT, PT, R7, 0x88fffff, R0 ;  /* 0x088fffff07007810 */ /* 0x000fc80007ffe000 */
[----:B------:R-:W-:-:S04]  /*4340*/  SHF.R.U32.HI R0, RZ, 0x15, R0 ;  /* 0x00000015ff007819 */ /* 0x000fc80000011600 */
[----:B------:R-:W-:-:S07]  /*4350*/  LOP3.LUT R4, R0, 0xff, RZ, 0xc0, !PT ;  /* 0x000000ff00047812 */ /* 0x000fce00078ec0ff */
.L_x_6235:
[----:B------:R-:W-:-:S04]  /*4360*/  SHF.R.U32.HI R5, RZ, 0x18, R7 ;  /* 0x00000018ff057819 */ /* 0x000fc80000011607 */
[----:B------:R-:W-:-:S04]  /*4370*/  LOP3.LUT R4, R4, 0x80, R5, 0xf8, !PT ;  /* 0x0000008004047812 */ /* 0x000fc800078ef805 */
[----:B------:R-:W-:-:S07]  /*4380*/  PRMT R0, R4, 0x7610, R0 ;  /* 0x0000761004007816 */ /* 0x000fce0000000000 */
.L_x_6233:
[----:B------:R-:W-:Y:S05]  /*4390*/  BSYNC.RECONVERGENT B0 ;  /* 0x0000000000007941 */ /* 0x000fea0003800200 */
.L_x_6232:
[----:B------:R0:W-:Y:S01]  /*43a0*/  STG.E.U8 desc[UR36][R2.64], R0 ;  /* 0x0000000002007986 */ /* 0x0001e2000c101124 */
[----:B------:R-:W-:Y:S05]  /*43b0*/  BRA `(.L_x_6209) ;  /* 0x0000000000c07947 */ /* 0x000fea0003800000 */
.L_x_6225:
[----:B------:R-:W-:-:S09]  /*43c0*/  UISETP.NE.AND UP0, UPT, UR4, 0x1c, UPT ;  /* 0x0000001c0400788c */ /* 0x000fd2000bf05270 */
[----:B------:R-:W-:Y:S05]  /*43d0*/  BRA.U !UP0, `(.L_x_6236) ;  /* 0x0000000108b07547 */ /* 0x000fea000b800000 */
[----:B------:R-:W-:-:S09]  /*43e0*/  UISETP.NE.AND UP0, UPT, UR4, 0x1d, UPT ;  /* 0x0000001d0400788c */ /* 0x000fd2000bf05270 */
[----:B------:R-:W-:Y:S05]  /*43f0*/  BRA.U !UP0, `(.L_x_6237) ;  /* 0x00000001089c7547 */ /* 0x000fea000b800000 */
[----:B------:R-:W-:-:S09]  /*4400*/  UISETP.NE.AND UP0, UPT, UR4, 0x2c, UPT ;  /* 0x0000002c0400788c */ /* 0x000fd2000bf05270 */
[----:B------:R-:W-:Y:S05]  /*4410*/  BRA.U !UP0, `(.L_x_6238) ;  /* 0x0000000108447547 */ /* 0x000fea000b800000 */
.L_x_6208:
        /* <DEDUP_REMOVED lines=9> */
[----:B------:R-:W-:-:S02]  /*44b0*/  IMAD.U32 R5, RZ, RZ, UR7 ;  /* 0x00000007ff057e24 */ /* 0x000fc4000f8e00ff */
[----:B----4-:R-:W-:Y:S01]  /*44c0*/  IMAD.U32 R6, RZ, RZ, UR8 ;  /* 0x00000008ff067e24 */ /* 0x010fe2000f8e00ff */
[----:B------:R-:W-:Y:S01]  /*44d0*/  MOV R7, UR9 ;  /* 0x0000000900077c02 */ /* 0x000fe20008000f00 */
[----:B-----5:R-:W-:Y:S02]  /*44e0*/  IMAD.U32 R10, RZ, RZ, UR4 ;  /* 0x00000004ff0a7e24 */ /* 0x020fe4000f8e00ff */
[----:B-1----:R-:W-:-:S07]  /*44f0*/  IMAD.U32 R11, RZ, RZ, UR5 ;  /* 0x00000005ff0b7e24 */ /* 0x002fce000f8e00ff */
[----:B------:R-:W-:-:S07]  /*4500*/  LEPC R20, `(.L_x_6239) ;  /* 0x000000001014794e */ /* 0x000fce0000000000 */
[----:B--23--:R-:W-:Y:S05]  /*4510*/  CALL.ABS.NOINC R2 ;  /* 0x0000000002007343 */ /* 0x00cfea0003c00000 */
.L_x_6239:
[----:B------:R-:W-:Y:S05]  /*4520*/  BRA `(.L_x_6209) ;  /* 0x0000000000647947 */ /* 0x000fea0003800000 */
.L_x_6238:
[----:B------:R-:W-:Y:S01]  /*4530*/  UMOV UR4, 0xf0000000 ;  /* 0xf000000000047882 */ /* 0x000fe20000000000 */
[----:B------:R-:W-:Y:S01]  /*4540*/  UMOV UR5, 0x380fffff ;  /* 0x380fffff00057882 */ /* 0x000fe20000000000 */
[----:B------:R0:W1:Y:S01]  /*4550*/  F2F.F32.F64 R8, R4 ;  /* 0x0000000400087310 */ /* 0x0000620000301000 */
[----:B------:R-:W-:Y:S01]  /*4560*/  DSETP.GEU.AND P0, PT, |R4|, UR4, PT ;  /* 0x0000000404007e2a */ /* 0x000fe2000bf0e200 */
[----:B0-----:R-:W-:-:S13]  /*4570*/  HFMA2 R5, -RZ, RZ, 0, 1.5199184417724609375e-05 ;  /* 0x000000ffff057431 */ /* 0x001fda00000001ff */
[----:B-1----:R-:W-:-:S05]  /*4580*/  @!P0 FMUL R8, R8, 1.175494350822287508e-38 ;  /* 0x0080000008088820 */ /* 0x002fca0000400000 */
        /* <DEDUP_REMOVED lines=14> */
.L_x_6237:
[----:B------:R-:W0:Y:S02]  /*4670*/  F2I.U64.F64.TRUNC R4, R4 ;  /* 0x0000000400047311 */ /* 0x000e24000030d800 */
[----:B0-----:R0:W-:Y:S01]  /*4680*/  STG.E.64 desc[UR36][R2.64], R4 ;  /* 0x0000000402007986 */ /* 0x0011e2000c101b24 */
[----:B------:R-:W-:Y:S05]  /*4690*/  BRA `(.L_x_6209) ;  /* 0x0000000000087947 */ /* 0x000fea0003800000 */
.L_x_6236:
[----:B------:R-:W0:Y:S02]  /*46a0*/  F2I.U32.F64.TRUNC R5, R4 ;  /* 0x0000000400057311 */ /* 0x000e24000030d000 */
[----:B0-----:R0:W-:Y:S02]  /*46b0*/  STG.E desc[UR36][R2.64], R5 ;  /* 0x0000000502007986 */ /* 0x0011e4000c101924 */
.L_x_6209:
[----:B------:R-:W-:-:S07]  /*46c0*/  VIADD R19, R19, 0x80 ;  /* 0x0000008013137836 */ /* 0x000fce0000000000 */
.L_x_6144:
[----:B------:R-:W-:Y:S05]  /*46d0*/  BSYNC.RECONVERGENT B7 ;  /* 0x0000000000077941 */ /* 0x000fea0003800200 */
.L_x_6143:
[----:B------:R-:W5:Y:S01]  /*46e0*/  LDCU UR4, c[0x0][0x380] ;  /* 0x00007000ff0477ac */ /* 0x000f620008000800 */
[----:B------:R-:W-:Y:S01]  /*46f0*/  BSSY.RECONVERGENT B7, `(.L_x_6240) ;  /* 0x000045e000077945 */ /* 0x000fe20003800200 */
[----:B-----5:R-:W-:-:S13]  /*4700*/  ISETP.GE.AND P0, PT, R19, UR4, PT ;  /* 0x0000000413007c0c */ /* 0x020fda000bf06270 */
[----:B------:R-:W-:Y:S05]  /*4710*/  @P0 BRA `(.L_x_6241) ;  /* 0x00000044006c0947 */ /* 0x000fea0003800000 */
[----:B------:R-:W5:Y:S01]  /*4720*/  LDCU UR4, c[0x0][0x388] ;  /* 0x00007100ff0477ac */ /* 0x000f620008000800 */
[----:B0-----:R-:W-:Y:S02]  /*4730*/  HFMA2 R0, -RZ, RZ, 0, 0 ;  /* 0x00000000ff007431 */ /* 0x001fe400000001ff */
[----:B--2---:R-:W-:Y:S02]  /*4740*/  IMAD.MOV.U32 R22, RZ, RZ, RZ ;  /* 0x000000ffff167224 */ /* 0x004fe400078e00ff */
[----:B------:R-:W-:Y:S01]  /*4750*/  IMAD.MOV.U32 R18, RZ, RZ, RZ ;  /* 0x000000ffff127224 */ /* 0x000fe200078e00ff */
[----:B-----5:R-:W-:-:S09]  /*4760*/  UISETP.NE.AND UP0, UPT, UR4, URZ, UPT ;  /* 0x000000ff0400728c */ /* 0x020fd2000bf05270 */
[----:B------:R-:W-:Y:S05]  /*4770*/  BRA.U !UP0, `(.L_x_6242) ;  /* 0x0000001508707547 */ /* 0x000fea000b800000 */
[----:B------:R-:W1:Y:S01]  /*4780*/  LDCU.64 UR4, c[0x0][0x390] ;  /* 0x00007200ff0477ac */ /* 0x000e620008000a00 */
[----:B------:R-:W-:Y:S01]  /*4790*/  IMAD.MOV.U32 R18, RZ, RZ, RZ ;  /* 0x000000ffff127224 */ /* 0x000fe200078e00ff */
[----:B------:R-:W0:Y:S01]  /*47a0*/  LDCU UR6, c[0x0][0x38c] ;  /* 0x00007180ff0677ac */ /* 0x000e220008000800 */
[----:B------:R-:W2:Y:S01]  /*47b0*/  LDCU.64 UR8, c[0x0][0x4b8] ;  /* 0x00009700ff0877ac */ /* 0x000ea20008000a00 */
[----:B------:R-:W-:Y:S01]  /*47c0*/  UISETP.NE.AND UP0, UPT, UR41, URZ, UPT ;  /* 0x000000ff2900728c */ /* 0x000fe2000bf05270 */
[----:B-1-34-:R-:W-:Y:S01]  /*47d0*/  IMAD.HI.U32 R2, R19, UR4, R18 ;  /* 0x0000000413027c27 */ /* 0x01afe2000f8e0012 */
[----:B------:R-:W1:Y:S04]  /*47e0*/  LDCU UR4, c[0x0][0x4c0] ;  /* 0x00009800ff0477ac */ /* 0x000e680008000800 */
[----:B------:R-:W-:-:S04]  /*47f0*/  SHF.R.U32.HI R3, RZ, UR5, R2 ;  /* 0x00000005ff037c19 */ /* 0x000fc80008011602 */
[----:B------:R-:W-:-:S05]  /*4800*/  IADD3 R22, PT, PT, -R3, RZ, RZ ;  /* 0x000000ff03167210 */ /* 0x000fca0007ffe1ff */
[----:B0-----:R-:W-:-:S04]  /*4810*/  IMAD R22, R22, UR6, R19 ;  /* 0x0000000616167c24 */ /* 0x001fc8000f8e0213 */
[C---:B--2---:R-:W-:Y:S02]  /*4820*/  IMAD R18, R22.reuse, UR8, RZ ;  /* 0x0000000816127c24 */ /* 0x044fe4000f8e02ff */
        /* <DEDUP_REMOVED lines=337> */
.L_x_6242:
[----:B------:R-:W1:Y:S01]  /*5d40*/  LDCU.64 UR6, c[0x0][0x5f0] ;  /* 0x0000be00ff0677ac */ /* 0x000e620008000a00 */
[----:B------:R-:W-:Y:S01]  /*5d50*/  BSSY.RECONVERGENT B6, `(.L_x_6243) ;  /* 0x00000ec000067945 */ /* 0x000fe20003800200 */
[----:B------:R-:W-:-:S04]  /*5d60*/  UPRMT UR4, UR39, 0x9910, URZ ;  /* 0x0000991027047896 */ /* 0x000fc800080000ff */
[----:B------:R-:W-:Y:S01]  /*5d70*/  UISETP.GT.AND UP0, UPT, UR4, 0x9, UPT ;  /* 0x000000090400788c */ /* 0x000fe2000bf04270 */
[----:B-1-34-:R-:W-:-:S04]  /*5d80*/  IADD3 R2, P0, PT, R0, UR6, RZ ;  /* 0x0000000600027c10 */ /* 0x01afc8000ff1e0ff */
        /* <DEDUP_REMOVED lines=13> */
.L_x_6247:
[----:B------:R-:W2:Y:S02]  /*5e60*/  LDG.E.U8 R2, desc[UR36][R2.64] ;  /* 0x0000002402027981 */ /* 0x000ea4000c1e1100 */
[----:B--2---:R0:W1:Y:S01]  /*5e70*/  I2F.F64.U16 R16, R2 ;  /* 0x0000000200107312 */ /* 0x0040620000101800 */
[----:B------:R-:W-:Y:S05]  /*5e80*/  BRA `(.L_x_6249) ;  /* 0x0000000c00607947 */ /* 0x000fea0003800000 */
.L_x_6246:
[----:B------:R-:W-:-:S09]  /*5e90*/  UISETP.NE.AND UP0, UPT, UR4, 0x2, UPT ;  /* 0x000000020400788c */ /* 0x000fd2000bf05270 */
[----:B------:R-:W-:Y:S05]  /*5ea0*/  BRA.U !UP0, `(.L_x_6250) ;  /* 0x0000000108287547 */ /* 0x000fea000b800000 */
[----:B------:R-:W-:-:S09]  /*5eb0*/  UISETP.NE.AND UP0, UPT, UR4, 0x3, UPT ;  /* 0x000000030400788c */ /* 0x000fd2000bf05270 */
[----:B------:R-:W-:Y:S05]  /*5ec0*/  BRA.U !UP0, `(.L_x_6251) ;  /* 0x0000000108147547 */ /* 0x000fea000b800000 */
[----:B------:R-:W-:-:S09]  /*5ed0*/  UISETP.NE.AND UP0, UPT, UR4, 0x4, UPT ;  /* 0x000000040400788c */ /* 0x000fd2000bf05270 */
[----:B------:R-:W-:Y:S05]  /*5ee0*/  BRA.U UP0, `(.L_x_6248) ;  /* 0x0000000900ec7547 */ /* 0x000fea000b800000 */
[----:B------:R-:W2:Y:S02]  /*5ef0*/  LDG.E.64 R16, desc[UR36][R2.64] ;  /* 0x0000002402107981 */ /* 0x000ea4000c1e1b00 */
[----:B--2---:R-:W2:Y:S01]  /*5f00*/  I2F.F64.S64 R16, R16 ;  /* 0x0000001000107312 */ /* 0x004ea20000301c00 */
[----:B------:R-:W-:Y:S05]  /*5f10*/  BRA `(.L_x_6249) ;  /* 0x0000000c003c7947 */ /* 0x000fea0003800000 */
.L_x_6251:
[----:B------:R-:W2:Y:S02]  /*5f20*/  LDG.E R2, desc[UR36][R2.64] ;  /* 0x0000002402027981 */ /* 0x000ea4000c1e1900 */
[----:B--2---:R3:W4:Y:S01]  /*5f30*/  I2F.F64 R16, R2 ;  /* 0x0000000200107312 */ /* 0x0047220000201c00 */
[----:B------:R-:W-:Y:S05]  /*5f40*/  BRA `(.L_x_6249) ;  /* 0x0000000c00307947 */ /* 0x000fea0003800000 */
.L_x_6250:
[----:B------:R-:W2:Y:S02]  /*5f50*/  LDG.E.U16 R2, desc[UR36][R2.64] ;  /* 0x0000002402027981 */ /* 0x000ea4000c1e1500 */
[----:B--2---:R0:W1:Y:S01]  /*5f60*/  I2F.F64.S16 R16, R2 ;  /* 0x0000000200107312 */ /* 0x0040620000101c00 */
[----:B------:R-:W-:Y:S05]  /*5f70*/  BRA `(.L_x_6249) ;  /* 0x0000000c00247947 */ /* 0x000fea0003800000 */
.L_x_6245:
        /* <DEDUP_REMOVED lines=10> */
.L_x_6253:
[----:B------:R-:W2:Y:S02]  /*6020*/  LDG.E.U16 R0, desc[UR36][R2.64] ;  /* 0x0000002402007981 */ /* 0x000ea4000c1e1500 */
[----:B--2---:R-:W-:-:S05]  /*6030*/  HADD2.F32 R0, -RZ, R0.H0_H0 ;  /* 0x20000000ff007230 */ /* 0x004fca0000004100 */
[----:B------:R-:W-:-:S04]  /*6040*/  FMUL.FTZ R0, R0, 1 ;  /* 0x3f80000000007820 */ /* 0x000fc80000410000 */
[----:B------:R0:W1:Y:S01]  /*6050*/  F2F.F64.F32 R16, R0 ;  /* 0x0000000000107310 */ /* 0x0000620000201800 */
[----:B------:R-:W-:Y:S05]  /*6060*/  BRA `(.L_x_6249) ;  /* 0x0000000800e87947 */ /* 0x000fea0003800000 */
.L_x_6252:
        /* <DEDUP_REMOVED lines=10> */
.L_x_6255:
[----:B------:R-:W2:Y:S02]  /*6110*/  LDG.E.U16 R2, desc[UR36][R2.64] ;  /* 0x0000002402027981 */ /* 0x000ea4000c1e1500 */
[----:B--2---:R-:W-:-:S05]  /*6120*/  HADD2.F32 R0, -RZ, R2.H0_H0 ;  /* 0x20000002ff007230 */ /* 0x004fca0000004100 */
[----:B------:R-:W-:-:S04]  /*6130*/  FMUL.FTZ R0, R0, 1 ;  /* 0x3f80000000007820 */ /* 0x000fc80000410000 */
[----:B------:R0:W1:Y:S01]  /*6140*/  F2F.F64.F32 R16, R0 ;  /* 0x0000000000107310 */ /* 0x0000620000201800 */
[----:B------:R-:W-:Y:S05]  /*6150*/  BRA `(.L_x_6249) ;  /* 0x0000000800ac7947 */ /* 0x000fea0003800000 */
.L_x_6254:
[----:B------:R0:W5:Y:S01]  /*6160*/  LDG.E.64 R16, desc[UR36][R2.64] ;  /* 0x0000002402107981 */ /* 0x000162000c1e1b00 */
[----:B------:R-:W-:Y:S05]  /*6170*/  BRA `(.L_x_6249) ;  /* 0x0000000800a47947 */ /* 0x000fea0003800000 */
.L_x_6244:
        /* <DEDUP_REMOVED lines=13> */
.L_x_6258:
[----:B------:R0:W5:Y:S01]  /*6250*/  LDG.E.64 R16, desc[UR36][R2.64] ;  /* 0x0000002402107981 */ /* 0x000162000c1e1b00 */
[----:B------:R-:W-:Y:S05]  /*6260*/  BRA `(.L_x_6249) ;  /* 0x0000000800687947 */ /* 0x000fea0003800000 */
.L_x_6257:
        /* <DEDUP_REMOVED lines=12> */
[----:B0-----:R-:W-:-:S04]  /*6330*/  IADD3 R5, PT, PT, -R5, RZ, RZ ;  /* 0x000000ff05057210 */ /* 0x001fc80007ffe1ff */
[----:B------:R-:W-:-:S05]  /*6340*/  VIADDMNMX.U32 R5, R5, R6, 0x4, !PT ;  /* 0x0000000405057446 */ /* 0x000fca0007800006 */
[----:B------:R-:W-:-:S05]  /*6350*/  VIADD R5, R5, 0xfffffffc ;  /* 0xfffffffc05057836 */ /* 0x000fca0000000000 */
[C---:B------:R-:W-:Y:S02]  /*6360*/  SHF.L.U32 R6, R4.reuse, R5, RZ ;  /* 0x0000000504067219 */ /* 0x040fe400000006ff */
[----:B------:R-:W-:Y:S01]  /*6370*/  SHF.L.U32 R7, R5, 0x17, RZ ;  /* 0x0000001705077819 */ /* 0x000fe200000006ff */
[----:B------:R-:W-:-:S03]  /*6380*/  VIADD R5, R4, 0x1000000 ;  /* 0x0100000004057836 */ /* 0x000fc60000000000 */
[----:B------:R-:W-:Y:S02]  /*6390*/  LEA.HI R6, R6, -R7, RZ, 0x1c ;  /* 0x8000000706067211 */ /* 0x000fe400078fe0ff */
[----:B------:R-:W-:Y:S02]  /*63a0*/  SHF.R.S32.HI R5, RZ, 0x8, R5 ;  /* 0x00000008ff057819 */ /* 0x000fe40000011405 */
[----:B------:R-:W-:-:S04]  /*63b0*/  IADD3 R6, PT, PT, R6, 0x3c000000, RZ ;  /* 0x3c00000006067810 */ /* 0x000fc80007ffe0ff */
[----:B------:R-:W-:-:S04]  /*63c0*/  LOP3.LUT R5, R6, 0x7f800000, R5, 0xf8, !PT ;  /* 0x7f80000006057812 */ /* 0x000fc800078ef805 */
[----:B------:R-:W-:-:S04]  /*63d0*/  SEL R5, R5, RZ, P0 ;  /* 0x000000ff05057207 */ /* 0x000fc80000000000 */
[----:B------:R-:W-:-:S05]  /*63e0*/  LOP3.LUT R5, R5, 0x80000000, R0, 0xf8, !PT ;  /* 0x8000000005057812 */ /* 0x000fca00078ef800 */
[----:B------:R-:W-:-:S04]  /*63f0*/  FMUL.FTZ R5, R5, 1 ;  /* 0x3f80000005057820 */ /* 0x000fc80000410000 */
[----:B------:R0:W1:Y:S01]  /*6400*/  F2F.F64.F32 R16, R5 ;  /* 0x0000000500107310 */ /* 0x0000620000201800 */
[----:B------:R-:W-:Y:S05]  /*6410*/  BRA `(.L_x_6249) ;  /* 0x0000000400fc7947 */ /* 0x000fea0003800000 */
.L_x_6260:
        /* <DEDUP_REMOVED lines=10> */
[----:B------:R-:W-:-:S05]  /*64c0*/  LOP3.LUT R0, R0, 0x80000000, R5, 0xf8, !PT ;  /* 0x8000000000007812 */ /* 0x000fca00078ef805 */
[----:B------:R-:W-:-:S04]  /*64d0*/  FMUL.FTZ R0, R0, 1 ;  /* 0x3f80000000007820 */ /* 0x000fc80000410000 */
[----:B------:R0:W1:Y:S01]  /*64e0*/  F2F.F64.F32 R16, R0 ;  /* 0x0000000000107310 */ /* 0x0000620000201800 */
[----:B------:R-:W-:Y:S05]  /*64f0*/  BRA `(.L_x_6249) ;  /* 0x0000000400c47947 */ /* 0x000fea0003800000 */
.L_x_6259:
[----:B------:R-:W2:Y:S02]  /*6500*/  LDG.E.U16 R0, desc[UR36][R2.64] ;  /* 0x0000002402007981 */ /* 0x000ea4000c1e1500 */
[----:B--2---:R-:W-:-:S04]  /*6510*/  IMAD.U32 R0, R0, 0x10000, RZ ;  /* 0x0001000000007824 */ /* 0x004fc800078e00ff */
[----:B------:R-:W-:-:S04]  /*6520*/  FMUL.FTZ R0, R0, 1 ;  /* 0x3f80000000007820 */ /* 0x000fc80000410000 */
[----:B------:R0:W1:Y:S01]  /*6530*/  F2F.F64.F32 R16, R0 ;  /* 0x0000000000107310 */ /* 0x0000620000201800 */
[----:B------:R-:W-:Y:S05]  /*6540*/  BRA `(.L_x_6249) ;  /* 0x0000000400b07947 */ /* 0x000fea0003800000 */
.L_x_6256:
        /* <DEDUP_REMOVED lines=11> */
.L_x_6263:
        /* <DEDUP_REMOVED lines=21> */
.L_x_6265:
[----:B------:R-:W-:Y:S05]  /*6750*/  BSYNC.RECONVERGENT B0 ;  /* 0x0000000000007941 */ /* 0x000fea0003800200 */
.L_x_6264:
[----:B------:R-:W-:Y:S02]  /*6760*/  SHF.L.U32 R0, R0, 0x14, RZ ;  /* 0x0000001400007819 */ /* 0x000fe400000006ff */
[----:B------:R-:W-:-:S04]  /*6770*/  LEA R2, R2, 0x3b800000, 0x17 ;  /* 0x3b80000002027811 */ /* 0x000fc800078eb8ff */
[----:B------:R-:W-:-:S05]  /*6780*/  LOP3.LUT R0, R2, R0, R7, 0xfe, !PT ;  /* 0x0000000002007212 */ /* 0x000fca00078efe07 */
[----:B------:R-:W-:-:S04]  /*6790*/  FMUL.FTZ R0, R0, 1 ;  /* 0x3f80000000007820 */ /* 0x000fc80000410000 */
[----:B------:R0:W1:Y:S01]  /*67a0*/  F2F.F64.F32 R16, R0 ;  /* 0x0000000000107310 */ /* 0x0000620000201800 */
[----:B------:R-:W-:Y:S05]  /*67b0*/  BRA `(.L_x_6249) ;  /* 0x0000000400147947 */ /* 0x000fea0003800000 */
.L_x_6262:
        /* <DEDUP_REMOVED lines=21> */
.L_x_6267:
[----:B------:R-:W-:Y:S05]  /*6910*/  BSYNC.RECONVERGENT B0 ;  /* 0x0000000000007941 */ /* 0x000fea0003800200 */
.L_x_6266:
[----:B------:R-:W-:Y:S01]  /*6920*/  IMAD.SHL.U32 R0, R0, 0x200000, RZ ;  /* 0x0020000000007824 */ /* 0x000fe200078e00ff */
[----:B------:R-:W-:-:S04]  /*6930*/  LEA R2, R2, 0x37800000, 0x17 ;  /* 0x3780000002027811 */ /* 0x000fc800078eb8ff */
[----:B------:R-:W-:-:S05]  /*6940*/  LOP3.LUT R0, R2, R0, R7, 0xfe, !PT ;  /* 0x0000000002007212 */ /* 0x000fca00078efe07 */
[----:B------:R-:W-:-:S04]  /*6950*/  FMUL.FTZ R0, R0, 1 ;  /* 0x3f80000000007820 */ /* 0x000fc80000410000 */
[----:B------:R0:W1:Y:S01]  /*6960*/  F2F.F64.F32 R16, R0 ;  /* 0x0000000000107310 */ /* 0x0000620000201800 */
[----:B------:R-:W-:Y:S05]  /*6970*/  BRA `(.L_x_6249) ;  /* 0x0000000000a47947 */ /* 0x000fea0003800000 */
.L_x_6261:
[----:B------:R-:W-:-:S09]  /*6980*/  UISETP.NE.AND UP0, UPT, UR4, 0x1c, UPT ;  /* 0x0000001c0400788c */ /* 0x000fd2000bf05270 */
[----:B------:R-:W-:Y:S05]  /*6990*/  BRA.U !UP0, `(.L_x_6268) ;  /* 0x0000000108947547 */ /* 0x000fea000b800000 */
[----:B------:R-:W-:-:S09]  /*69a0*/  UISETP.NE.AND UP0, UPT, UR4, 0x1d, UPT ;  /* 0x0000001d0400788c */ /* 0x000fd2000bf05270 */
[----:B------:R-:W-:Y:S05]  /*69b0*/  BRA.U !UP0, `(.L_x_6269) ;  /* 0x0000000108807547 */ /* 0x000fea000b800000 */
[----:B------:R-:W-:-:S09]  /*69c0*/  UISETP.NE.AND UP0, UPT, UR4, 0x2c, UPT ;  /* 0x0000002c0400788c */ /* 0x000fd2000bf05270 */
[----:B------:R-:W-:Y:S05]  /*69d0*/  BRA.U UP0, `(.L_x_6248) ;  /* 0x0000000100307547 */ /* 0x000fea000b800000 */
[----:B------:R-:W2:Y:S01]  /*69e0*/  LDG.E.U8 R0, desc[UR36][R2.64] ;  /* 0x0000002402007981 */ /* 0x000ea2000c1e1100 */
[----:B------:R-:W-:Y:S02]  /*69f0*/  HFMA2 R16, -RZ, RZ, 0, 0 ;  /* 0x00000000ff107431 */ /* 0x000fe400000001ff */
[----:B------:R-:W-:Y:S01]  /*6a00*/  IMAD.MOV.U32 R17, RZ, RZ, 0x38000000 ;  /* 0x38000000ff117424 */ /* 0x000fe200078e00ff */
[----:B--2---:R-:W-:-:S13]  /*6a10*/  ISETP.NE.AND P0, PT, R0, RZ, PT ;  /* 0x000000ff0000720c */ /* 0x004fda0003f05270 */
[----:B------:R-:W-:Y:S05]  /*6a20*/  @!P0 BRA `(.L_x_6249) ;  /* 0x0000000000788947 */ /* 0x000fea0003800000 */
[----:B------:R-:W-:-:S13]  /*6a30*/  ISETP.NE.AND P0, PT, R0, 0xff, PT ;  /* 0x000000ff0000780c */ /* 0x000fda0003f05270 */
[----:B------:R-:W-:Y:S01]  /*6a40*/  @P0 SHF.L.U32 R0, R0, 0x17, RZ ;  /* 0x0000001700000819 */ /* 0x000fe200000006ff */
[----:B------:R-:W-:Y:S01]  /*6a50*/  @!P0 IMAD.MOV.U32 R16, RZ, RZ, 0x20000000 ;  /* 0x20000000ff108424 */ /* 0x000fe200078e00ff */
[----:B------:R-:W-:-:S03]  /*6a60*/  @!P0 MOV R17, 0x7ff80000 ;  /* 0x7ff8000000118802 */ /* 0x000fc60000000f00 */
[----:B------:R-:W-:-:S04]  /*6a70*/  @P0 FMUL.FTZ R0, R0, 1 ;  /* 0x3f80000000000820 */ /* 0x000fc80000410000 */
[----:B------:R0:W1:Y:S01]  /*6a80*/  @P0 F2F.F64.F32 R16, R0 ;  /* 0x0000000000100310 */ /* 0x0000620000201800 */
[----:B------:R-:W-:Y:S05]  /*6a90*/  BRA `(.L_x_6249) ;  /* 0x00000000005c7947 */ /* 0x000fea0003800000 */
.L_x_6248:
        /* <DEDUP_REMOVED lines=10> */
[----:B-1----:R-:W-:Y:S01]  /*6b40*/  IMAD.U32 R6, RZ, RZ, UR6 ;  /* 0x00000006ff067e24 */ /* 0x002fe2000f8e00ff */
[----:B------:R-:W-:Y:S01]  /*6b50*/  MOV R7, UR7 ;  /* 0x0000000700077c02 */ /* 0x000fe20008000f00 */
[----:B---3--:R-:W-:Y:S01]  /*6b60*/  IMAD.U32 R10, RZ, RZ, UR8 ;  /* 0x00000008ff0a7e24 */ /* 0x008fe2000f8e00ff */
[----:B------:R-:W-:-:S07]  /*6b70*/  MOV R11, UR9 ;  /* 0x00000009000b7c02 */ /* 0x000fce0008000f00 */
[----:B------:R-:W-:-:S07]  /*6b80*/  LEPC R20, `(.L_x_6270) ;  /* 0x000000001014794e */ /* 0x000fce0000000000 */
[----:B--2---:R-:W-:Y:S05]  /*6b90*/  CALL.ABS.NOINC R2 ;  /* 0x0000000002007343 */ /* 0x004fea0003c00000 */
.L_x_6270:
[----:B------:R-:W-:Y:S01]  /*6ba0*/  CS2R R16, SRZ ;  /* 0x0000000000107805 */ /* 0x000fe2000001ff00 */
[----:B------:R-:W-:Y:S06]  /*6bb0*/  BRA `(.L_x_6249) ;  /* 0x0000000000147947 */ /* 0x000fec0003800000 */
.L_x_6269:
[----:B------:R-:W2:Y:S02]  /*6bc0*/  LDG.E.64 R16, desc[UR36][R2.64] ;  /* 0x0000002402107981 */ /* 0x000ea4000c1e1b00 */
[----:B--2---:R-:W0:Y:S01]  /*6bd0*/  I2F.F64.U64 R16, R16 ;  /* 0x0000001000107312 */ /* 0x004e220000301800 */
[----:B------:R-:W-:Y:S05]  /*6be0*/  BRA `(.L_x_6249) ;  /* 0x0000000000087947 */ /* 0x000fea0003800000 */
.L_x_6268:
[----:B------:R-:W2:Y:S02]  /*6bf0*/  LDG.E R2, desc[UR36][R2.64] ;  /* 0x0000002402027981 */ /* 0x000ea4000c1e1900 */
[----:B--2---:R0:W1:Y:S02]  /*6c00*/  I2F.F64.U32 R16, R2 ;  /* 0x0000000200107312 */ /* 0x0040640000201800 */
.L_x_6249:
[----:B------:R-:W-:Y:S05]  /*6c10*/  BSYNC.RECONVERGENT B6 ;  /* 0x0000000000067941 */ /* 0x000fea0003800200 */
.L_x_6243:
[----:B------:R-:W3:Y:S01]  /*6c20*/  LDCU.64 UR6, c[0x0][0x5f8] ;  /* 0x0000bf00ff0677ac */ /* 0x000ee20008000a00 */
[----:B------:R-:W-:Y:S01]  /*6c30*/  BSSY.RECONVERGENT B6, `(.L_x_6271) ;  /* 0x00000f9000067945 */ /* 0x000fe20003800200 */
[----:B------:R-:W-:-:S04]  /*6c40*/  UPRMT UR4, UR42, 0x9910, URZ ;  /* 0x000099102a047896 */ /* 0x000fc800080000ff */
[----:B------:R-:W-:Y:S01]  /*6c50*/  UISETP.GT.AND UP0, UPT, UR4, 0x9, UPT ;  /* 0x000000090400788c */ /* 0x000fe2000bf04270 */
[----:B---3--:R-:W-:-:S04]  /*6c60*/  IADD3 R22, P0, PT, R22, UR6, RZ ;  /* 0x0000000616167c10 */ /* 0x008fc8000ff1e0ff */
        /* <DEDUP_REMOVED lines=10> */
[----:B0-----:R-:W3:Y:S02]  /*6d10*/  LDG.E.S8 R2, desc[UR36][R22.64] ;  /* 0x0000002416027981 */ /* 0x001ee4000c1e1300 */
[----:B---3--:R-:W0:Y:S02]  /*6d20*/  I2F.F64.S16 R2, R2 ;  /* 0x0000000200027312 */ /* 0x008e240000101c00 */
[----:B0-----:R-:W-:Y:S01]  /*6d30*/  IMAD.MOV.U32 R5, RZ, RZ, R3 ;  /* 0x000000ffff057224 */ /* 0x001fe200078e0003 */
[----:B------:R-:W-:Y:S06]  /*6d40*/  BRA `(.L_x_6277) ;  /* 0x0000000c009c7947 */ /* 0x000fec0003800000 */
.L_x_6275:
[----:B0-----:R-:W3:Y:S02]  /*6d50*/  LDG.E.U8 R2, desc[UR36][R22.64] ;  /* 0x0000002416027981 */ /* 0x001ee4000c1e1100 */
[----:B---3--:R-:W0:Y:S02]  /*6d60*/  I2F.F64.U16 R2, R2 ;  /* 0x0000000200027312 */ /* 0x008e240000101800 */
[----:B0-----:R-:W-:Y:S01]  /*6d70*/  MOV R5, R3 ;  /* 0x0000000300057202 */ /* 0x001fe20000000f00 */
[----:B------:R-:W-:Y:S06]  /*6d80*/  BRA `(.L_x_6277) ;  /* 0x0000000c008c7947 */ /* 0x000fec0003800000 */
.L_x_6274:
[----:B------:R-:W-:-:S09]  /*6d90*/  UISETP.NE.AND UP0, UPT, UR4, 0x2, UPT ;  /* 0x000000020400788c */ /* 0x000fd2000bf05270 */
[----:B------:R-:W-:Y:S05]  /*6da0*/  BRA.U !UP0, `(.L_x_6278) ;  /* 0x0000000108307547 */ /* 0x000fea000b800000 */
[----:B------:R-:W-:-:S09]  /*6db0*/  UISETP.NE.AND UP0, UPT, UR4, 0x3, UPT ;  /* 0x000000030400788c */ /* 0x000fd2000bf05270 */
[----:B------:R-:W-:Y:S05]  /*6dc0*/  BRA.U !UP0, `(.L_x_6279) ;  /* 0x0000000108187547 */ /* 0x000fea000b800000 */
[----:B------:R-:W-:-:S09]  /*6dd0*/  UISETP.NE.AND UP0, UPT, UR4, 0x4, UPT ;  /* 0x000000040400788c */ /* 0x000fd2000bf05270 */
[----:B------:R-:W-:Y:S05]  /*6de0*/  BRA.U UP0, `(.L_x_6276) ;  /* 0x0000000d00107547 */ /* 0x000fea000b800000 */
[----:B0-----:R-:W3:Y:S02]  /*6df0*/  LDG.E.64 R2, desc[UR36][R22.64] ;  /* 0x0000002416027981 */ /* 0x001ee4000c1e1b00 */
[----:B---3--:R-:W0:Y:S02]  /*6e00*/  I2F.F64.S64 R2, R2 ;  /* 0x0000000200027312 */ /* 0x008e240000301c00 */
[----:B0-----:R-:W-:Y:S01]  /*6e10*/  IMAD.MOV.U32 R5, RZ, RZ, R3 ;  /* 0x000000ffff057224 */ /* 0x001fe200078e0003 */
[----:B------:R-:W-:Y:S06]  /*6e20*/  BRA `(.L_x_6277) ;  /* 0x0000000c00647947 */ /* 0x000fec0003800000 */
.L_x_6279:
[----:B0-----:R-:W3:Y:S02]  /*6e30*/  LDG.E R2, desc[UR36][R22.64] ;  /* 0x0000002416027981 */ /* 0x001ee4000c1e1900 */
[----:B---3--:R-:W0:Y:S02]  /*6e40*/  I2F.F64 R2, R2 ;  /* 0x0000000200027312 */ /* 0x008e240000201c00 */
[----:B0-----:R-:W-:Y:S01]  /*6e50*/  MOV R5, R3 ;  /* 0x0000000300057202 */ /* 0x001fe20000000f00 */
[----:B------:R-:W-:Y:S06]  /*6e60*/  BRA `(.L_x_6277) ;  /* 0x0000000c00547947 */ /* 0x000fec0003800000 */
.L_x_6278:
[----:B0-----:R-:W3:Y:S02]  /*6e70*/  LDG.E.U16 R2, desc[UR36][R22.64] ;  /* 0x0000002416027981 */ /* 0x001ee4000c1e1500 */
[----:B---3--:R-:W0:Y:S02]  /*6e80*/  I2F.F64.S16 R2, R2 ;  /* 0x0000000200027312 */ /* 0x008e240000101c00 */
[----:B0-----:R-:W-:Y:S01]  /*6e90*/  IMAD.MOV.U32 R5, RZ, RZ, R3 ;  /* 0x000000ffff057224 */ /* 0x001fe200078e0003 */
[----:B------:R-:W-:Y:S06]  /*6ea0*/  BRA `(.L_x_6277) ;  /* 0x0000000c00447947 */ /* 0x000fec0003800000 */
.L_x_6273:
[----:B------:R-:W-:-:S09]  /*6eb0*/  UISETP.GT.AND UP0, UPT, UR4, 0x6, UPT ;  /* 0x000000060400788c */ /* 0x000fd2000bf04270 */
[----:B------:R-:W-:Y:S05]  /*6ec0*/  BRA.U UP0, `(.L_x_6280) ;  /* 0x00000001003c7547 */ /* 0x000fea000b800000 */
[----:B------:R-:W-:-:S09]  /*6ed0*/  UISETP.NE.AND UP0, UPT, UR4, 0x5, UPT ;  /* 0x000000050400788c */ /* 0x000fd2000bf05270 */
[----:B------:R-:W-:Y:S05]  /*6ee0*/  BRA.U !UP0, `(.L_x_6281) ;  /* 0x00000001081c7547 */ /* 0x000fea000b800000 */
[----:B------:R-:W-:-:S09]  /*6ef0*/  UISETP.NE.AND UP0, UPT, UR4, 0x6, UPT ;  /* 0x000000060400788c */ /* 0x000fd2000bf05270 */
[----:B------:R-:W-:Y:S05]  /*6f00*/  BRA.U UP0, `(.L_x_6276) ;  /* 0x0000000900c87547 */ /* 0x000fea000b800000 */
[----:B0-----:R-:W3:Y:S02]  /*6f10*/  LDG.E R2, desc[UR36][R22.64] ;  /* 0x0000002416027981 */ /* 0x001ee4000c1e1900 */
[----:B---3--:R-:W-:-:S06]  /*6f20*/  FMUL.FTZ R2, R2, 1 ;  /* 0x3f80000002027820 */ /* 0x008fcc0000410000 */
[----:B------:R-:W0:Y:S02]  /*6f30*/  F2F.F64.F32 R2, R2 ;  /* 0x0000000200027310 */ /* 0x000e240000201800 */
[----:B0-----:R-:W-:Y:S01]  /*6f40*/  MOV R5, R3 ;  /* 0x0000000300057202 */ /* 0x001fe20000000f00 */
[----:B------:R-:W-:Y:S06]  /*6f50*/  BRA `(.L_x_6277) ;  /* 0x0000000c00187947 */ /* 0x000fec0003800000 */
.L_x_6281:
[----:B0-----:R-:W3:Y:S02]  /*6f60*/  LDG.E.U16 R0, desc[UR36][R22.64] ;  /* 0x0000002416007981 */ /* 0x001ee4000c1e1500 */
[----:B---3--:R-:W-:-:S05]  /*6f70*/  HADD2.F32 R0, -RZ, R0.H0_H0 ;  /* 0x20000000ff007230 */ /* 0x008fca0000004100 */
[----:B------:R-:W-:-:S04]  /*6f80*/  FMUL.FTZ R0, R0, 1 ;  /* 0x3f80000000007820 */ /* 0x000fc80000410000 */
[----:B------:R-:W0:Y:S02]  /*6f90*/  F2F.F64.F32 R2, R0 ;  /* 0x0000000000027310 */ /* 0x000e240000201800 */
[----:B0-----:R-:W-:Y:S01]  /*6fa0*/  IMAD.MOV.U32 R5, RZ, RZ, R3 ;  /* 0x000000ffff057224 */ /* 0x001fe200078e0003 */
[----:B------:R-:W-:Y:S06]  /*6fb0*/  BRA `(.L_x_6277) ;  /* 0x0000000c00007947 */ /* 0x000fec0003800000 */
.L_x_6280:
        /* <DEDUP_REMOVED lines=9> */
[----:B0-----:R-:W-:Y:S01]  /*7050*/  MOV R5, R3 ;  /* 0x0000000300057202 */ /* 0x001fe20000000f00 */
[----:B------:R-:W-:Y:S06]  /*7060*/  BRA `(.L_x_6277) ;  /* 0x0000000800d47947 */ /* 0x000fec0003800000 */
.L_x_6283:
[----:B------:R-:W0:Y:S02]  /*7070*/  LDG.E.U16 R22, desc[UR36][R22.64] ;  /* 0x0000002416167981 */ /* 0x000e24000c1e1500 */
[----:B0-----:R-:W-:-:S05]  /*7080*/  HADD2.F32 R0, -RZ, R22.H0_H0 ;  /* 0x20000016ff007230 */ /* 0x001fca0000004100 */
[----:B------:R-:W-:-:S04]  /*7090*/  FMUL.FTZ R0, R0, 1 ;  /* 0x3f80000000007820 */ /* 0x000fc80000410000 */
[----:B------:R-:W0:Y:S02]  /*70a0*/  F2F.F64.F32 R2, R0 ;  /* 0x0000000000027310 */ /* 0x000e240000201800 */
[----:B0-----:R-:W-:Y:S01]  /*70b0*/  IMAD.MOV.U32 R5, RZ, RZ, R3 ;  /* 0x000000ffff057224 */ /* 0x001fe200078e0003 */
[----:B------:R-:W-:Y:S06]  /*70c0*/  BRA `(.L_x_6277) ;  /* 0x0000000800bc7947 */ /* 0x000fec0003800000 */
.L_x_6282:
[----:B0-----:R3:W5:Y:S01]  /*70d0*/  LDG.E R5, desc[UR36][R22.64+0x4] ;  /* 0x0000042416057981 */ /* 0x001762000c1e1900 */
[----:B------:R-:W-:Y:S05]  /*70e0*/  BRA `(.L_x_6277) ;  /* 0x0000000800b47947 */ /* 0x000fea0003800000 */
.L_x_6272:
        /* <DEDUP_REMOVED lines=8> */
[----:B------:R-:W3:Y:S02]  /*7170*/  LDG.E.U8 R22, desc[UR36][R22.64] ;  /* 0x0000002416167981 */ /* 0x000ee4000c1e1100 */
[----:B---3--:R-:W-:-:S04]  /*7180*/  ISETP.NE.AND P0, PT, R22, RZ, PT ;  /* 0x000000ff1600720c */ /* 0x008fc80003f05270 */
[----:B0-----:R-:W-:Y:S01]  /*7190*/  FSEL R5, RZ, 1.875, !P0 ;  /* 0x3ff00000ff057808 */ /* 0x001fe20004000000 */
[----:B------:R-:W-:Y:S08]  /*71a0*/  BRA `(.L_x_6277) ;  /* 0x0000000800847947 */ /* 0x000ff00003800000 */
.L_x_6286:
[----:B0-----:R0:W5:Y:S01]  /*71b0*/  LDG.E R5, desc[UR36][R22.64+0x4] ;  /* 0x0000042416057981 */ /* 0x001162000c1e1900 */
[----:B------:R-:W-:Y:S05]  /*71c0*/  BRA `(.L_x_6277) ;  /* 0x00000008007c7947 */ /* 0x000fea0003800000 */
.L_x_6285:
[----:B------:R-:W-:-:S09]  /*71d0*/  UISETP.NE.AND UP0, UPT, UR4, 0xf, UPT ;  /* 0x0000000f0400788c */ /* 0x000fd2000bf05270 */
[----:B------:R-:W-:Y:S05]  /*71e0*/  BRA.U !UP0, `(.L_x_6287) ;  /* 0x0000000108a47547 */ /* 0x000fea000b800000 */
[----:B------:R-:W-:-:S09]  /*71f0*/  UISETP.NE.AND UP0, UPT, UR4, 0x17, UPT ;  /* 0x000000170400788c */ /* 0x000fd2000bf05270 */
[----:B------:R-:W-:Y:S05]  /*7200*/  BRA.U !UP0, `(.L_x_6288) ;  /* 0x0000000108607547 */ /* 0x000fea000b800000 */
[----:B------:R-:W-:-:S09]  /*7210*/  UISETP.NE.AND UP0, UPT, UR4, 0x18, UPT ;  /* 0x000000180400788c */ /* 0x000fd2000bf05270 */
[----:B------:R-:W-:Y:S05]  /*7220*/  BRA.U UP0, `(.L_x_6276) ;  /* 0x0000000900007547 */ /* 0x000fea000b800000 */
[----:B0-----:R-:W3:Y:S01]  /*7230*/  LDG.E.U8 R0, desc[UR36][R22.64] ;  /* 0x0000002416007981 */ /* 0x001ee2000c1e1100 */
[----:B------:R-:W-:Y:S01]  /*7240*/  IMAD.MOV.U32 R4, RZ, RZ, 0x1f ;  /* 0x0000001fff047424 */ /* 0x000fe200078e00ff */
[----:B---3--:R-:W-:-:S04]  /*7250*/  SHF.L.U32 R0, R0, 0x18, RZ ;  /* 0x0000001800007819 */ /* 0x008fc800000006ff */
        /* <DEDUP_REMOVED lines=15> */
[----:B------:R-:W-:-:S06]  /*7350*/  FMUL.FTZ R3, R3, 1 ;  /* 0x3f80000003037820 */ /* 0x000fcc0000410000 */
[----:B------:R-:W0:Y:S02]  /*7360*/  F2F.F64.F32 R2, R3 ;  /* 0x0000000300027310 */ /* 0x000e240000201800 */
[----:B0-----:R-:W-:Y:S01]  /*7370*/  IMAD.MOV.U32 R5, RZ, RZ, R3 ;  /* 0x000000ffff057224 */ /* 0x001fe200078e0003 */
[----:B------:R-:W-:Y:S06]  /*7380*/  BRA `(.L_x_6277) ;  /* 0x00000008000c7947 */ /* 0x000fec0003800000 */
.L_x_6288:
[----:B0-----:R-:W3:Y:S02]  /*7390*/  LDG.E.U8 R3, desc[UR36][R22.64] ;  /* 0x0000002416037981 */ /* 0x001ee4000c1e1100 */
[C---:B---3--:R-:W-:Y:S01]  /*73a0*/  SHF.L.U32 R0, R3.reuse, 0x19, RZ ;  /* 0x0000001903007819 */ /* 0x048fe200000006ff */
        /* <DEDUP_REMOVED lines=10> */
[----:B------:R-:W0:Y:S02]  /*7450*/  F2F.F64.F32 R2, R0 ;  /* 0x0000000000027310 */ /* 0x000e240000201800 */
[----:B0-----:R-:W-:Y:S01]  /*7460*/  MOV R5, R3 ;  /* 0x0000000300057202 */ /* 0x001fe20000000f00 */
[----:B------:R-:W-:Y:S06]  /*7470*/  BRA `(.L_x_6277) ;  /* 0x0000000400d07947 */ /* 0x000fec0003800000 */
.L_x_6287:
[----:B0-----:R-:W3:Y:S02]  /*7480*/  LDG.E.U16 R0, desc[UR36][R22.64] ;  /* 0x0000002416007981 */ /* 0x001ee4000c1e1500 */
[----:B---3--:R-:W-:-:S04]  /*7490*/  IMAD.U32 R0, R0, 0x10000, RZ ;  /* 0x0001000000007824 */ /* 0x008fc800078e00ff */
[----:B------:R-:W-:-:S04]  /*74a0*/  FMUL.FTZ R0, R0, 1 ;  /* 0x3f80000000007820 */ /* 0x000fc80000410000 */
[----:B------:R-:W0:Y:S02]  /*74b0*/  F2F.F64.F32 R2, R0 ;  /* 0x0000000000027310 */ /* 0x000e240000201800 */
[----:B0-----:R-:W-:Y:S01]  /*74c0*/  MOV R5, R3 ;  /* 0x0000000300057202 */ /* 0x001fe20000000f00 */
[----:B------:R-:W-:Y:S06]  /*74d0*/  BRA `(.L_x_6277) ;  /* 0x0000000400b87947 */ /* 0x000fec0003800000 */
.L_x_6284:
        /* <DEDUP_REMOVED lines=8> */
[----:B0-----:R-:W3:Y:S02]  /*7560*/  LDG.E.U16 R2, desc[UR36][R22.64] ;  /* 0x0000002416027981 */ /* 0x001ee4000c1e1500 */
[----:B---3--:R-:W0:Y:S02]  /*7570*/  I2F.F64.U16 R2, R2 ;  /* 0x0000000200027312 */ /* 0x008e240000101800 */
[----:B0-----:R-:W-:Y:S01]  /*7580*/  IMAD.MOV.U32 R5, RZ, RZ, R3 ;  /* 0x000000ffff057224 */ /* 0x001fe200078e0003 */
[----:B------:R-:W-:Y:S06]  /*7590*/  BRA `(.L_x_6277) ;  /* 0x0000000400887947 */ /* 0x000fec0003800000 */
.L_x_6291:
[----:B------:R-:W3:Y:S01]  /*75a0*/  LDG.E.U8 R22, desc[UR36][R22.64] ;  /* 0x0000002416167981 */ /* 0x000ee2000c1e1100 */
[----:B0-----:R-:W-:Y:S01]  /*75b0*/  HFMA2 R5, -RZ, RZ, 0, 0 ;  /* 0x00000000ff057431 */ /* 0x001fe200000001ff */
[----:B---3--:R-:W-:-:S13]  /*75c0*/  ISETP.NE.AND P0, PT, R22, RZ, PT ;  /* 0x000000ff1600720c */ /* 0x008fda0003f05270 */
        /* <DEDUP_REMOVED lines=17> */
.L_x_6293:
[----:B------:R-:W-:Y:S05]  /*76e0*/  BSYNC.RECONVERGENT B0 ;  /* 0x0000000000007941 */ /* 0x000fea0003800200 */
.L_x_6292:
[----:B------:R-:W-:Y:S02]  /*76f0*/  SHF.L.U32 R0, R0, 0x14, RZ ;  /* 0x0000001400007819 */ /* 0x000fe400000006ff */
[----:B------:R-:W-:-:S04]  /*7700*/  LEA R2, R2, 0x3b800000, 0x17 ;  /* 0x3b80000002027811 */ /* 0x000fc800078eb8ff */
[----:B------:R-:W-:-:S05]  /*7710*/  LOP3.LUT R0, R2, R0, R7, 0xfe, !PT ;  /* 0x0000000002007212 */ /* 0x000fca00078efe07 */
[----:B------:R-:W-:-:S04]  /*7720*/  FMUL.FTZ R0, R0, 1 ;  /* 0x3f80000000007820 */ /* 0x000fc80000410000 */
[----:B------:R-:W0:Y:S02]  /*7730*/  F2F.F64.F32 R2, R0 ;  /* 0x0000000000027310 */ /* 0x000e240000201800 */
[----:B0-----:R-:W-:Y:S01]  /*7740*/  IMAD.MOV.U32 R5, RZ, RZ, R3 ;  /* 0x000000ffff057224 */ /* 0x001fe200078e0003 */
[----:B------:R-:W-:Y:S06]  /*7750*/  BRA `(.L_x_6277) ;  /* 0x0000000400187947 */ /* 0x000fec0003800000 */
.L_x_6290:
[----:B------:R-:W3:Y:S01]  /*7760*/  LDG.E.U8 R22, desc[UR36][R22.64] ;  /* 0x0000002416167981 */ /* 0x000ee2000c1e1100 */
[----:B0-----:R-:W-:Y:S02]  /*7770*/  MOV R5, RZ ;  /* 0x000000ff00057202 */ /* 0x001fe40000000f00 */
        /* <DEDUP_REMOVED lines=18> */
.L_x_6295:
[----:B------:R-:W-:Y:S05]  /*78a0*/  BSYNC.RECONVERGENT B0 ;  /* 0x0000000000007941 */ /* 0x000fea0003800200 */
.L_x_6294:
[----:B------:R-:W-:Y:S02]  /*78b0*/  SHF.L.U32 R0, R0, 0x15, RZ ;  /* 0x0000001500007819 */ /* 0x000fe400000006ff */
[----:B------:R-:W-:-:S04]  /*78c0*/  LEA R2, R2, 0x37800000, 0x17 ;  /* 0x3780000002027811 */ /* 0x000fc800078eb8ff */
[----:B------:R-:W-:-:S05]  /*78d0*/  LOP3.LUT R0, R2, R0, R7, 0xfe, !PT ;  /* 0x0000000002007212 */ /* 0x000fca00078efe07 */
[----:B------:R-:W-:-:S04]  /*78e0*/  FMUL.FTZ R0, R0, 1 ;  /* 0x3f80000000007820 */ /* 0x000fc80000410000 */
[----:B------:R-:W0:Y:S02]  /*78f0*/  F2F.F64.F32 R2, R0 ;  /* 0x0000000000027310 */ /* 0x000e240000201800 */
[----:B0-----:R-:W-:Y:S01]  /*7900*/  IMAD.MOV.U32 R5, RZ, RZ, R3 ;  /* 0x000000ffff057224 */ /* 0x001fe200078e0003 */
[----:B------:R-:W-:Y:S06]  /*7910*/  BRA `(.L_x_6277) ;  /* 0x0000000000a87947 */ /* 0x000fec0003800000 */
.L_x_6289:
[----:B------:R-:W-:-:S09]  /*7920*/  UISETP.NE.AND UP0, UPT, UR4, 0x1c, UPT ;  /* 0x0000001c0400788c */ /* 0x000fd2000bf05270 */
[----:B------:R-:W-:Y:S05]  /*7930*/  BRA.U !UP0, `(.L_x_6296) ;  /* 0x0000000108947547 */ /* 0x000fea000b800000 */
[----:B------:R-:W-:-:S09]  /*7940*/  UISETP.NE.AND UP0, UPT, UR4, 0x1d, UPT ;  /* 0x0000001d0400788c */ /* 0x000fd2000bf05270 */
[----:B------:R-:W-:Y:S05]  /*7950*/  BRA.U !UP0, `(.L_x_6297) ;  /* 0x00000001087c7547 */ /* 0x000fea000b800000 */
[----:B------:R-:W-:-:S09]  /*7960*/  UISETP.NE.AND UP0, UPT, UR4, 0x2c, UPT ;  /* 0x0000002c0400788c */ /* 0x000fd2000bf05270 */
[----:B------:R-:W-:Y:S05]  /*7970*/  BRA.U UP0, `(.L_x_6276) ;  /* 0x00000001002c7547 */ /* 0x000fea000b800000 */
[----:B0-----:R-:W3:Y:S01]  /*7980*/  LDG.E.U8 R0, desc[UR36][R22.64] ;  /* 0x0000002416007981 */ /* 0x001ee2000c1e1100 */
[----:B------:R-:W-:Y:S01]  /*7990*/  HFMA2 R5, -RZ, RZ, 0.5, 0 ;  /* 0x38000000ff057431 */ /* 0x000fe200000001ff */
[----:B---3--:R-:W-:-:S13]  /*79a0*/  ISETP.NE.AND P0, PT, R0, RZ, PT ;  /* 0x000000ff0000720c */ /* 0x008fda0003f05270 */
        /* <DEDUP_REMOVED lines=8> */
.L_x_6276:
[----:B0-----:R-:W-:Y:S01]  /*7a30*/  MOV R2, 0x0 ;  /* 0x0000000000027802 */ /* 0x001fe20000000f00 */
[----:B------:R-:W0:Y:S01]  /*7a40*/  LDCU.64 UR4, c[0x4][0x128] ;  /* 0x01002500ff0477ac */ /* 0x000e220008000a00 */
[----:B------:R-:W-:Y:S02]  /*7a50*/  HFMA2 R8, -RZ, RZ, 0, 4.64916229248046875e-06 ;  /* 0x0000004eff087431 */ /* 0x000fe400000001ff */
[----:B------:R-:W-:Y:S01]  /*7a60*/  IMAD.MOV.U32 R12, RZ, RZ, 0x1 ;  /* 0x00000001ff0c7424 */ /* 0x000fe200078e00ff */
[----:B------:R-:W-:Y:S01]  /*7a70*/  MOV R13, RZ ;  /* 0x000000ff000d7202 */ /* 0x000fe20000000f00 */
[----:B------:R-:W3:Y:S01]  /*7a80*/  LDCU.64 UR6, c[0x4][0x130] ;  /* 0x01002600ff0677ac */ /* 0x000ee20008000a00 */
[----:B------:R-:W1:Y:S01]  /*7a90*/  LDC.64 R2, c[0x4][R2] ;  /* 0x0100000002027b82 */ /* 0x000e620000000a00 */
[----:B------:R-:W2:Y:S01]  /*7aa0*/  LDCU.64 UR8, c[0x4][0x8] ;  /* 0x01000100ff0877ac */ /* 0x000ea20008000a00 */
[----:B0-----:R-:W-:Y:S01]  /*7ab0*/  MOV R4, UR4 ;  /* 0x0000000400047c02 */ /* 0x001fe20008000f00 */
[----:B------:R-:W-:Y:S01]  /*7ac0*/  IMAD.U32 R5, RZ, RZ, UR5 ;  /* 0x00000005ff057e24 */ /* 0x000fe2000f8e00ff */
[----:B---3--:R-:W-:Y:S01]  /*7ad0*/  MOV R6, UR6 ;  /* 0x0000000600067c02 */ /* 0x008fe20008000f00 */
[----:B------:R-:W-:Y:S01]  /*7ae0*/  IMAD.U32 R7, RZ, RZ, UR7 ;  /* 0x00000007ff077e24 */ /* 0x000fe2000f8e00ff */
[----:B--2---:R-:W-:Y:S01]  /*7af0*/  MOV R10, UR8 ;  /* 0x00000008000a7c02 */ /* 0x004fe20008000f00 */
[----:B------:R-:W-:-:S07]  /*7b00*/  IMAD.U32 R11, RZ, RZ, UR9 ;  /* 0x00000009ff0b7e24 */ /* 0x000fce000f8e00ff */
[----:B------:R-:W-:-:S07]  /*7b10*/  LEPC R20, `(.L_x_6298) ;  /* 0x000000001014794e */ /* 0x000fce0000000000 */
[----:B-1--45:R-:W-:Y:S05]  /*7b20*/  CALL.ABS.NOINC R2 ;  /* 0x0000000002007343 */ /* 0x032fea0003c00000 */
.L_x_6298:
[----:B------:R-:W-:Y:S01]  /*7b30*/  IMAD.MOV.U32 R5, RZ, RZ, RZ ;  /* 0x000000ffff057224 */ /* 0x000fe200078e00ff */
[----:B------:R-:W-:Y:S06]  /*7b40*/  BRA `(.L_x_6277) ;  /* 0x00000000001c7947 */ /* 0x000fec0003800000 */
.L_x_6297:
[----:B0-----:R-:W3:Y:S02]  /*7b50*/  LDG.E.64 R2, desc[UR36][R22.64] ;  /* 0x0000002416027981 */ /* 0x001ee4000c1e1b00 */
[----:B---3--:R-:W0:Y:S02]  /*7b60*/  I2F.F64.U64 R2, R2 ;  /* 0x0000000200027312 */ /* 0x008e240000301800 */
[----:B0-----:R-:W-:Y:S01]  /*7b70*/  MOV R5, R3 ;  /* 0x0000000300057202 */ /* 0x001fe20000000f00 */
[----:B------:R-:W-:Y:S06]  /*7b80*/  BRA `(.L_x_6277) ;  /* 0x00000000000c7947 */ /* 0x000fec0003800000 */
.L_x_6296:
[----:B0-----:R-:W3:Y:S02]  /*7b90*/  LDG.E R2, desc[UR36][R22.64] ;  /* 0x0000002416027981 */ /* 0x001ee4000c1e1900 */
[----:B---3--:R-:W0:Y:S02]  /*7ba0*/  I2F.F64.U32 R2, R2 ;  /* 0x0000000200027312 */ /* 0x008e240000201800 */
[----:B0-----:R-:W-:-:S07]  /*7bb0*/  IMAD.MOV.U32 R5, RZ, RZ, R3 ;  /* 0x000000ffff057224 */ /* 0x001fce00078e0003 */
.L_x_6277:
[----:B------:R-:W-:Y:S05]  /*7bc0*/  BSYNC.RECONVERGENT B6 ;  /* 0x0000000000067941 */ /* 0x000fea0003800200 */
.L_x_6271:
[----:B------:R-:W0:Y:S01]  /*7bd0*/  LDCU.64 UR6, c[0x0][0x5e8] ;  /* 0x0000bd00ff0677ac */ /* 0x000e220008000a00 */
[----:B-12-45:R-:W-:Y:S01]  /*7be0*/  LOP3.LUT R5, R17, 0x80000000, R5, 0xb8, !PT ;  /* 0x8000000011057812 */ /* 0x036fe200078eb805 */
[----:B------:R-:W-:Y:S01]  /*7bf0*/  IMAD.MOV.U32 R4, RZ, RZ, R16 ;  /* 0x000000ffff047224 */ /* 0x000fe200078e0010 */
        /* <DEDUP_REMOVED lines=16> */
.L_x_6302:
[----:B------:R-:W0:Y:S02]  /*7d00*/  F2I.S64.F64.TRUNC R4, R4 ;  /* 0x0000000400047311 */ /* 0x000e24000030d900 */
[----:B0-----:R-:W-:-:S05]  /*7d10*/  MOV R7, R4 ;  /* 0x0000000400077202 */ /* 0x001fca0000000f00 */
[----:B------:R0:W-:Y:S01]  /*7d20*/  STG.E.U8 desc[UR36][R2.64], R7 ;  /* 0x0000000702007986 */ /* 0x0001e2000c101124 */
[----:B------:R-:W-:Y:S05]  /*7d30*/  BRA `(.L_x_6304) ;  /* 0x0000000c00e07947 */ /* 0x000fea0003800000 */
.L_x_6301:
        /* <DEDUP_REMOVED lines=9> */
.L_x_6306:
[----:B------:R-:W0:Y:S02]  /*7dd0*/  F2I.F64.TRUNC R5, R4 ;  /* 0x0000000400057311 */ /* 0x000e24000030d100 */
[----:B0-----:R0:W-:Y:S01]  /*7de0*/  STG.E desc[UR36][R2.64], R5 ;  /* 0x0000000502007986 */ /* 0x0011e2000c101924 */
[----:B------:R-:W-:Y:S05]  /*7df0*/  BRA `(.L_x_6304) ;  /* 0x0000000c00b07947 */ /* 0x000fea0003800000 */
.L_x_6305:
[----:B------:R-:W0:Y:S02]  /*7e00*/  F2I.F64.TRUNC R5, R4 ;  /* 0x0000000400057311 */ /* 0x000e24000030d100 */
[----:B0-----:R0:W-:Y:S01]  /*7e10*/  STG.E.U16 desc[UR36][R2.64], R5 ;  /* 0x0000000502007986 */ /* 0x0011e2000c101524 */
[----:B------:R-:W-:Y:S05]  /*7e20*/  BRA `(.L_x_6304) ;  /* 0x0000000c00a47947 */ /* 0x000fea0003800000 */
.L_x_6300:
        /* <DEDUP_REMOVED lines=13> */
.L_x_6308:
        /* <DEDUP_REMOVED lines=8> */
.L_x_6307:
        /* <DEDUP_REMOVED lines=14> */
.L_x_6310:
        /* <DEDUP_REMOVED lines=9> */
.L_x_6309:
[----:B------:R0:W-:Y:S01]  /*80f0*/  STG.E.64 desc[UR36][R2.64], R4 ;  /* 0x0000000402007986 */ /* 0x0001e2000c101b24 */
[----:B------:R-:W-:Y:S05]  /*8100*/  BRA `(.L_x_6304) ;  /* 0x0000000800ec7947 */ /* 0x000fea0003800000 */
.L_x_6299:
        /* <DEDUP_REMOVED lines=13> */
.L_x_6314:
[----:B------:R-:W-:Y:S01]  /*81e0*/  UMOV UR4, 0xf0000000 ;  /* 0xf000000000047882 */ /* 0x000fe20000000000 */
[----:B------:R-:W-:Y:S01]  /*81f0*/  UMOV UR5, 0x380fffff ;  /* 0x380fffff00057882 */ /* 0x000fe20000000000 */
[----:B------:R-:W0:Y:S01]  /*8200*/  F2F.F32.F64 R7, R4 ;  /* 0x0000000400077310 */ /* 0x000e220000301000 */
[----:B------:R-:W-:Y:S01]  /*8210*/  DSETP.GEU.AND P0, PT, |R4|, UR4, PT ;  /* 0x0000000404007e2a */ /* 0x000fe2000bf0e200 */
[----:B------:R-:W-:Y:S01]  /*8220*/  BSSY.RECONVERGENT B0, `(.L_x_6315) ;  /* 0x0000014000007945 */ /* 0x000fe20003800200 */
[----:B------:R-:W-:-:S12]  /*8230*/  MOV R0, 0x80 ;  /* 0x0000008000007802 */ /* 0x000fd80000000f00 */
[----:B0-----:R-:W-:-:S05]  /*8240*/  @!P0 FMUL R7, R7, 1.175494350822287508e-38 ;  /* 0x0080000007078820 */ /* 0x001fca0000400000 */
        /* <DEDUP_REMOVED lines=15> */
.L_x_6317:
[----:B------:R-:W-:-:S04]  /*8340*/  SHF.R.U32.HI R5, RZ, 0x18, R7 ;  /* 0x00000018ff057819 */ /* 0x000fc80000011607 */
[----:B------:R-:W-:-:S07]  /*8350*/  LOP3.LUT R0, R0, 0x80, R5, 0xf8, !PT ;  /* 0x0000008000007812 */ /* 0x000fce00078ef805 */
.L_x_6316:
[----:B------:R-:W-:Y:S05]  /*8360*/  BSYNC.RECONVERGENT B0 ;  /* 0x0000000000007941 */ /* 0x000fea0003800200 */
.L_x_6315:
[----:B------:R0:W-:Y:S01]  /*8370*/  STG.E.U8 desc[UR36][R2.64], R0 ;  /* 0x0000000002007986 */ /* 0x0001e2000c101124 */
[----:B------:R-:W-:Y:S05]  /*8380*/  BRA `(.L_x_6304) ;  /* 0x00000008004c7947 */ /* 0x000fea0003800000 */
.L_x_6313:
        /* <DEDUP_REMOVED lines=22> */
.L_x_6320:
[----:B------:R-:W-:-:S04]  /*84f0*/  SHF.R.U32.HI R5, RZ, 0x18, R7 ;  /* 0x00000018ff057819 */ /* 0x000fc80000011607 */
[----:B------:R-:W-:-:S07]  /*8500*/  LOP3.LUT R0, R0, 0x80, R5, 0xf8, !PT ;  /* 0x0000008000007812 */ /* 0x000fce00078ef805 */
.L_x_6319:
[----:B------:R-:W-:Y:S05]  /*8510*/  BSYNC.RECONVERGENT B0 ;  /* 0x0000000000007941 */ /* 0x000fea0003800200 */
.L_x_6318:
[----:B------:R0:W-:Y:S01]  /*8520*/  STG.E.U8 desc[UR36][R2.64], R0 ;  /* 0x0000000002007986 */ /* 0x0001e2000c101124 */
[----:B------:R-:W-:Y:S05]  /*8530*/  BRA `(.L_x_6304) ;  /* 0x0000000400e07947 */ /* 0x000fea0003800000 */
.L_x_6312:
        /* <DEDUP_REMOVED lines=26> */
.L_x_6322:
[----:B------:R-:W0:Y:S02]  /*86e0*/  F2I.U64.F64.TRUNC R4, R4 ;  /* 0x0000000400047311 */ /* 0x000e24000030d800 */
[----:B0-----:R0:W-:Y:S01]  /*86f0*/  STG.E.64 desc[UR36][R2.64], R4 ;  /* 0x0000000402007986 */ /* 0x0011e2000c101b24 */
[----:B------:R-:W-:Y:S05]  /*8700*/  BRA `(.L_x_6304) ;  /* 0x00000004006c7947 */ /* 0x000fea0003800000 */
.L_x_6321:
[----:B------:R-:W0:Y:S02]  /*8710*/  F2I.U32.F64.TRUNC R5, R4 ;  /* 0x0000000400057311 */ /* 0x000e24000030d000 */
[----:B0-----:R0:W-:Y:S01]  /*8720*/  STG.E desc[UR36][R2.64], R5 ;  /* 0x0000000502007986 */ /* 0x0011e2000c101924 */
[----:B------:R-:W-:Y:S05]  /*8730*/  BRA `(.L_x_6304) ;  /* 0x0000000400607947 */ /* 0x000fea0003800000 */
.L_x_6311:
        /* <DEDUP_REMOVED lines=10> */
.L_x_6324:
[----:B------:R-:W-:-:S05]  /*87e0*/  CS2R R6, SRZ ;  /* 0x0000000000067805 */ /* 0x000fca000001ff00 */
[----:B------:R0:W-:Y:S01]  /*87f0*/  STG.E.128 desc[UR36][R2.64], R4 ;  /* 0x0000000402007986 */ /* 0x0001e2000c101d24 */
[----:B------:R-:W-:Y:S05]  /*8800*/  BRA `(.L_x_6304) ;  /* 0x00000004002c7947 */ /* 0x000fea0003800000 */
.L_x_6323:
[----:B------:R-:W-:-:S09]  /*8810*/  UISETP.NE.AND UP0, UPT, UR4, 0xf, UPT ;  /* 0x0000000f0400788c */ /* 0x000fd2000bf05270 */
[----:B------:R-:W-:Y:S05]  /*8820*/  BRA.U !UP0, `(.L_x_6325) ;  /* 0x0000000508087547 */ /* 0x000fea000b800000 */
[----:B------:R-:W-:-:S09]  /*8830*/  UISETP.NE.AND UP0, UPT, UR4, 0x17, UPT ;  /* 0x000000170400788c */ /* 0x000fd2000bf05270 */
[----:B------:R-:W-:Y:S05]  /*8840*/  BRA.U !UP0, `(.L_x_6326) ;  /* 0x0000000108a07547 */ /* 0x000fea000b800000 */
[----:B------:R-:W-:-:S09]  /*8850*/  UISETP.NE.AND UP0, UPT, UR4, 0x18, UPT ;  /* 0x000000180400788c */ /* 0x000fd2000bf05270 */
[----:B------:R-:W-:Y:S05]  /*8860*/  BRA.U !UP0, `(.L_x_6327) ;  /* 0x0000000108447547 */ /* 0x000fea000b800000 */
.L_x_6303:
[----:B------:R-:W-:Y:S01]  /*8870*/  MOV R0, 0x0 ;  /* 0x0000000000007802 */ /* 0x000fe20000000f00 */
[----:B------:R-:W0:Y:S01]  /*8880*/  LDCU.64 UR4, c[0x4][0x128] ;  /* 0x01002500ff0477ac */ /* 0x000e220008000a00 */
[----:B------:R-:W-:Y:S02]  /*8890*/  HFMA2 R8, -RZ, RZ, 0, 6.020069122314453125e-06 ;  /* 0x00000065ff087431 */ /* 0x000fe400000001ff */
[----:B------:R-:W-:Y:S01]  /*88a0*/  IMAD.MOV.U32 R12, RZ, RZ, 0x1 ;  /* 0x00000001ff0c7424 */ /* 0x000fe200078e00ff */
[----:B------:R1:W2:Y:S01]  /*88b0*/  LDC.64 R2, c[0x4][R0] ;  /* 0x0100000000027b82 */ /* 0x0002a20000000a00 */
[----:B------:R-:W4:Y:S01]  /*88c0*/  LDCU.64 UR6, c[0x4][0x130] ;  /* 0x01002600ff0677ac */ /* 0x000f220008000a00 */
[----:B------:R-:W-:Y:S01]  /*88d0*/  MOV R13, RZ ;  /* 0x000000ff000d7202 */ /* 0x000fe20000000f00 */
[----:B------:R-:W5:Y:S01]  /*88e0*/  LDCU.64 UR8, c[0x4][0x10] ;  /* 0x01000200ff0877ac */ /* 0x000f620008000a00 */
[----:B0-----:R-:W-:Y:S01]  /*88f0*/  MOV R4, UR4 ;  /* 0x0000000400047c02 */ /* 0x001fe20008000f00 */
[----:B------:R-:W-:Y:S01]  /*8900*/  IMAD.U32 R5, RZ, RZ, UR5 ;  /* 0x00000005ff057e24 */ /* 0x000fe2000f8e00ff */
[----:B----4-:R-:W-:Y:S01]  /*8910*/  MOV R6, UR6 ;  /* 0x0000000600067c02 */ /* 0x010fe20008000f00 */
[----:B------:R-:W-:Y:S01]  /*8920*/  IMAD.U32 R7, RZ, RZ, UR7 ;  /* 0x00000007ff077e24 */ /* 0x000fe2000f8e00ff */
[----:B-----5:R-:W-:Y:S01]  /*8930*/  MOV R10, UR8 ;  /* 0x00000008000a7c02 */ /* 0x020fe20008000f00 */
[----:B-1----:R-:W-:-:S07]  /*8940*/  IMAD.U32 R11, RZ, RZ, UR9 ;  /* 0x00000009ff0b7e24 */ /* 0x002fce000f8e00ff */
[----:B------:R-:W-:-:S07]  /*8950*/  LEPC R20, `(.L_x_6328) ;  /* 0x000000001014794e */ /* 0x000fce0000000000 */
[----:B--23--:R-:W-:Y:S05]  /*8960*/  CALL.ABS.NOINC R2 ;  /* 0x0000000002007343 */ /* 0x00cfea0003c00000 */
.L_x_6328:
[----:B------:R-:W-:Y:S05]  /*8970*/  BRA `(.L_x_6304) ;  /* 0x0000000000d07947 */ /* 0x000fea0003800000 */
.L_x_6327:
        /* <DEDUP_REMOVED lines=17> */
.L_x_6330:
[----:B------:R-:W-:Y:S05]  /*8a90*/  BSYNC.RECONVERGENT B0 ;  /* 0x0000000000007941 */ /* 0x000fea0003800200 */
.L_x_6329:
[----:B------:R-:W-:-:S05]  /*8aa0*/  LOP3.LUT R7, R0, 0x80, R7, 0xf8, !PT ;  /* 0x0000008000077812 */ /* 0x000fca00078ef807 */
[----:B------:R2:W-:Y:S01]  /*8ab0*/  STG.E.U8 desc[UR36][R2.64], R7 ;  /* 0x0000000702007986 */ /* 0x0005e2000c101124 */
[----:B------:R-:W-:Y:S05]  /*8ac0*/  BRA `(.L_x_6304) ;  /* 0x00000000007c7947 */ /* 0x000fea0003800000 */
.L_x_6326:
[----:B------:R-:W-:Y:S01]  /*8ad0*/  UMOV UR4, 0xf0000000 ;  /* 0xf000000000047882 */ /* 0x000fe20000000000 */
[----:B------:R-:W-:Y:S01]  /*8ae0*/  UMOV UR5, 0x380fffff ;  /* 0x380fffff00057882 */ /* 0x000fe20000000000 */
[----:B------:R-:W0:Y:S01]  /*8af0*/  F2F.F32.F64 R7, R4 ;  /* 0x0000000400077310 */ /* 0x000e220000301000 */
[----:B------:R-:W-:Y:S01]  /*8b00*/  DSETP.GEU.AND P0, PT, |R4|, UR4, PT ;  /* 0x0000000404007e2a */ /* 0x000fe2000bf0e200 */
[----:B------:R-:W-:-:S13]  /*8b10*/  BSSY.RECONVERGENT B0, `(.L_x_6331) ;  /* 0x000000f000007945 */ /* 0x000fda0003800200 */
        /* <DEDUP_REMOVED lines=11> */
.L_x_6332:
[----:B------:R-:W-:Y:S02]  /*8bd0*/  ISETP.GT.U32.AND P0, PT, R6, 0x7f800000, PT ;  /* 0x7f8000000600780c */ /* 0x000fe40003f04070 */
[----:B------:R-:W-:-:S04]  /*8be0*/  MOV R0, 0x7f ;  /* 0x0000007f00007802 */ /* 0x000fc80000000f00 */
[----:B------:R-:W-:-:S07]  /*8bf0*/  SEL R0, R0, 0x7c, P0 ;  /* 0x0000007c00007807 */ /* 0x000fce0000000000 */
.L_x_6333:
[----:B------:R-:W-:Y:S05]  /*8c00*/  BSYNC.RECONVERGENT B0 ;  /* 0x0000000000007941 */ /* 0x000fea0003800200 */
.L_x_6331:
[----:B------:R-:W-:-:S04]  /*8c10*/  SHF.R.U32.HI R5, RZ, 0x18, R7 ;  /* 0x00000018ff057819 */ /* 0x000fc80000011607 */
[----:B------:R-:W-:-:S05]  /*8c20*/  LOP3.LUT R5, R0, 0x80, R5, 0xf8, !PT ;  /* 0x0000008000057812 */ /* 0x000fca00078ef805 */
[----:B------:R1:W-:Y:S01]  /*8c30*/  STG.E.U8 desc[UR36][R2.64], R5 ;  /* 0x0000000502007986 */ /* 0x0003e2000c101124 */
[----:B------:R-:W-:Y:S05]  /*8c40*/  BRA `(.L_x_6304) ;  /* 0x00000000001c7947 */ /* 0x000fea0003800000 */
.L_x_6325:
[----:B------:R-:W-:Y:S01]  /*8c50*/  UMOV UR4, 0xf0000000 ;  /* 0xf000000000047882 */ /* 0x000fe20000000000 */
[----:B------:R-:W-:Y:S01]  /*8c60*/  UMOV UR5, 0x380fffff ;  /* 0x380fffff00057882 */ /* 0x000fe20000000000 */
[----:B------:R-:W0:Y:S01]  /*8c70*/  F2F.F32.F64 R0, R4 ;  /* 0x0000000400007310 */ /* 0x000e220000301000 */
[----:B------:R-:W-:-:S14]  /*8c80*/  DSETP.GEU.AND P0, PT, |R4|, UR4, PT ;  /* 0x0000000404007e2a */ /* 0x000fdc000bf0e200 */
[----:B0-----:R-:W-:-:S05]  /*8c90*/  @!P0 FMUL R0, R0, 1.175494350822287508e-38 ;  /* 0x0080000000008820 */ /* 0x001fca0000400000 */
[----:B------:R-:W-:-:S05]  /*8ca0*/  F2FP.BF16.F32.PACK_AB R0, RZ, R0 ;  /* 0x00000000ff00723e */ /* 0x000fca00000010ff */
[----:B------:R0:W-:Y:S02]  /*8cb0*/  STG.E.U16 desc[UR36][R2.64], R0 ;  /* 0x0000000002007986 */ /* 0x0001e4000c101524 */
.L_x_6304:
[----:B------:R-:W-:-:S07]  /*8cc0*/  VIADD R19, R19, 0x80 ;  /* 0x0000008013137836 */ /* 0x000fce0000000000 */
.L_x_6241:
[----:B------:R-:W-:Y:S05]  /*8cd0*/  BSYNC.RECONVERGENT B7 ;  /* 0x0000000000077941 */ /* 0x000fea0003800200 */
.L_x_6240:
[----:B------:R-:W5:Y:S01]  /*8ce0*/  LDCU UR4, c[0x0][0x380] ;  /* 0x00007000ff0477ac */ /* 0x000f620008000800 */
[----:B------:R-:W-:Y:S01]  /*8cf0*/  BSSY.RECONVERGENT B7, `(.L_x_6334) ;  /* 0x000045e000077945 */ /* 0x000fe20003800200 */
[----:B-----5:R-:W-:-:S13]  /*8d00*/  ISETP.GE.AND P0, PT, R19, UR4, PT ;  /* 0x0000000413007c0c */ /* 0x020fda000bf06270 */
[----:B------:R-:W-:Y:S05]  /*8d10*/  @P0 BRA `(.L_x_6335) ;  /* 0x00000044006c0947 */ /* 0x000fea0003800000 */
[----:B------:R-:W5:Y:S01]  /*8d20*/  LDCU UR4, c[0x0][0x388] ;  /* 0x00007100ff0477ac */ /* 0x000f620008000800 */
[----:B------:R-:W-:Y:S01]  /*8d30*/  HFMA2 R18, -RZ, RZ, 0, 0 ;  /* 0x00000000ff127431 */ /* 0x000fe200000001ff */
[----:B--23--:R-:W-:Y:S01]  /*8d40*/  MOV R22, RZ ;  /* 0x000000ff00167202 */ /* 0x00cfe20000000f00 */
[----:B0-----:R-:W-:Y:S01]  /*8d50*/  IMAD.MOV.U32 R0, RZ, RZ, RZ ;  /* 0x000000ffff007224 */ /* 0x001fe200078e00ff */
[----:B-----5:R-:W-:-:S09]  /*8d60*/  UISETP.NE.AND UP0, UPT, UR4, URZ, UPT ;  /* 0x000000ff0400728c */ /* 0x020fd2000bf05270 */
[----:B------:R-:W-:Y:S05]  /*8d70*/  BRA.U !UP0, `(.L_x_6336) ;  /* 0x0000001508707547 */ /* 0x000fea000b800000 */
[----:B------:R-:W1:Y:S01]  /*8d80*/  LDCU.64 UR4, c[0x0][0x390] ;  /* 0x00007200ff0477ac */ /* 0x000e620008000a00 */
[----:B------:R-:W-:Y:S01]  /*8d90*/  IMAD.MOV.U32 R18, RZ, RZ, RZ ;  /* 0x000000ffff127224 */ /* 0x000fe200078e00ff */
[----:B------:R-:W0:Y:S01]  /*8da0*/  LDCU UR6, c[0x0][0x38c] ;  /* 0x00007180ff0677ac */ /* 0x000e220008000800 */
[----:B------:R-:W2:Y:S01]  /*8db0*/  LDCU.64 UR8, c[0x0][0x4b8] ;  /* 0x00009700ff0877ac */ /* 0x000ea20008000a00 */
[----:B------:R-:W-:Y:S01]  /*8dc0*/  UISETP.NE.AND UP0, UPT, UR41, URZ, UPT ;  /* 0x000000ff2900728c */ /* 0x000fe2000bf05270 */
[----:B-1--4-:R-:W-:Y:S01]  /*8dd0*/  IMAD.HI.U32 R2, R19, UR4, R18 ;  /* 0x0000000413027c27 */ /* 0x012fe2000f8e0012 */
        /* <DEDUP_REMOVED lines=342> */
.L_x_6336:
[----:B------:R-:W1:Y:S01]  /*a340*/  LDCU.64 UR6, c[0x0][0x5f0] ;  /* 0x0000be00ff0677ac */ /* 0x000e620008000a00 */
[----:B------:R-:W-:Y:S01]  /*a350*/  BSSY.RECONVERGENT B6, `(.L_x_6337) ;  /* 0x00000ec000067945 */ /* 0x000fe20003800200 */
[----:B------:R-:W-:-:S04]  /*a360*/  UPRMT UR4, UR39, 0x9910, URZ ;  /* 0x0000991027047896 */ /* 0x000fc800080000ff */
[----:B------:R-:W-:Y:S01]  /*a370*/  UISETP.GT.AND UP0, UPT, UR4, 0x9, UPT ;  /* 0x000000090400788c */ /* 0x000fe2000bf04270 */
[----:B-1--4-:R-:W-:-:S05]  /*a380*/  IADD3 R2, P0, PT, R0, UR6, RZ ;  /* 0x0000000600027c10 */ /* 0x012fca000ff1e0ff */
        /* <DEDUP_REMOVED lines=13> */
.L_x_6341:
[----:B------:R-:W2:Y:S02]  /*a460*/  LDG.E.U8 R2, desc[UR36][R2.64] ;  /* 0x0000002402027981 */ /* 0x000ea4000c1e1100 */
[----:B--2---:R0:W1:Y:S01]  /*a470*/  I2F.F64.U16 R16, R2 ;  /* 0x0000000200107312 */ /* 0x0040620000101800 */
[----:B------:R-:W-:Y:S05]  /*a480*/  BRA `(.L_x_6343) ;  /* 0x0000000c00607947 */ /* 0x000fea0003800000 */
.L_x_6340:
        /* <DEDUP_REMOVED lines=9> */
.L_x_6345:
[----:B------:R-:W2:Y:S02]  /*a520*/  LDG.E R2, desc[UR36][R2.64] ;  /* 0x0000002402027981 */ /* 0x000ea4000c1e1900 */
[----:B--2---:R0:W1:Y:S01]  /*a530*/  I2F.F64 R16, R2 ;  /* 0x0000000200107312 */ /* 0x0040620000201c00 */
[----:B------:R-:W-:Y:S05]  /*a540*/  BRA `(.L_x_6343) ;  /* 0x0000000c00307947 */ /* 0x000fea0003800000 */
.L_x_6344:
[----:B------:R-:W2:Y:S02]  /*a550*/  LDG.E.U16 R2, desc[UR36][R2.64] ;  /* 0x0000002402027981 */ /* 0x000ea4000c1e1500 */
[----:B--2---:R0:W1:Y:S01]  /*a560*/  I2F.F64.S16 R16, R2 ;  /* 0x0000000200107312 */ /* 0x0040620000101c00 */
[----:B------:R-:W-:Y:S05]  /*a570*/  BRA `(.L_x_6343) ;  /* 0x0000000c00247947 */ /* 0x000fea0003800000 */
.L_x_6339:
        /* <DEDUP_REMOVED lines=10> */
.L_x_6347:
[----:B------:R-:W2:Y:S02]  /*a620*/  LDG.E.U16 R0, desc[UR36][R2.64] ;  /* 0x0000002402007981 */ /* 0x000ea4000c1e1500 */
[----:B--2---:R-:W-:-:S05]  /*a630*/  HADD2.F32 R0, -RZ, R0.H0_H0 ;  /* 0x20000000ff007230 */ /* 0x004fca0000004100 */
[----:B------:R-:W-:-:S04]  /*a640*/  FMUL.FTZ R0, R0, 1 ;  /* 0x3f80000000007820 */ /* 0x000fc80000410000 */
[----:B------:R0:W1:Y:S01]  /*a650*/  F2F.F64.F32 R16, R0 ;  /* 0x0000000000107310 */ /* 0x0000620000201800 */
[----:B------:R-:W-:Y:S05]  /*a660*/  BRA `(.L_x_6343) ;  /* 0x0000000800e87947 */ /* 0x000fea0003800000 */
.L_x_6346:
        /* <DEDUP_REMOVED lines=10> */
.L_x_6349:
[----:B------:R-:W2:Y:S02]  /*a710*/  LDG.E.U16 R2, desc[UR36][R2.64] ;  /* 0x0000002402027981 */ /* 0x000ea4000c1e1500 */
[----:B--2---:R-:W-:-:S05]  /*a720*/  HADD2.F32 R0, -RZ, R2.H0_H0 ;  /* 0x20000002ff007230 */ /* 0x004fca0000004100 */
[----:B------:R-:W-:-:S04]  /*a730*/  FMUL.FTZ R0, R0, 1 ;  /* 0x3f80000000007820 */ /* 0x000fc80000410000 */
[----:B------:R0:W1:Y:S01]  /*a740*/  F2F.F64.F32 R16, R0 ;  /* 0x0000000000107310 */ /* 0x0000620000201800 */
[----:B------:R-:W-:Y:S05]  /*a750*/  BRA `(.L_x_6343) ;  /* 0x0000000800ac7947 */ /* 0x000fea0003800000 */
.L_x_6348:
[----:B------:R0:W5:Y:S01]  /*a760*/  LDG.E.64 R16, desc[UR36][R2.64] ;  /* 0x0000002402107981 */ /* 0x000162000c1e1b00 */
[----:B------:R-:W-:Y:S05]  /*a770*/  BRA `(.L_x_6343) ;  /* 0x0000000800a47947 */ /* 0x000fea0003800000 */
.L_x_6338:
        /* <DEDUP_REMOVED lines=9> */
[----:B------:R-:W-:Y:S02]  /*a810*/  MOV R16, RZ ;  /* 0x000000ff00107202 */ /* 0x000fe40000000f00 */
[----:B--2---:R-:W-:-:S04]  /*a820*/  ISETP.NE.AND P0, PT, R2, RZ, PT ;  /* 0x000000ff0200720c */ /* 0x004fc80003f05270 */
[----:B------:R-:W-:Y:S01]  /*a830*/  FSEL R17, RZ, 1.875, !P0 ;  /* 0x3ff00000ff117808 */ /* 0x000fe20004000000 */
[----:B------:R-:W-:Y:S08]  /*a840*/  BRA `(.L_x_6343) ;  /* 0x0000000800707947 */ /* 0x000ff00003800000 */
.L_x_6352:
[----:B------:R0:W5:Y:S01]  /*a850*/  LDG.E.64 R16, desc[UR36][R2.64] ;  /* 0x0000002402107981 */ /* 0x000162000c1e1b00 */
[----:B------:R-:W-:Y:S05]  /*a860*/  BRA `(.L_x_6343) ;  /* 0x0000000800687947 */ /* 0x000fea0003800000 */
.L_x_6351:
[----:B------:R-:W-:-:S09]  /*a870*/  UISETP.NE.AND UP0, UPT, UR4, 0xf, UPT ;  /* 0x0000000f0400788c */ /* 0x000fd2000bf05270 */
[----:B------:R-:W-:Y:S05]  /*a880*/  BRA.U !UP0, `(.L_x_6353) ;  /* 0x00000001089c7547 */ /* 0x000fea000b800000 */
[----:B------:R-:W-:-:S09]  /*a890*/  UISETP.NE.AND UP0, UPT, UR4, 0x17, UPT ;  /* 0x000000170400788c */ /* 0x000fd2000bf05270 */
[----:B------:R-:W-:Y:S05]  /*a8a0*/  BRA.U !UP0, `(.L_x_6354) ;  /* 0x00000001085c7547 */ /* 0x000fea000b800000 */
[----:B------:R-:W-:-:S09]  /*a8b0*/  UISETP.NE.AND UP0, UPT, UR4, 0x18, UPT ;  /* 0x000000180400788c */ /* 0x000fd2000bf05270 */
[----:B------:R-:W-:Y:S05]  /*a8c0*/  BRA.U UP0, `(.L_x_6342) ;  /* 0x0000000500f47547 */ /* 0x000fea000b800000 */
[----:B------:R-:W2:Y:S01]  /*a8d0*/  LDG.E.U8 R0, desc[UR36][R2.64] ;  /* 0x0000002402007981 */ /* 0x000ea2000c1e1100 */
[----:B------:R-:W-:Y:S02]  /*a8e0*/  HFMA2 R6, -RZ, RZ, 0, 1.847743988037109375e-06 ;  /* 0x0000001fff067431 */ /* 0x000fe400000001ff */
        /* <DEDUP_REMOVED lines=19> */
.L_x_6354:
        /* <DEDUP_REMOVED lines=14> */
.L_x_6353:
[----:B------:R-:W2:Y:S02]  /*ab00*/  LDG.E.U16 R0, desc[UR36][R2.64] ;  /* 0x0000002402007981 */ /* 0x000ea4000c1e1500 */
[----:B--2---:R-:W-:-:S05]  /*ab10*/  SHF.L.U32 R0, R0, 0x10, RZ ;  /* 0x0000001000007819 */ /* 0x004fca00000006ff */
[----:B------:R-:W-:-:S04]  /*ab20*/  FMUL.FTZ R0, R0, 1 ;  /* 0x3f80000000007820 */ /* 0x000fc80000410000 */
[----:B------:R0:W1:Y:S01]  /*ab30*/  F2F.F64.F32 R16, R0 ;  /* 0x0000000000107310 */ /* 0x0000620000201800 */
[----:B------:R-:W-:Y:S05]  /*ab40*/  BRA `(.L_x_6343) ;  /* 0x0000000400b07947 */ /* 0x000fea0003800000 */
.L_x_6350:
        /* <DEDUP_REMOVED lines=11> */
.L_x_6357:
        /* <DEDUP_REMOVED lines=21> */
.L_x_6359:
[----:B------:R-:W-:Y:S05]  /*ad50*/  BSYNC.RECONVERGENT B0 ;  /* 0x0000000000007941 */ /* 0x000fea0003800200 */
.L_x_6358:
[----:B------:R-:W-:Y:S01]  /*ad60*/  IMAD.SHL.U32 R0, R0, 0x100000, RZ ;  /* 0x0010000000007824 */ /* 0x000fe200078e00ff */
[----:B------:R-:W-:-:S04]  /*ad70*/  LEA R2, R2, 0x3b800000, 0x17 ;  /* 0x3b80000002027811 */ /* 0x000fc800078eb8ff */
[----:B------:R-:W-:-:S05]  /*ad80*/  LOP3.LUT R0, R2, R0, R7, 0xfe, !PT ;  /* 0x0000000002007212 */ /* 0x000fca00078efe07 */
[----:B------:R-:W-:-:S04]  /*ad90*/  FMUL.FTZ R0, R0, 1 ;  /* 0x3f80000000007820 */ /* 0x000fc80000410000 */
[----:B------:R0:W1:Y:S01]  /*ada0*/  F2F.F64.F32 R16, R0 ;  /* 0x0000000000107310 */ /* 0x0000620000201800 */
[----:B------:R-:W-:Y:S05]  /*adb0*/  BRA `(.L_x_6343) ;  /* 0x0000000400147947 */ /* 0x000fea0003800000 */
.L_x_6356:
        /* <DEDUP_REMOVED lines=21> */
.L_x_6361:
[----:B------:R-:W-:Y:S05]  /*af10*/  BSYNC.RECONVERGENT B0 ;  /* 0x0000000000007941 */ /* 0x000fea0003800200 */
.L_x_6360:
[----:B------:R-:W-:Y:S02]  /*af20*/  SHF.L.U32 R0, R0, 0x15, RZ ;  /* 0x0000001500007819 */ /* 0x000fe400000006ff */
[----:B------:R-:W-:-:S04]  /*af30*/  LEA R2, R2, 0x37800000, 0x17 ;  /* 0x3780000002027811 */ /* 0x000fc800078eb8ff */
[----:B------:R-:W-:-:S05]  /*af40*/  LOP3.LUT R0, R2, R0, R7, 0xfe, !PT ;  /* 0x0000000002007212 */ /* 0x000fca00078efe07 */
[----:B------:R-:W-:-:S04]  /*af50*/  FMUL.FTZ R0, R0, 1 ;  /* 0x3f80000000007820 */ /* 0x000fc80000410000 */
[----:B------:R0:W1:Y:S01]  /*af60*/  F2F.F64.F32 R16, R0 ;  /* 0x0000000000107310 */ /* 0x0000620000201800 */
[----:B------:R-:W-:Y:S05]  /*af70*/  BRA `(.L_x_6343) ;  /* 0x0000000000a47947 */ /* 0x000fea0003800000 */
.L_x_6355:
[----:B------:R-:W-:-:S09]  /*af80*/  UISETP.NE.AND UP0, UPT, UR4, 0x1c, UPT ;  /* 0x0000001c0400788c */ /* 0x000fd2000bf05270 */
[----:B------:R-:W-:Y:S05]  /*af90*/  BRA.U !UP0, `(.L_x_6362) ;  /* 0x0000000108947547 */ /* 0x000fea000b800000 */
[----:B------:R-:W-:-:S09]  /*afa0*/  UISETP.NE.AND UP0, UPT, UR4, 0x1d, UPT ;  /* 0x0000001d0400788c */ /* 0x000fd2000bf05270 */
[----:B------:R-:W-:Y:S05]  /*afb0*/  BRA.U !UP0, `(.L_x_6363) ;  /* 0x0000000108807547 */ /* 0x000fea000b800000 */
[----:B------:R-:W-:-:S09]  /*afc0*/  UISETP.NE.AND UP0, UPT, UR4, 0x2c, UPT ;  /* 0x0000002c0400788c */ /* 0x000fd2000bf05270 */
[----:B------:R-:W-:Y:S05]  /*afd0*/  BRA.U UP0, `(.L_x_6342) ;  /* 0x0000000100307547 */ /* 0x000fea000b800000 */
[----:B------:R-:W2:Y:S01]  /*afe0*/  LDG.E.U8 R0, desc[UR36][R2.64] ;  /* 0x0000002402007981 */ /* 0x000ea2000c1e1100 */
[----:B------:R-:W-:Y:S02]  /*aff0*/  HFMA2 R17, -RZ, RZ, 0.5, 0 ;  /* 0x38000000ff117431 */ /* 0x000fe400000001ff */
[----:B------:R-:W-:Y:S01]  /*b000*/  IMAD.MOV.U32 R16, RZ, RZ, 0x0 ;  /* 0x00000000ff107424 */ /* 0x000fe200078e00ff */
[----:B--2---:R-:W-:-:S13]  /*b010*/  ISETP.NE.AND P0, PT, R0, RZ, PT ;  /* 0x000000ff0000720c */ /* 0x004fda0003f05270 */
[----:B------:R-:W-:Y:S05]  /*b020*/  @!P0 BRA `(.L_x_6343) ;  /* 0x0000000000788947 */ /* 0x000fea0003800000 */
[----:B------:R-:W-:-:S13]  /*b030*/  ISETP.NE.AND P0, PT, R0, 0xff, PT ;  /* 0x000000ff0000780c */ /* 0x000fda0003f05270 */
[----:B------:R-:W-:Y:S01]  /*b040*/  @P0 IMAD.SHL.U32 R0, R0, 0x800000, RZ ;  /* 0x0080000000000824 */ /* 0x000fe200078e00ff */
[----:B------:R-:W-:Y:S01]  /*b050*/  @!P0 MOV R16, 0x20000000 ;  /* 0x2000000000108802 */ /* 0x000fe20000000f00 */
[----:B------:R-:W-:Y:S02]  /*b060*/  @!P0 IMAD.MOV.U32 R17, RZ, RZ, 0x7ff80000 ;  /* 0x7ff80000ff118424 */ /* 0x000fe400078e00ff */
[----:B------:R-:W-:-:S04]  /*b070*/  @P0 FMUL.FTZ R0, R0, 1 ;  /* 0x3f80000000000820 */ /* 0x000fc80000410000 */
[----:B------:R1:W2:Y:S01]  /*b080*/  @P0 F2F.F64.F32 R16, R0 ;  /* 0x0000000000100310 */ /* 0x0002a20000201800 */
[----:B------:R-:W-:Y:S05]  /*b090*/  BRA `(.L_x_6343) ;  /* 0x00000000005c7947 */ /* 0x000fea0003800000 */
.L_x_6342:
[----:B------:R-:W-:Y:S01]  /*b0a0*/  MOV R2, 0x0 ;  /* 0x0000000000027802 */ /* 0x000fe20000000f00 */
[----:B------:R-:W0:Y:S01]  /*b0b0*/  LDCU.64 UR4, c[0x4][0x128] ;  /* 0x01002500ff0477ac */ /* 0x000e220008000a00 */
[----:B------:R-:W-:Y:S02]  /*b0c0*/  HFMA2 R8, -RZ, RZ, 0, 4.64916229248046875e-06 ;  /* 0x0000004eff087431 */ /* 0x000fe400000001ff */
[----:B------:R-:W-:Y:S01]  /*b0d0*/  IMAD.MOV.U32 R12, RZ, RZ, 0x1 ;  /* 0x00000001ff0c7424 */ /* 0x000fe200078e00ff */
[----:B------:R-:W-:Y:S01]  /*b0e0*/  MOV R13, RZ ;  /* 0x000000ff000d7202 */ /* 0x000fe20000000f00 */
[----:B------:R-:W1:Y:S01]  /*b0f0*/  LDCU.64 UR6, c[0x4][0x130] ;  /* 0x01002600ff0677ac */ /* 0x000e620008000a00 */
[----:B------:R-:W2:Y:S01]  /*b100*/  LDC.64 R2, c[0x4][R2] ;  /* 0x0100000002027b82 */ /* 0x000ea20000000a00 */
[----:B------:R-:W3:Y:S01]  /*b110*/  LDCU.64 UR8, c[0x4][0x8] ;  /* 0x01000100ff0877ac */ /* 0x000ee20008000a00 */
[----:B0-----:R-:W-:Y:S01]  /*b120*/  MOV R4, UR4 ;  /* 0x0000000400047c02 */ /* 0x001fe20008000f00 */
[----:B------:R-:W-:Y:S01]  /*b130*/  IMAD.U32 R5, RZ, RZ, UR5 ;  /* 0x00000005ff057e24 */ /* 0x000fe2000f8e00ff */
[----:B-1----:R-:W-:Y:S01]  /*b140*/  MOV R6, UR6 ;  /* 0x0000000600067c02 */ /* 0x002fe20008000f00 */
[----:B------:R-:W-:Y:S01]  /*b150*/  IMAD.U32 R7, RZ, RZ, UR7 ;  /* 0x00000007ff077e24 */ /* 0x000fe2000f8e00ff */
[----:B---3--:R-:W-:Y:S01]  /*b160*/  MOV R10, UR8 ;  /* 0x00000008000a7c02 */ /* 0x008fe20008000f00 */
[----:B------:R-:W-:-:S07]  /*b170*/  IMAD.U32 R11, RZ, RZ, UR9 ;  /* 0x00000009ff0b7e24 */ /* 0x000fce000f8e00ff */
[----:B------:R-:W-:-:S07]  /*b180*/  LEPC R20, `(.L_x_6364) ;  /* 0x000000001014794e */ /* 0x000fce0000000000 */
[----:B--2---:R-:W-:Y:S05]  /*b190*/  CALL.ABS.NOINC R2 ;  /* 0x0000000002007343 */ /* 0x004fea0003c00000 */
.L_x_6364:
[----:B------:R-:W-:Y:S01]  /*b1a0*/  CS2R R16, SRZ ;  /* 0x0000000000107805 */ /* 0x000fe2000001ff00 */
[----:B------:R-:W-:Y:S06]  /*b1b0*/  BRA `(.L_x_6343) ;  /* 0x0000000000147947 */ /* 0x000fec0003800000 */
.L_x_6363:
[----:B------:R-:W2:Y:S02]  /*b1c0*/  LDG.E.64 R16, desc[UR36][R2.64] ;  /* 0x0000002402107981 */ /* 0x000ea4000c1e1b00 */
[----:B--2---:R-:W0:Y:S01]  /*b1d0*/  I2F.F64.U64 R16, R16 ;  /* 0x0000001000107312 */ /* 0x004e220000301800 */
[----:B------:R-:W-:Y:S05]  /*b1e0*/  BRA `(.L_x_6343) ;  /* 0x0000000000087947 */ /* 0x000fea0003800000 */
.L_x_6362:
[----:B------:R-:W2:Y:S02]  /*b1f0*/  LDG.E R2, desc[UR36][R2.64] ;  /* 0x0000002402027981 */ /* 0x000ea4000c1e1900 */
[----:B--2---:R3:W4:Y:S02]  /*b200*/  I2F.F64.U32 R16, R2 ;  /* 0x0000000200107312 */ /* 0x0047240000201800 */
.L_x_6343:
[----:B------:R-:W-:Y:S05]  /*b210*/  BSYNC.RECONVERGENT B6 ;  /* 0x0000000000067941 */ /* 0x000fea0003800200 */
.L_x_6337:
[----:B------:R-:W3:Y:S01]  /*b220*/  LDCU.64 UR6, c[0x0][0x5f8] ;  /* 0x0000bf00ff0677ac */ /* 0x000ee20008000a00 */
[----:B------:R-:W-:Y:S01]  /*b230*/  BSSY.RECONVERGENT B6, `(.L_x_6365) ;  /* 0x00000f9000067945 */ /* 0x000fe20003800200 */
[----:B------:R-:W-:-:S04]  /*b240*/  UPRMT UR4, UR42, 0x9910, URZ ;  /* 0x000099102a047896 */ /* 0x000fc800080000ff */
[----:B------:R-:W-:Y:S01]  /*b250*/  UISETP.GT.AND UP0, UPT, UR4, 0x9, UPT ;  /* 0x000000090400788c */ /* 0x000fe2000bf04270 */
[----:B---3--:R-:W-:-:S05]  /*b260*/  IADD3 R22, P0, PT, R22, UR6, RZ ;  /* 0x0000000616167c10 */ /* 0x008fca000ff1e0ff */
        /* <DEDUP_REMOVED lines=12> */
[----:B0-----:R-:W-:Y:S01]  /*b330*/  MOV R5, R3 ;  /* 0x0000000300057202 */ /* 0x001fe20000000f00 */
[----:B------:R-:W-:Y:S06]  /*b340*/  BRA `(.L_x_6371) ;  /* 0x0000000c009c7947 */ /* 0x000fec0003800000 */
.L_x_6369:
[----:B0-----:R-:W3:Y:S02]  /*b350*/  LDG.E.U8 R2, desc[UR36][R22.64] ;  /* 0x0000002416027981 */ /* 0x001ee4000c1e1100 */
[----:B---3--:R-:W0:Y:S02]  /*b360*/  I2F.F64.U16 R2, R2 ;  /* 0x0000000200027312 */ /* 0x008e240000101800 */
[----:B0-----:R-:W-:Y:S01]  /*b370*/  IMAD.MOV.U32 R5, RZ, RZ, R3 ;  /* 0x000000ffff057224 */ /* 0x001fe200078e0003 */
[----:B------:R-:W-:Y:S06]  /*b380*/  BRA `(.L_x_6371) ;  /* 0x0000000c008c7947 */ /* 0x000fec0003800000 */
.L_x_6368:
        /* <DEDUP_REMOVED lines=8> */
[----:B0-----:R-:W-:Y:S01]  /*b410*/  MOV R5, R3 ;  /* 0x0000000300057202 */ /* 0x001fe20000000f00 */
[----:B------:R-:W-:Y:S06]  /*b420*/  BRA `(.L_x_6371) ;  /* 0x0000000c00647947 */ /* 0x000fec0003800000 */
.L_x_6373:
[----:B0-----:R-:W3:Y:S02]  /*b430*/  LDG.E R2, desc[UR36][R22.64] ;  /* 0x0000002416027981 */ /* 0x001ee4000c1e1900 */
[----:B---3--:R-:W0:Y:S02]  /*b440*/  I2F.F64 R2, R2 ;  /* 0x0000000200027312 */ /* 0x008e240000201c00 */
[----:B0-----:R-:W-:Y:S01]  /*b450*/  IMAD.MOV.U32 R5, RZ, RZ, R3 ;  /* 0x000000ffff057224 */ /* 0x001fe200078e0003 */
[----:B------:R-:W-:Y:S06]  /*b460*/  BRA `(.L_x_6371) ;  /* 0x0000000c00547947 */ /* 0x000fec0003800000 */
.L_x_6372:
[----:B0-----:R-:W3:Y:S02]  /*b470*/  LDG.E.U16 R2, desc[UR36][R22.64] ;  /* 0x0000002416027981 */ /* 0x001ee4000c1e1500 */
[----:B---3--:R-:W0:Y:S02]  /*b480*/  I2F.F64.S16 R2, R2 ;  /* 0x0000000200027312 */ /* 0x008e240000101c00 */
[----:B0-----:R-:W-:Y:S01]  /*b490*/  MOV R5, R3 ;  /* 0x0000000300057202 */ /* 0x001fe20000000f00 */
[----:B------:R-:W-:Y:S06]  /*b4a0*/  BRA `(.L_x_6371) ;  /* 0x0000000c00447947 */ /* 0x000fec0003800000 */
.L_x_6367:
        /* <DEDUP_REMOVED lines=9> */
[----:B0-----:R-:W-:Y:S01]  /*b540*/  IMAD.MOV.U32 R5, RZ, RZ, R3 ;  /* 0x000000ffff057224 */ /* 0x001fe200078e0003 */
[----:B------:R-:W-:Y:S06]  /*b550*/  BRA `(.L_x_6371) ;  /* 0x0000000c00187947 */ /* 0x000fec0003800000 */
.L_x_6375:
[----:B01----:R-:W3:Y:S02]  /*b560*/  LDG.E.U16 R0, desc[UR36][R22.64] ;  /* 0x0000002416007981 */ /* 0x003ee4000c1e1500 */
[----:B---3--:R-:W-:-:S05]  /*b570*/  HADD2.F32 R0, -RZ, R0.H0_H0 ;  /* 0x20000000ff007230 */ /* 0x008fca0000004100 */
[----:B------:R-:W-:-:S04]  /*b580*/  FMUL.FTZ R0, R0, 1 ;  /* 0x3f80000000007820 */ /* 0x000fc80000410000 */
[----:B------:R-:W0:Y:S02]  /*b590*/  F2F.F64.F32 R2, R0 ;  /* 0x0000000000027310 */ /* 0x000e240000201800 */
[----:B0-----:R-:W-:Y:S01]  /*b5a0*/  MOV R5, R3 ;  /* 0x0000000300057202 */ /* 0x001fe20000000f00 */
[----:B------:R-:W-:Y:S06]  /*b5b0*/  BRA `(.L_x_6371) ;  /* 0x0000000c00007947 */ /* 0x000fec0003800000 */
.L_x_6374:
        /* <DEDUP_REMOVED lines=11> */
.L_x_6377:
[----:B------:R-:W0:Y:S02]  /*b670*/  LDG.E.U16 R22, desc[UR36][R22.64] ;  /* 0x0000002416167981 */ /* 0x000e24000c1e1500 */
[----:B01----:R-:W-:-:S05]  /*b680*/  HADD2.F32 R0, -RZ, R22.H0_H0 ;  /* 0x20000016ff007230 */ /* 0x003fca0000004100 */
[----:B------:R-:W-:-:S04]  /*b690*/  FMUL.FTZ R0, R0, 1 ;  /* 0x3f80000000007820 */ /* 0x000fc80000410000 */
[----:B------:R-:W0:Y:S02]  /*b6a0*/  F2F.F64.F32 R2, R0 ;  /* 0x0000000000027310 */ /* 0x000e240000201800 */
[----:B0-----:R-:W-:Y:S01]  /*b6b0*/  MOV R5, R3 ;  /* 0x0000000300057202 */ /* 0x001fe20000000f00 */
[----:B------:R-:W-:Y:S06]  /*b6c0*/  BRA `(.L_x_6371) ;  /* 0x0000000800bc7947 */ /* 0x000fec0003800000 */
.L_x_6376:
[----:B0-----:R0:W5:Y:S01]  /*b6d0*/  LDG.E R5, desc[UR36][R22.64+0x4] ;  /* 0x0000042416057981 */ /* 0x001162000c1e1900 */
[----:B------:R-:W-:Y:S05]  /*b6e0*/  BRA `(.L_x_6371) ;  /* 0x0000000800b47947 */ /* 0x000fea0003800000 */
.L_x_6366:
        /* <DEDUP_REMOVED lines=12> */
.L_x_6380:
[----:B0-----:R3:W5:Y:S01]  /*b7b0*/  LDG.E R5, desc[UR36][R22.64+0x4] ;  /* 0x0000042416057981 */ /* 0x001762000c1e1900 */
[----:B------:R-:W-:Y:S05]  /*b7c0*/  BRA `(.L_x_6371) ;  /* 0x00000008007c7947 */ /* 0x000fea0003800000 */
.L_x_6379:
[----:B------:R-:W-:-:S09]  /*b7d0*/  UISETP.NE.AND UP0, UPT, UR4, 0xf, UPT ;  /* 0x0000000f0400788c */ /* 0x000fd2000bf05270 */
[----:B------:R-:W-:Y:S05]  /*b7e0*/  BRA.U !UP0, `(.L_x_6381) ;  /* 0x0000000108a47547 */ /* 0x000fea000b800000 */
[----:B------:R-:W-:-:S09]  /*b7f0*/  UISETP.NE.AND UP0, UPT, UR4, 0x17, UPT ;  /* 0x000000170400788c */ /* 0x000fd2000bf05270 */
[----:B------:R-:W-:Y:S05]  /*b800*/  BRA.U !UP0, `(.L_x_6382) ;  /* 0x0000000108607547 */ /* 0x000fea000b800000 */
[----:B------:R-:W-:-:S09]  /*b810*/  UISETP.NE.AND UP0, UPT, UR4, 0x18, UPT ;  /* 0x000000180400788c */ /* 0x000fd2000bf05270 */
[----:B------:R-:W-:Y:S05]  /*b820*/  BRA.U UP0, `(.L_x_6370) ;  /* 0x0000000900007547 */ /* 0x000fea000b800000 */
[----:B01----:R-:W3:Y:S01]  /*b830*/  LDG.E.U8 R0, desc[UR36][R22.64] ;  /* 0x0000002416007981 */ /* 0x003ee2000c1e1100 */
[----:B------:R-:W-:Y:S02]  /*b840*/  HFMA2 R4, -RZ, RZ, 0, 1.847743988037109375e-06 ;  /* 0x0000001fff047431 */ /* 0x000fe400000001ff */
[----:B---3--:R-:W-:-:S05]  /*b850*/  IMAD.SHL.U32 R0, R0, 0x1000000, RZ ;  /* 0x0100000000007824 */ /* 0x008fca00078e00ff */
        /* <DEDUP_REMOVED lines=17> */
[----:B0-----:R-:W-:Y:S01]  /*b970*/  MOV R5, R3 ;  /* 0x0000000300057202 */ /* 0x001fe20000000f00 */
[----:B------:R-:W-:Y:S06]  /*b980*/  BRA `(.L_x_6371) ;  /* 0x00000008000c7947 */ /* 0x000fec0003800000 */
.L_x_6382:
[----:B0-----:R-:W1:Y:S02]  /*b990*/  LDG.E.U8 R3, desc[UR36][R22.64] ;  /* 0x0000002416037981 */ /* 0x001e64000c1e1100 */
[C---:B-1----:R-:W-:Y:S01]  /*b9a0*/  IMAD.SHL.U32 R0, R3.reuse, 0x2000000, RZ ;  /* 0x0200000003007824 */ /* 0x042fe200078e00ff */
        /* <DEDUP_REMOVED lines=11> */
[----:B0-----:R-:W-:Y:S01]  /*ba60*/  IMAD.MOV.U32 R5, RZ, RZ, R3 ;  /* 0x000000ffff057224 */ /* 0x001fe200078e0003 */
[----:B------:R-:W-:Y:S06]  /*ba70*/  BRA `(.L_x_6371) ;  /* 0x0000000400d07947 */ /* 0x000fec0003800000 */
.L_x_6381:
[----:B01----:R-:W3:Y:S02]  /*ba80*/  LDG.E.U16 R0, desc[UR36][R22.64] ;  /* 0x0000002416007981 */ /* 0x003ee4000c1e1500 */
[----:B---3--:R-:W-:-:S05]  /*ba90*/  SHF.L.U32 R0, R0, 0x10, RZ ;  /* 0x0000001000007819 */ /* 0x008fca00000006ff */
[----:B------:R-:W-:-:S04]  /*baa0*/  FMUL.FTZ R0, R0, 1 ;  /* 0x3f80000000007820 */ /* 0x000fc80000410000 */
[----:B------:R-:W0:Y:S02]  /*bab0*/  F2F.F64.F32 R2, R0 ;  /* 0x0000000000027310 */ /* 0x000e240000201800 */
[----:B0-----:R-:W-:Y:S01]  /*bac0*/  IMAD.MOV.U32 R5, RZ, RZ, R3 ;  /* 0x000000ffff057224 */ /* 0x001fe200078e0003 */
[----:B------:R-:W-:Y:S06]  /*bad0*/  BRA `(.L_x_6371) ;  /* 0x0000000400b87947 */ /* 0x000fec0003800000 */
.L_x_6378:
        /* <DEDUP_REMOVED lines=10> */
[----:B0-----:R-:W-:Y:S01]  /*bb80*/  MOV R5, R3 ;  /* 0x0000000300057202 */ /* 0x001fe20000000f00 */
[----:B------:R-:W-:Y:S06]  /*bb90*/  BRA `(.L_x_6371) ;  /* 0x0000000400887947 */ /* 0x000fec0003800000 */
.L_x_6385:
[----:B------:R-:W3:Y:S01]  /*bba0*/  LDG.E.U8 R22, desc[UR36][R22.64] ;  /* 0x0000002416167981 */ /* 0x000ee2000c1e1100 */
[----:B0-----:R-:W-:Y:S01]  /*bbb0*/  IMAD.MOV.U32 R5, RZ, RZ, RZ ;  /* 0x000000ffff057224 */ /* 0x001fe200078e00ff */
[----:B---3--:R-:W-:-:S13]  /*bbc0*/  ISETP.NE.AND P0, PT, R22, RZ, PT ;  /* 0x000000ff1600720c */ /* 0x008fda0003f05270 */
[----:B------:R-:W-:Y:S05]  /*bbd0*/  @!P0 BRA `(.L_x_6371) ;  /* 0x0000000400788947 */ /* 0x000fea0003800000 */
[----:B------:R-:W-:-:S13]  /*bbe0*/  ISETP.NE.AND P0, PT, R22, 0x80, PT ;  /* 0x000000801600780c */ /* 0x000fda0003f05270 */
[----:B------:R-:W-:Y:S01]  /*bbf0*/  @!P0 MOV R5, 0x7ff80000 ;  /* 0x7ff8000000058802 */ /* 0x000fe20000000f00 */
[----:B------:R-:W-:Y:S06]  /*bc00*/  @!P0 BRA `(.L_x_6371) ;  /* 0x00000004006c8947 */ /* 0x000fec0003800000 */
[--C-:B-1----:R-:W-:Y:S01]  /*bc10*/  SHF.R.U32.HI R0, RZ, 0x3, R22.reuse ;  /* 0x00000003ff007819 */ /* 0x102fe20000011616 */
        /* <DEDUP_REMOVED lines=12> */
.L_x_6387:
[----:B------:R-:W-:Y:S05]  /*bce0*/  BSYNC.RECONVERGENT B0 ;  /* 0x0000000000007941 */ /* 0x000fea0003800200 */
.L_x_6386:
[----:B------:R-:W-:Y:S01]  /*bcf0*/  IMAD.SHL.U32 R0, R0, 0x100000, RZ ;  /* 0x0010000000007824 */ /* 0x000fe200078e00ff */
[----:B------:R-:W-:-:S04]  /*bd00*/  LEA R2, R2, 0x3b800000, 0x17 ;  /* 0x3b80000002027811 */ /* 0x000fc800078eb8ff */
[----:B------:R-:W-:-:S05]  /*bd10*/  LOP3.LUT R0, R2, R0, R7, 0xfe, !PT ;  /* 0x0000000002007212 */ /* 0x000fca00078efe07 */
[----:B------:R-:W-:-:S04]  /*bd20*/  FMUL.FTZ R0, R0, 1 ;  /* 0x3f80000000007820 */ /* 0x000fc80000410000 */
[----:B------:R-:W0:Y:S02]  /*bd30*/  F2F.F64.F32 R2, R0 ;  /* 0x0000000000027310 */ /* 0x000e240000201800 */
[----:B0-----:R-:W-:Y:S01]  /*bd40*/  MOV R5, R3 ;  /* 0x0000000300057202 */ /* 0x001fe20000000f00 */
[----:B------:R-:W-:Y:S06]  /*bd50*/  BRA `(.L_x_6371) ;  /* 0x0000000400187947 */ /* 0x000fec0003800000 */
.L_x_6384:
        /* <DEDUP_REMOVED lines=20> */
.L_x_6389:
[----:B------:R-:W-:Y:S05]  /*bea0*/  BSYNC.RECONVERGENT B0 ;  /* 0x0000000000007941 */ /* 0x000fea0003800200 */
.L_x_6388:
[----:B------:R-:W-:Y:S01]  /*beb0*/  IMAD.SHL.U32 R0, R0, 0x200000, RZ ;  /* 0x0020000000007824 */ /* 0x000fe200078e00ff */
[----:B------:R-:W-:-:S04]  /*bec0*/  LEA R2, R2, 0x37800000, 0x17 ;  /* 0x3780000002027811 */ /* 0x000fc800078eb8ff */
[----:B------:R-:W-:-:S05]  /*bed0*/  LOP3.LUT R0, R2, R0, R7, 0xfe, !PT ;  /* 0x0000000002007212 */ /* 0x000fca00078efe07 */
[----:B------:R-:W-:-:S04]  /*bee0*/  FMUL.FTZ R0, R0, 1 ;  /* 0x3f80000000007820 */ /* 0x000fc80000410000 */
[----:B------:R-:W0:Y:S02]  /*bef0*/  F2F.F64.F32 R2, R0 ;  /* 0x0000000000027310 */ /* 0x000e240000201800 */
[----:B0-----:R-:W-:Y:S01]  /*bf00*/  MOV R5, R3 ;  /* 0x0000000300057202 */ /* 0x001fe20000000f00 */
[----:B------:R-:W-:Y:S06]  /*bf10*/  BRA `(.L_x_6371) ;  /* 0x0000000000a87947 */ /* 0x000fec0003800000 */
.L_x_6383:
[----:B------:R-:W-:-:S09]  /*bf20*/  UISETP.NE.AND UP0, UPT, UR4, 0x1c, UPT ;  /* 0x0000001c0400788c */ /* 0x000fd2000bf05270 */
[----:B------:R-:W-:Y:S05]  /*bf30*/  BRA.U !UP0, `(.L_x_6390) ;  /* 0x0000000108947547 */ /* 0x000fea000b800000 */
[----:B------:R-:W-:-:S09]  /*bf40*/  UISETP.NE.AND UP0, UPT, UR4, 0x1d, UPT ;  /* 0x0000001d0400788c */ /* 0x000fd2000bf05270 */
[----:B------:R-:W-:Y:S05]  /*bf50*/  BRA.U !UP0, `(.L_x_6391) ;  /* 0x00000001087c7547 */ /* 0x000fea000b800000 */
[----:B------:R-:W-:-:S09]  /*bf60*/  UISETP.NE.AND UP0, UPT, UR4, 0x2c, UPT ;  /* 0x0000002c0400788c */ /* 0x000fd2000bf05270 */
[----:B------:R-:W-:Y:S05]  /*bf70*/  BRA.U UP0, `(.L_x_6370) ;  /* 0x00000001002c7547 */ /* 0x000fea000b800000 */
[----:B01----:R-:W3:Y:S01]  /*bf80*/  LDG.E.U8 R0, desc[UR36][R22.64] ;  /* 0x0000002416007981 */ /* 0x003ee2000c1e1100 */
[----:B------:R-:W-:Y:S01]  /*bf90*/  IMAD.MOV.U32 R5, RZ, RZ, 0x38000000 ;  /* 0x38000000ff057424 */ /* 0x000fe200078e00ff */
[----:B---3--:R-:W-:-:S13]  /*bfa0*/  ISETP.NE.AND P0, PT, R0, RZ, PT ;  /* 0x000000ff0000720c */ /* 0x008fda0003f05270 */
[----:B------:R-:W-:Y:S05]  /*bfb0*/  @!P0 BRA `(.L_x_6371) ;  /* 0x0000000000808947 */ /* 0x000fea0003800000 */
[----:B------:R-:W-:-:S13]  /*bfc0*/  ISETP.NE.AND P0, PT, R0, 0xff, PT ;  /* 0x000000ff0000780c */ /* 0x000fda0003f05270 */
[----:B------:R-:W-:Y:S01]  /*bfd0*/  @P0 SHF.L.U32 R0, R0, 0x17, RZ ;  /* 0x0000001700000819 */ /* 0x000fe200000006ff */
[----:B------:R-:W-:-:S04]  /*bfe0*/  @!P0 IMAD.MOV.U32 R5, RZ, RZ, 0x7ff80000 ;  /* 0x7ff80000ff058424 */ /* 0x000fc800078e00ff */
[----:B------:R-:W-:-:S04]  /*bff0*/  @P0 FMUL.FTZ R0, R0, 1 ;  /* 0x3f80000000000820 */ /* 0x000fc80000410000 */
[----:B------:R-:W0:Y:S02]  /*c000*/  @P0 F2F.F64.F32 R2, R0 ;  /* 0x0000000000020310 */ /* 0x000e240000201800 */
[----:B0-----:R-:W-:Y:S01]  /*c010*/  @P0 MOV R5, R3 ;  /* 0x0000000300050202 */ /* 0x001fe20000000f00 */
[----:B------:R-:W-:Y:S06]  /*c020*/  BRA `(.L_x_6371) ;  /* 0x0000000000647947 */ /* 0x000fec0003800000 */
.L_x_6370:
[----:B0-----:R-:W-:Y:S01]  /*c030*/  MOV R2, 0x0 ;  /* 0x0000000000027802 */ /* 0x001fe20000000f00 */
[----:B------:R-:W0:Y:S01]  /*c040*/  LDCU.64 UR4, c[0x4][0x128] ;  /* 0x01002500ff0477ac */ /* 0x000e220008000a00 */
[----:B------:R-:W-:Y:S02]  /*c050*/  HFMA2 R12, -RZ, RZ, 0, 5.9604644775390625e-08 ;  /* 0x00000001ff0c7431 */ /* 0x000fe400000001ff */
[----:B------:R-:W-:Y:S01]  /*c060*/  IMAD.MOV.U32 R8, RZ, RZ, 0x4e ;  /* 0x0000004eff087424 */ /* 0x000fe200078e00ff */
[----:B------:R-:W3:Y:S01]  /*c070*/  LDCU.64 UR6, c[0x4][0x130] ;  /* 0x01002600ff0677ac */ /* 0x000ee20008000a00 */
[----:B------:R-:W1:Y:S01]  /*c080*/  LDC.64 R2, c[0x4][R2] ;  /* 0x0100000002027b82 */ /* 0x000e620000000a00 */
[----:B------:R-:W-:Y:S01]  /*c090*/  IMAD.MOV.U32 R13, RZ, RZ, RZ ;  /* 0x000000ffff0d7224 */ /* 0x000fe200078e00ff */
[----:B------:R-:W2:Y:S01]  /*c0a0*/  LDCU.64 UR8, c[0x4][0x8] ;  /* 0x01000100ff0877ac */ /* 0x000ea20008000a00 */
[----:B0-----:R-:W-:Y:S01]  /*c0b0*/  IMAD.U32 R4, RZ, RZ, UR4 ;  /* 0x00000004ff047e24 */ /* 0x001fe2000f8e00ff */
[----:B------:R-:W-:Y:S01]  /*c0c0*/  MOV R5, UR5 ;  /* 0x0000000500057c02 */ /* 0x000fe20008000f00 */
[----:B---3--:R-:W-:Y:S01]  /*c0d0*/  IMAD.U32 R6, RZ, RZ, UR6 ;  /* 0x00000006ff067e24 */ /* 0x008fe2000f8e00ff */
[----:B------:R-:W-:Y:S01]  /*c0e0*/  MOV R7, UR7 ;  /* 0x0000000700077c02 */ /* 0x000fe20008000f00 */
[----:B--2---:R-:W-:Y:S01]  /*c0f0*/  IMAD.U32 R10, RZ, RZ, UR8 ;  /* 0x00000008ff0a7e24 */ /* 0x004fe2000f8e00ff */
[----:B------:R-:W-:-:S07]  /*c100*/  MOV R11, UR9 ;  /* 0x00000009000b7c02 */ /* 0x000fce0008000f00 */
[----:B------:R-:W-:-:S07]  /*c110*/  LEPC R20, `(.L_x_6392) ;  /* 0x000000001014794e */ /* 0x000fce0000000000 */
[----:B-1--45:R-:W-:Y:S05]  /*c120*/  CALL.ABS.NOINC R2 ;  /* 0x0000000002007343 */ /* 0x032fea0003c00000 */
.L_x_6392:
[----:B------:R-:W-:Y:S01]  /*c130*/  MOV R5, RZ ;  /* 0x000000ff00057202 */ /* 0x000fe20000000f00 */
[----:B------:R-:W-:Y:S06]  /*c140*/  BRA `(.L_x_6371) ;  /* 0x00000000001c7947 */ /* 0x000fec0003800000 */
.L_x_6391:
[----:B0-----:R-:W3:Y:S02]  /*c150*/  LDG.E.64 R2, desc[UR36][R22.64] ;  /* 0x0000002416027981 */ /* 0x001ee4000c1e1b00 */
[----:B---3--:R-:W0:Y:S02]  /*c160*/  I2F.F64.U64 R2, R2 ;  /* 0x0000000200027312 */ /* 0x008e240000301800 */
[----:B0-----:R-:W-:Y:S01]  /*c170*/  IMAD.MOV.U32 R5, RZ, RZ, R3 ;  /* 0x000000ffff057224 */ /* 0x001fe200078e0003 */
[----:B------:R-:W-:Y:S06]  /*c180*/  BRA `(.L_x_6371) ;  /* 0x00000000000c7947 */ /* 0x000fec0003800000 */
.L_x_6390:
[----:B0-----:R-:W3:Y:S02]  /*c190*/  LDG.E R2, desc[UR36][R22.64] ;  /* 0x0000002416027981 */ /* 0x001ee4000c1e1900 */
[----:B---3--:R-:W0:Y:S02]  /*c1a0*/  I2F.F64.U32 R2, R2 ;  /* 0x0000000200027312 */ /* 0x008e240000201800 */
[----:B0-----:R-:W-:-:S07]  /*c1b0*/  MOV R5, R3 ;  /* 0x0000000300057202 */ /* 0x001fce0000000f00 */
.L_x_6371:
[----:B------:R-:W-:Y:S05]  /*c1c0*/  BSYNC.RECONVERGENT B6 ;  /* 0x0000000000067941 */ /* 0x000fea0003800200 */
.L_x_6365:
[----:B------:R-:W0:Y:S01]  /*c1d0*/  LDCU.64 UR6, c[0x0][0x5e8] ;  /* 0x0000bd00ff0677ac */ /* 0x000e220008000a00 */
[----:B-12-45:R-:W-:Y:S02]  /*c1e0*/  LOP3.LUT R5, R17, 0x80000000, R5, 0xb8, !PT ;  /* 0x8000000011057812 */ /* 0x036fe400078eb805 */
[----:B------:R-:W-:Y:S01]  /*c1f0*/  MOV R4, R16 ;  /* 0x0000001000047202 */ /* 0x000fe20000000f00 */
        /* <DEDUP_REMOVED lines=16> */
.L_x_6396:
[----:B------:R-:W0:Y:S02]  /*c300*/  F2I.S64.F64.TRUNC R4, R4 ;  /* 0x0000000400047311 */ /* 0x000e24000030d900 */
[----:B0-----:R-:W-:-:S05]  /*c310*/  IMAD.MOV.U32 R7, RZ, RZ, R4 ;  /* 0x000000ffff077224 */ /* 0x001fca00078e0004 */
[----:B------:R0:W-:Y:S01]  /*c320*/  STG.E.U8 desc[UR36][R2.64], R7 ;  /* 0x0000000702007986 */ /* 0x0001e2000c101124 */
[----:B------:R-:W-:Y:S05]  /*c330*/  BRA `(.L_x_6398) ;  /* 0x0000000c00e07947 */ /* 0x000fea0003800000 */
.L_x_6395:
        /* <DEDUP_REMOVED lines=9> */
.L_x_6400:
[----:B------:R-:W0:Y:S02]  /*c3d0*/  F2I.F64.TRUNC R5, R4 ;  /* 0x0000000400057311 */ /* 0x000e24000030d100 */
[----:B0-----:R0:W-:Y:S01]  /*c3e0*/  STG.E desc[UR36][R2.64], R5 ;  /* 0x0000000502007986 */ /* 0x0011e2000c101924 */
[----:B------:R-:W-:Y:S05]  /*c3f0*/  BRA `(.L_x_6398) ;  /* 0x0000000c00b07947 */ /* 0x000fea0003800000 */
.L_x_6399:
[----:B------:R-:W0:Y:S02]  /*c400*/  F2I.F64.TRUNC R5, R4 ;  /* 0x0000000400057311 */ /* 0x000e24000030d100 */
[----:B0-----:R0:W-:Y:S01]  /*c410*/  STG.E.U16 desc[UR36][R2.64], R5 ;  /* 0x0000000502007986 */ /* 0x0011e2000c101524 */
[----:B------:R-:W-:Y:S05]  /*c420*/  BRA `(.L_x_6398) ;  /* 0x0000000c00a47947 */ /* 0x000fea0003800000 */
.L_x_6394:
        /* <DEDUP_REMOVED lines=13> */
.L_x_6402:
        /* <DEDUP_REMOVED lines=8> */
.L_x_6401:
        /* <DEDUP_REMOVED lines=10> */
[----:B------:R-:W-:-:S13]  /*c620*/  MOV R7, RZ ;  /* 0x000000ff00077202 */ /* 0x000fda0000000f00 */
[----:B0-----:R-:W-:-:S05]  /*c630*/  @!P0 FMUL R6, R6, 1.175494350822287508e-38 ;  /* 0x0080000006068820 */ /* 0x001fca0000400000 */
[----:B------:R2:W-:Y:S01]  /*c640*/  STG.E.64 desc[UR36][R2.64], R6 ;  /* 0x0000000602007986 */ /* 0x0005e2000c101b24 */
[----:B------:R-:W-:Y:S05]  /*c650*/  BRA `(.L_x_6398) ;  /* 0x0000000c00187947 */ /* 0x000fea0003800000 */
.L_x_6404:
        /* <DEDUP_REMOVED lines=9> */
.L_x_6403:
[----:B------:R0:W-:Y:S01]  /*c6f0*/  STG.E.64 desc[UR36][R2.64], R4 ;  /* 0x0000000402007986 */ /* 0x0001e2000c101b24 */
[----:B------:R-:W-:Y:S05]  /*c700*/  BRA `(.L_x_6398) ;  /* 0x0000000800ec7947 */ /* 0x000fea0003800000 */
.L_x_6393:
        /* <DEDUP_REMOVED lines=13> */
.L_x_6408:
        /* <DEDUP_REMOVED lines=22> */
.L_x_6411:
[----:B------:R-:W-:-:S04]  /*c940*/  SHF.R.U32.HI R5, RZ, 0x18, R7 ;  /* 0x00000018ff057819 */ /* 0x000fc80000011607 */
[----:B------:R-:W-:-:S07]  /*c950*/  LOP3.LUT R0, R0, 0x80, R5, 0xf8, !PT ;  /* 0x0000008000007812 */ /* 0x000fce00078ef805 */
.L_x_6410:
[----:B------:R-:W-:Y:S05]  /*c960*/  BSYNC.RECONVERGENT B0 ;  /* 0x0000000000007941 */ /* 0x000fea0003800200 */
.L_x_6409:
[----:B------:R0:W-:Y:S01]  /*c970*/  STG.E.U8 desc[UR36][R2.64], R0 ;  /* 0x0000000002007986 */ /* 0x0001e2000c101124 */
[----:B------:R-:W-:Y:S05]  /*c980*/  BRA `(.L_x_6398) ;  /* 0x00000008004c7947 */ /* 0x000fea0003800000 */
.L_x_6407:
        /* <DEDUP_REMOVED lines=22> */
.L_x_6414:
[----:B------:R-:W-:-:S04]  /*caf0*/  SHF.R.U32.HI R5, RZ, 0x18, R7 ;  /* 0x00000018ff057819 */ /* 0x000fc80000011607 */
[----:B------:R-:W-:-:S07]  /*cb00*/  LOP3.LUT R0, R0, 0x80, R5, 0xf8, !PT ;  /* 0x0000008000007812 */ /* 0x000fce00078ef805 */
.L_x_6413:
[----:B------:R-:W-:Y:S05]  /*cb10*/  BSYNC.RECONVERGENT B0 ;  /* 0x0000000000007941 */ /* 0x000fea0003800200 */
.L_x_6412:
[----:B------:R0:W-:Y:S01]  /*cb20*/  STG.E.U8 desc[UR36][R2.64], R0 ;  /* 0x0000000002007986 */ /* 0x0001e2000c101124 */
[----:B------:R-:W-:Y:S05]  /*cb30*/  BRA `(.L_x_6398) ;  /* 0x0000000400e07947 */ /* 0x000fea0003800000 */
.L_x_6406:
        /* <DEDUP_REMOVED lines=10> */
[----:B0-----:R-:W-:-:S13]  /*cbe0*/  IMAD.MOV.U32 R5, RZ, RZ, 0xff ;  /* 0x000000ffff057424 */ /* 0x001fda00078e00ff */
[----:B-1----:R-:W-:-:S05]  /*cbf0*/  @!P0 FMUL R8, R8, 1.175494350822287508e-38 ;  /* 0x0080000008088820 */ /* 0x002fca0000400000 */
[----:B------:R-:W-:-:S04]  /*cc00*/  SHF.R.U32.HI R6, RZ, 0x17, R8 ;  /* 0x00000017ff067819 */ /* 0x000fc80000011608 */
[----:B------:R-:W-:-:S04]  /*cc10*/  LOP3.LUT R7, R6, 0xff, RZ, 0xc0, !PT ;  /* 0x000000ff06077812 */ /* 0x000fc800078ec0ff */
[----:B------:R-:W-:-:S13]  /*cc20*/  ISETP.NE.AND P1, PT, R7, 0xff, PT ;  /* 0x000000ff0700780c */ /* 0x000fda0003f25270 */
[--C-:B------:R-:W-:Y:S02]  /*cc30*/  @P1 SHF.R.U32.HI R0, RZ, 0x16, R8.reuse ;  /* 0x00000016ff001819 */ /* 0x100fe40000011608 */
[----:B------:R-:W-:Y:S02]  /*cc40*/  @P1 LOP3.LUT P0, RZ, R7, 0x3fffff, R8, 0xf8, !PT ;  /* 0x003fffff07ff1812 */ /* 0x000fe4000780f808 */
[----:B------:R-:W-:-:S04]  /*cc50*/  @P1 LOP3.LUT R0, R0, 0x1, RZ, 0xc0, !PT ;  /* 0x0000000100001812 */ /* 0x000fc800078ec0ff */
[----:B------:R-:W-:Y:S02]  /*cc60*/  @P1 ISETP.EQ.U32.AND P2, PT, R0, 0x1, P0 ;  /* 0x000000010000180c */ /* 0x000fe40000742070 */
[----:B------:R-:W-:Y:S02]  /*cc70*/  PLOP3.LUT P0, PT, PT, PT, PT, 0x80, 0x8 ;  /* 0x000000000008781c */ /* 0x000fe40003f0f070 */
[----:B------:R-:W-:Y:S02]  /*cc80*/  @P1 PLOP3.LUT P0, PT, P2, PT, PT, 0x80, 0x8 ;  /* 0x000000000008181c */ /* 0x000fe4000170f070 */
[----:B------:R-:W-:-:S11]  /*cc90*/  @P1 IADD3 R0, PT, PT, R6, 0x1, RZ ;  /* 0x0000000106001810 */ /* 0x000fd60007ffe0ff */
[----:B------:R-:W-:-:S05]  /*cca0*/  @!P0 IMAD.MOV R0, RZ, RZ, R6 ;  /* 0x000000ffff008224 */ /* 0x000fca00078e0206 */
[----:B------:R-:W-:-:S05]  /*ccb0*/  @P1 MOV R5, R0 ;  /* 0x0000000000051202 */ /* 0x000fca0000000f00 */
[----:B------:R0:W-:Y:S01]  /*ccc0*/  STG.E.U8 desc[UR36][R2.64], R5 ;  /* 0x0000000502007986 */ /* 0x0001e2000c101124 */
[----:B------:R-:W-:Y:S05]  /*ccd0*/  BRA `(.L_x_6398) ;  /* 0x0000000400787947 */ /* 0x000fea0003800000 */
.L_x_6416:
[----:B------:R-:W0:Y:S02]  /*cce0*/  F2I.U64.F64.TRUNC R4, R4 ;  /* 0x0000000400047311 */ /* 0x000e24000030d800 */
[----:B0-----:R0:W-:Y:S01]  /*ccf0*/  STG.E.64 desc[UR36][R2.64], R4 ;  /* 0x0000000402007986 */ /* 0x0011e2000c101b24 */
[----:B------:R-:W-:Y:S05]  /*cd00*/  BRA `(.L_x_6398) ;  /* 0x00000004006c7947 */ /* 0x000fea0003800000 */
.L_x_6415:
[----:B------:R-:W0:Y:S02]  /*cd10*/  F2I.U32.F64.TRUNC R5, R4 ;  /* 0x0000000400057311 */ /* 0x000e24000030d000 */
[----:B0-----:R0:W-:Y:S01]  /*cd20*/  STG.E desc[UR36][R2.64], R5 ;  /* 0x0000000502007986 */ /* 0x0011e2000c101924 */
[----:B------:R-:W-:Y:S05]  /*cd30*/  BRA `(.L_x_6398) ;  /* 0x0000000400607947 */ /* 0x000fea0003800000 */
.L_x_6405:
        /* <DEDUP_REMOVED lines=10> */
.L_x_6418:
[----:B------:R-:W-:-:S05]  /*cde0*/  CS2R R6, SRZ ;  /* 0x0000000000067805 */ /* 0x000fca000001ff00 */
[----:B------:R0:W-:Y:S01]  /*cdf0*/  STG.E.128 desc[UR36][R2.64], R4 ;  /* 0x0000000402007986 */ /* 0x0001e2000c101d24 */
[----:B------:R-:W-:Y:S05]  /*ce00*/  BRA `(.L_x_6398) ;  /* 0x00000004002c7947 */ /* 0x000fea0003800000 */
.L_x_6417:
[----:B------:R-:W-:-:S09]  /*ce10*/  UISETP.NE.AND UP0, UPT, UR4, 0xf, UPT ;  /* 0x0000000f0400788c */ /* 0x000fd2000bf05270 */
[----:B------:R-:W-:Y:S05]  /*ce20*/  BRA.U !UP0, `(.L_x_6419) ;  /* 0x0000000508087547 */ /* 0x000fea000b800000 */
[----:B------:R-:W-:-:S09]  /*ce30*/  UISETP.NE.AND UP0, UPT, UR4, 0x17, UPT ;  /* 0x000000170400788c */ /* 0x000fd2000bf05270 */
[----:B------:R-:W-:Y:S05]  /*ce40*/  BRA.U !UP0, `(.L_x_6420) ;  /* 0x0000000108a07547 */ /* 0x000fea000b800000 */
[----:B------:R-:W-:-:S09]  /*ce50*/  UISETP.NE.AND UP0, UPT, UR4, 0x18, UPT ;  /* 0x000000180400788c */ /* 0x000fd2000bf05270 */
[----:B------:R-:W-:Y:S05]  /*ce60*/  BRA.U !UP0, `(.L_x_6421) ;  /* 0x0000000108447547 */ /* 0x000fea000b800000 */
.L_x_6397:
[----:B------:R-:W-:Y:S01]  /*ce70*/  MOV R0, 0x0 ;  /* 0x0000000000007802 */ /* 0x000fe20000000f00 */
[----:B------:R-:W0:Y:S01]  /*ce80*/  LDCU.64 UR4, c[0x4][0x128] ;  /* 0x01002500ff0477ac */ /* 0x000e220008000a00 */
[----:B------:R-:W-:Y:S02]  /*ce90*/  HFMA2 R12, -RZ, RZ, 0, 5.9604644775390625e-08 ;  /* 0x00000001ff0c7431 */ /* 0x000fe400000001ff */
[----:B------:R-:W-:Y:S01]  /*cea0*/  IMAD.MOV.U32 R8, RZ, RZ, 0x65 ;  /* 0x00000065ff087424 */ /* 0x000fe200078e00ff */
[----:B------:R1:W2:Y:S01]  /*ceb0*/  LDC.64 R2, c[0x4][R0] ;  /* 0x0100000000027b82 */ /* 0x0002a20000000a00 */
[----:B------:R-:W4:Y:S01]  /*cec0*/  LDCU.64 UR6, c[0x4][0x130] ;  /* 0x01002600ff0677ac */ /* 0x000f220008000a00 */
[----:B------:R-:W-:Y:S01]  /*ced0*/  IMAD.MOV.U32 R13, RZ, RZ, RZ ;  /* 0x000000ffff0d7224 */ /* 0x000fe200078e00ff */
[----:B------:R-:W5:Y:S01]  /*cee0*/  LDCU.64 UR8, c[0x4][0x10] ;  /* 0x01000200ff0877ac */ /* 0x000f620008000a00 */
[----:B0-----:R-:W-:Y:S01]  /*cef0*/  IMAD.U32 R4, RZ, RZ, UR4 ;  /* 0x00000004ff047e24 */ /* 0x001fe2000f8e00ff */
[----:B------:R-:W-:Y:S01]  /*cf00*/  MOV R5, UR5 ;  /* 0x0000000500057c02 */ /* 0x000fe20008000f00 */
[----:B----4-:R-:W-:Y:S01]  /*cf10*/  IMAD.U32 R6, RZ, RZ, UR6 ;  /* 0x00000006ff067e24 */ /* 0x010fe2000f8e00ff */
[----:B------:R-:W-:Y:S01]  /*cf20*/  MOV R7, UR7 ;  /* 0x0000000700077c02 */ /* 0x000fe20008000f00 */
[----:B-----5:R-:W-:Y:S01]  /*cf30*/  IMAD.U32 R10, RZ, RZ, UR8 ;  /* 0x00000008ff0a7e24 */ /* 0x020fe2000f8e00ff */
[----:B-1----:R-:W-:-:S07]  /*cf40*/  MOV R11, UR9 ;  /* 0x00000009000b7c02 */ /* 0x002fce0008000f00 */
[----:B------:R-:W-:-:S07]  /*cf50*/  LEPC R20, `(.L_x_6422) ;  /* 0x000000001014794e */ /* 0x000fce0000000000 */
[----:B--23--:R-:W-:Y:S05]  /*cf60*/  CALL.ABS.NOINC R2 ;  /* 0x0000000002007343 */ /* 0x00cfea0003c00000 */
.L_x_6422:
[----:B------:R-:W-:Y:S05]  /*cf70*/  BRA `(.L_x_6398) ;  /* 0x0000000000d07947 */ /* 0x000fea0003800000 */
.L_x_6421:
[----:B------:R-:W-:Y:S01]  /*cf80*/  UMOV UR4, 0xf0000000 ;  /* 0xf000000000047882 */ /* 0x000fe20000000000 */
[----:B------:R-:W-:Y:S01]  /*cf90*/  UMOV UR5, 0x380fffff ;  /* 0x380fffff00057882 */ /* 0x000fe20000000000 */
[----:B------:R-:W0:Y:S01]  /*cfa0*/  F2F.F32.F64 R9, R4 ;  /* 0x0000000400097310 */ /* 0x000e220000301000 */
[----:B------:R-:W-:Y:S01]  /*cfb0*/  DSETP.GEU.AND P0, PT, |R4|, UR4, PT ;  /* 0x0000000404007e2a */ /* 0x000fe2000bf0e200 */
[----:B------:R-:W-:Y:S01]  /*cfc0*/  BSSY.RECONVERGENT B0, `(.L_x_6423) ;  /* 0x000000d000007945 */ /* 0x000fe20003800200 */
[----:B------:R-:W-:-:S12]  /*cfd0*/  MOV R0, 0x7f ;  /* 0x0000007f00007802 */ /* 0x000fd80000000f00 */
        /* <DEDUP_REMOVED lines=11> */
.L_x_6424:
[----:B------:R-:W-:Y:S05]  /*d090*/  BSYNC.RECONVERGENT B0 ;  /* 0x0000000000007941 */ /* 0x000fea0003800200 */
.L_x_6423:
[----:B------:R-:W-:-:S05]  /*d0a0*/  LOP3.LUT R7, R0, 0x80, R7, 0xf8, !PT ;  /* 0x0000008000077812 */ /* 0x000fca00078ef807 */
[----:B------:R0:W-:Y:S01]  /*d0b0*/  STG.E.U8 desc[UR36][R2.64], R7 ;  /* 0x0000000702007986 */ /* 0x0001e2000c101124 */
[----:B------:R-:W-:Y:S05]  /*d0c0*/  BRA `(.L_x_6398) ;  /* 0x00000000007c7947 */ /* 0x000fea0003800000 */
.L_x_6420:
        /* <DEDUP_REMOVED lines=16> */
.L_x_6426:
[----:B------:R-:W-:Y:S01]  /*d1d0*/  IMAD.MOV.U32 R0, RZ, RZ, 0x7f ;  /* 0x0000007fff007424 */ /* 0x000fe200078e00ff */
[----:B------:R-:W-:-:S04]  /*d1e0*/  ISETP.GT.U32.AND P0, PT, R6, 0x7f800000, PT ;  /* 0x7f8000000600780c */ /* 0x000fc80003f04070 */
[----:B------:R-:W-:-:S09]  /*d1f0*/  SEL R0, R0, 0x7c, P0 ;  /* 0x0000007c00007807 */ /* 0x000fd20000000000 */
.L_x_6427:
[----:B------:R-:W-:Y:S05]  /*d200*/  BSYNC.RECONVERGENT B0 ;  /* 0x0000000000007941 */ /* 0x000fea0003800200 */
.L_x_6425:
[----:B------:R-:W-:-:S04]  /*d210*/  SHF.R.U32.HI R5, RZ, 0x18, R7 ;  /* 0x00000018ff057819 */ /* 0x000fc80000011607 */
[----:B------:R-:W-:-:S05]  /*d220*/  LOP3.LUT R5, R0, 0x80, R5, 0xf8, !PT ;  /* 0x0000008000057812 */ /* 0x000fca00078ef805 */
[----:B------:R0:W-:Y:S01]  /*d230*/  STG.E.U8 desc[UR36][R2.64], R5 ;  /* 0x0000000502007986 */ /* 0x0001e2000c101124 */
[----:B------:R-:W-:Y:S05]  /*d240*/  BRA `(.L_x_6398) ;  /* 0x00000000001c7947 */ /* 0x000fea0003800000 */
.L_x_6419:
[----:B------:R-:W-:Y:S01]  /*d250*/  UMOV UR4, 0xf0000000 ;  /* 0xf000000000047882 */ /* 0x000fe20000000000 */
[----:B------:R-:W-:Y:S01]  /*d260*/  UMOV UR5, 0x380fffff ;  /* 0x380fffff00057882 */ /* 0x000fe20000000000 */
[----:B------:R-:W0:Y:S01]  /*d270*/  F2F.F32.F64 R0, R4 ;  /* 0x0000000400007310 */ /* 0x000e220000301000 */
[----:B------:R-:W-:-:S14]  /*d280*/  DSETP.GEU.AND P0, PT, |R4|, UR4, PT ;  /* 0x0000000404007e2a */ /* 0x000fdc000bf0e200 */
[----:B0-----:R-:W-:-:S05]  /*d290*/  @!P0 FMUL R0, R0, 1.175494350822287508e-38 ;  /* 0x0080000000008820 */ /* 0x001fca0000400000 */
[----:B------:R-:W-:-:S05]  /*d2a0*/  F2FP.BF16.F32.PACK_AB R0, RZ, R0 ;  /* 0x00000000ff00723e */ /* 0x000fca00000010ff */
[----:B------:R0:W-:Y:S02]  /*d2b0*/  STG.E.U16 desc[UR36][R2.64], R0 ;  /* 0x0000000002007986 */ /* 0x0001e4000c101524 */
.L_x_6398:
[----:B------:R-:W-:-:S07]  /*d2c0*/  IADD3 R19, PT, PT, R19, 0x80, RZ ;  /* 0x0000008013137810 */ /* 0x000fce0007ffe0ff */
.L_x_6335:
[----:B------:R-:W-:Y:S05]  /*d2d0*/  BSYNC.RECONVERGENT B7 ;  /* 0x0000000000077941 */ /* 0x000fea0003800200 */
.L_x_6334:
[----:B------:R-:W5:Y:S02]  /*d2e0*/  LDCU UR4, c[0x0][0x380] ;  /* 0x00007000ff0477ac */ /* 0x000f640008000800 */
[----:B-----5:R-:W-:-:S13]  /*d2f0*/  ISETP.GE.AND P0, PT, R19, UR4, PT ;  /* 0x0000000413007c0c */ /* 0x020fda000bf06270 */
[----:B------:R-:W-:Y:S05]  /*d300*/  @P0 EXIT ;  /* 0x000000000000094d */ /* 0x000fea0003800000 */
[----:B------:R-:W5:Y:S01]  /*d310*/  LDCU UR4, c[0x0][0x388] ;  /* 0x00007100ff0477ac */ /* 0x000f620008000800 */
[----:B--23--:R-:W-:Y:S01]  /*d320*/  IMAD.MOV.U32 R22, RZ, RZ, RZ ;  /* 0x000000ffff167224 */ /* 0x00cfe200078e00ff */
[----:B0-----:R-:W-:Y:S01]  /*d330*/  MOV R0, RZ ;  /* 0x000000ff00007202 */ /* 0x001fe20000000f00 */
[----:B------:R-:W-:Y:S01]  /*d340*/  IMAD.MOV.U32 R16, RZ, RZ, RZ ;  /* 0x000000ffff107224 */ /* 0x000fe200078e00ff */
[----:B-----5:R-:W-:-:S09]  /*d350*/  UISETP.NE.AND UP0, UPT, UR4, URZ, UPT ;  /* 0x000000ff0400728c */ /* 0x020fd2000bf05270 */
[----:B------:R-:W-:Y:S05]  /*d360*/  BRA.U !UP0, `(.L_x_6428) ;  /* 0x0000001508707547 */ /* 0x000fea000b800000 */
[----:B------:R-:W1:Y:S01]  /*d370*/  LDCU.64 UR4, c[0x0][0x390] ;  /* 0x00007200ff0477ac */ /* 0x000e620008000a00 */
[----:B------:R-:W-:Y:S01]  /*d380*/  HFMA2 R18, -RZ, RZ, 0, 0 ;  /* 0x00000000ff127431 */ /* 0x000fe200000001ff */
[----:B------:R-:W0:Y:S01]  /*d390*/  LDCU UR6, c[0x0][0x38c] ;  /* 0x00007180ff0677ac */ /* 0x000e220008000800 */
[----:B------:R-:W2:Y:S01]  /*d3a0*/  LDCU.64 UR8, c[0x0][0x4b8] ;  /* 0x00009700ff0877ac */ /* 0x000ea20008000a00 */
[----:B------:R-:W-:Y:S02]  /*d3b0*/  UISETP.NE.AND UP0, UPT, UR41, URZ, UPT ;  /* 0x000000ff2900728c */ /* 0x000fe4000bf05270 */
[----:B-1--4-:R-:W-:Y:S01]  /*d3c0*/  IMAD.HI.U32 R2, R19, UR4, R18 ;  /* 0x0000000413027c27 */ /* 0x012fe2000f8e0012 */
[----:B------:R-:W1:Y:S04]  /*d3d0*/  LDCU UR4, c[0x0][0x4c0] ;  /* 0x00009800ff0477ac */ /* 0x000e680008000800 */
[----:B------:R-:W-:-:S05]  /*d3e0*/  SHF.R.U32.HI R3, RZ, UR5, R2 ;  /* 0x00000005ff037c19 */ /* 0x000fca0008011602 */
[----:B------:R-:W-:-:S04]  /*d3f0*/  IMAD.MOV R0, RZ, RZ, -R3 ;  /* 0x000000ffff007224 */ /* 0x000fc800078e0a03 */
[----:B0-----:R-:W-:-:S04]  /*d400*/  IMAD R19, R0, UR6, R19 ;  /* 0x0000000600137c24 */ /* 0x001fc8000f8e0213 */
[C---:B--2---:R-:W-:Y:S02]  /*d410*/  IMAD R16, R19.reuse, UR8, RZ ;  /* 0x0000000813107c24 */ /* 0x044fe4000f8e02ff */
[C---:B------:R-:W-:Y:S02]  /*d420*/  IMAD R0, R19.reuse, UR9, RZ ;  /* 0x0000000913007c24 */ /* 0x040fe4000f8e02ff */
[----:B-1----:R-:W-:Y:S01]  /*d430*/  IMAD R22, R19, UR4, RZ ;  /* 0x0000000413167c24 */ /* 0x002fe2000f8e02ff */
        /* <DEDUP_REMOVED lines=335> */
.L_x_6428:
[----:B------:R-:W1:Y:S01]  /*e930*/  LDCU.64 UR8, c[0x0][0x5f0] ;  /* 0x0000be00ff0877ac */ /* 0x000e620008000a00 */
[----:B------:R-:W-:Y:S01]  /*e940*/  BSSY.RECONVERGENT B6, `(.L_x_6429) ;  /* 0x00000ef000067945 */ /* 0x000fe20003800200 */
[----:B------:R-:W0:Y:S01]  /*e950*/  LDCU.64 UR6, c[0x0][0x5e8] ;  /* 0x0000bd00ff0677ac */ /* 0x000e220008000a00 */
[----:B------:R-:W-:-:S04]  /*e960*/  UPRMT UR4, UR39, 0x9910, URZ ;  /* 0x0000991027047896 */ /* 0x000fc800080000ff */
[----:B------:R-:W-:Y:S01]  /*e970*/  UISETP.GT.AND UP0, UPT, UR4, 0x9, UPT ;  /* 0x000000090400788c */ /* 0x000fe2000bf04270 */
[----:B-1--4-:R-:W-:Y:S02]  /*e980*/  IADD3 R2, P1, PT, R0, UR8, RZ ;  /* 0x0000000800027c10 */ /* 0x012fe4000ff3e0ff */
[----:B0-----:R-:W-:-:S03]  /*e990*/  IADD3 R16, P0, PT, R16, UR6, RZ ;  /* 0x0000000610107c10 */ /* 0x001fc6000ff1e0ff */
        /* <DEDUP_REMOVED lines=14> */
.L_x_6433:
[----:B------:R-:W2:Y:S02]  /*ea80*/  LDG.E.U8 R2, desc[UR36][R2.64] ;  /* 0x0000002402027981 */ /* 0x000ea4000c1e1100 */
[----:B--2---:R0:W1:Y:S01]  /*ea90*/  I2F.F64.U16 R18, R2 ;  /* 0x0000000200127312 */ /* 0x0040620000101800 */
[----:B------:R-:W-:Y:S05]  /*eaa0*/  BRA `(.L_x_6435) ;  /* 0x0000000c00607947 */ /* 0x000fea0003800000 */
.L_x_6432:
        /* <DEDUP_REMOVED lines=9> */
.L_x_6437:
[----:B------:R-:W2:Y:S02]  /*eb40*/  LDG.E R2, desc[UR36][R2.64] ;  /* 0x0000002402027981 */ /* 0x000ea4000c1e1900 */
[----:B--2---:R0:W1:Y:S01]  /*eb50*/  I2F.F64 R18, R2 ;  /* 0x0000000200127312 */ /* 0x0040620000201c00 */
[----:B------:R-:W-:Y:S05]  /*eb60*/  BRA `(.L_x_6435) ;  /* 0x0000000c00307947 */ /* 0x000fea0003800000 */
.L_x_6436:
[----:B------:R-:W2:Y:S02]  /*eb70*/  LDG.E.U16 R2, desc[UR36][R2.64] ;  /* 0x0000002402027981 */ /* 0x000ea4000c1e1500 */
[----:B--2---:R0:W1:Y:S01]  /*eb80*/  I2F.F64.S16 R18, R2 ;  /* 0x0000000200127312 */ /* 0x0040620000101c00 */
[----:B------:R-:W-:Y:S05]  /*eb90*/  BRA `(.L_x_6435) ;  /* 0x0000000c00247947 */ /* 0x000fea0003800000 */
.L_x_6431:
        /* <DEDUP_REMOVED lines=10> */
.L_x_6439:
[----:B------:R-:W2:Y:S02]  /*ec40*/  LDG.E.U16 R0, desc[UR36][R2.64] ;  /* 0x0000002402007981 */ /* 0x000ea4000c1e1500 */
[----:B--2---:R-:W-:-:S05]  /*ec50*/  HADD2.F32 R0, -RZ, R0.H0_H0 ;  /* 0x20000000ff007230 */ /* 0x004fca0000004100 */
[----:B------:R-:W-:-:S04]  /*ec60*/  FMUL.FTZ R0, R0, 1 ;  /* 0x3f80000000007820 */ /* 0x000fc80000410000 */
[----:B------:R1:W2:Y:S01]  /*ec70*/  F2F.F64.F32 R18, R0 ;  /* 0x0000000000127310 */ /* 0x0002a20000201800 */
[----:B------:R-:W-:Y:S05]  /*ec80*/  BRA `(.L_x_6435) ;  /* 0x0000000800e87947 */ /* 0x000fea0003800000 */
.L_x_6438:
        /* <DEDUP_REMOVED lines=8> */
[----:B------:R-:W4:Y:S01]  /*ed10*/  F2F.F64.F32 R18, R18 ;  /* 0x0000001200127310 */ /* 0x000f220000201800 */
[----:B------:R-:W-:Y:S05]  /*ed20*/  BRA `(.L_x_6435) ;  /* 0x0000000800c07947 */ /* 0x000fea0003800000 */
.L_x_6441:
[----:B------:R-:W2:Y:S02]  /*ed30*/  LDG.E.U16 R2, desc[UR36][R2.64] ;  /* 0x0000002402027981 */ /* 0x000ea4000c1e1500 */
[----:B--2---:R-:W-:-:S05]  /*ed40*/  HADD2.F32 R0, -RZ, R2.H0_H0 ;  /* 0x20000002ff007230 */ /* 0x004fca0000004100 */
[----:B------:R-:W-:-:S04]  /*ed50*/  FMUL.FTZ R0, R0, 1 ;  /* 0x3f80000000007820 */ /* 0x000fc80000410000 */
[----:B------:R0:W1:Y:S01]  /*ed60*/  F2F.F64.F32 R18, R0 ;  /* 0x0000000000127310 */ /* 0x0000620000201800 */
[----:B------:R-:W-:Y:S05]  /*ed70*/  BRA `(.L_x_6435) ;  /* 0x0000000800ac7947 */ /* 0x000fea0003800000 */
.L_x_6440:
[----:B------:R3:W5:Y:S01]  /*ed80*/  LDG.E.64 R18, desc[UR36][R2.64] ;  /* 0x0000002402127981 */ /* 0x000762000c1e1b00 */
[----:B------:R-:W-:Y:S05]  /*ed90*/  BRA `(.L_x_6435) ;  /* 0x0000000800a47947 */ /* 0x000fea0003800000 */
.L_x_6430:
        /* <DEDUP_REMOVED lines=13> */
.L_x_6444:
[----:B------:R0:W5:Y:S01]  /*ee70*/  LDG.E.64 R18, desc[UR36][R2.64] ;  /* 0x0000002402127981 */ /* 0x000162000c1e1b00 */
[----:B------:R-:W-:Y:S05]  /*ee80*/  BRA `(.L_x_6435) ;  /* 0x0000000800687947 */ /* 0x000fea0003800000 */
.L_x_6443:
        /* <DEDUP_REMOVED lines=27> */
.L_x_6446:
        /* <DEDUP_REMOVED lines=14> */
.L_x_6445:
[----:B------:R-:W2:Y:S02]  /*f120*/  LDG.E.U16 R0, desc[UR36][R2.64] ;  /* 0x0000002402007981 */ /* 0x000ea4000c1e1500 */
[----:B--2---:R-:W-:-:S05]  /*f130*/  SHF.L.U32 R0, R0, 0x10, RZ ;  /* 0x0000001000007819 */ /* 0x004fca00000006ff */
[----:B------:R-:W-:-:S04]  /*f140*/  FMUL.FTZ R0, R0, 1 ;  /* 0x3f80000000007820 */ /* 0x000fc80000410000 */
[----:B------:R0:W1:Y:S01]  /*f150*/  F2F.F64.F32 R18, R0 ;  /* 0x0000000000127310 */ /* 0x0000620000201800 */
[----:B------:R-:W-:Y:S05]  /*f160*/  BRA `(.L_x_6435) ;  /* 0x0000000400b07947 */ /* 0x000fea0003800000 */
.L_x_6442:
        /* <DEDUP_REMOVED lines=11> */
.L_x_6449:
        /* <DEDUP_REMOVED lines=21> */
.L_x_6451:
[----:B------:R-:W-:Y:S05]  /*f370*/  BSYNC.RECONVERGENT B0 ;  /* 0x0000000000007941 */ /* 0x000fea0003800200 */
.L_x_6450:
[----:B------:R-:W-:Y:S01]  /*f380*/  IMAD.SHL.U32 R0, R0, 0x100000, RZ ;  /* 0x0010000000007824 */ /* 0x000fe200078e00ff */
[----:B------:R-:W-:-:S04]  /*f390*/  LEA R2, R2, 0x3b800000, 0x17 ;  /* 0x3b80000002027811 */ /* 0x000fc800078eb8ff */
[----:B------:R-:W-:-:S05]  /*f3a0*/  LOP3.LUT R0, R2, R0, R7, 0xfe, !PT ;  /* 0x0000000002007212 */ /* 0x000fca00078efe07 */
[----:B------:R-:W-:-:S04]  /*f3b0*/  FMUL.FTZ R0, R0, 1 ;  /* 0x3f80000000007820 */ /* 0x000fc80000410000 */
[----:B------:R0:W1:Y:S01]  /*f3c0*/  F2F.F64.F32 R18, R0 ;  /* 0x0000000000127310 */ /* 0x0000620000201800 */
[----:B------:R-:W-:Y:S05]  /*f3d0*/  BRA `(.L_x_6435) ;  /* 0x0000000400147947 */ /* 0x000fea0003800000 */
.L_x_6448:
        /* <DEDUP_REMOVED lines=21> */
.L_x_6453:
[----:B------:R-:W-:Y:S05]  /*f530*/  BSYNC.RECONVERGENT B0 ;  /* 0x0000000000007941 */ /* 0x000fea0003800200 */
.L_x_6452:
[----:B------:R-:W-:Y:S02]  /*f540*/  SHF.L.U32 R0, R0, 0x15, RZ ;  /* 0x0000001500007819 */ /* 0x000fe400000006ff */
[----:B------:R-:W-:-:S04]  /*f550*/  LEA R2, R2, 0x37800000, 0x17 ;  /* 0x3780000002027811 */ /* 0x000fc800078eb8ff */
[----:B------:R-:W-:-:S05]  /*f560*/  LOP3.LUT R0, R2, R0, R7, 0xfe, !PT ;  /* 0x0000000002007212 */ /* 0x000fca00078efe07 */
[----:B------:R-:W-:-:S04]  /*f570*/  FMUL.FTZ R0, R0, 1 ;  /* 0x3f80000000007820 */ /* 0x000fc80000410000 */
[----:B------:R0:W1:Y:S01]  /*f580*/  F2F.F64.F32 R18, R0 ;  /* 0x0000000000127310 */ /* 0x0000620000201800 */
[----:B------:R-:W-:Y:S05]  /*f590*/  BRA `(.L_x_6435) ;  /* 0x0000000000a47947 */ /* 0x000fea0003800000 */
.L_x_6447:
        /* <DEDUP_REMOVED lines=16> */
[----:B------:R0:W1:Y:S01]  /*f6a0*/  @P0 F2F.F64.F32 R18, R0 ;  /* 0x0000000000120310 */ /* 0x0000620000201800 */
[----:B------:R-:W-:Y:S05]  /*f6b0*/  BRA `(.L_x_6435) ;  /* 0x00000000005c7947 */ /* 0x000fea0003800000 */
.L_x_6434:
        /* <DEDUP_REMOVED lines=16> */
.L_x_6456:
[----:B------:R-:W-:Y:S01]  /*f7c0*/  CS2R R18, SRZ ;  /* 0x0000000000127805 */ /* 0x000fe2000001ff00 */
[----:B------:R-:W-:Y:S06]  /*f7d0*/  BRA `(.L_x_6435) ;  /* 0x0000000000147947 */ /* 0x000fec0003800000 */
.L_x_6455:
[----:B------:R-:W2:Y:S02]  /*f7e0*/  LDG.E.64 R18, desc[UR36][R2.64] ;  /* 0x0000002402127981 */ /* 0x000ea4000c1e1b00 */
[----:B--2---:R-:W0:Y:S01]  /*f7f0*/  I2F.F64.U64 R18, R18 ;  /* 0x0000001200127312 */ /* 0x004e220000301800 */
[----:B------:R-:W-:Y:S05]  /*f800*/  BRA `(.L_x_6435) ;  /* 0x0000000000087947 */ /* 0x000fea0003800000 */
.L_x_6454:
[----:B------:R-:W2:Y:S02]  /*f810*/  LDG.E R2, desc[UR36][R2.64] ;  /* 0x0000002402027981 */ /* 0x000ea4000c1e1900 */
[----:B--2---:R0:W1:Y:S02]  /*f820*/  I2F.F64.U32 R18, R2 ;  /* 0x0000000200127312 */ /* 0x0040640000201800 */
.L_x_6435:
[----:B------:R-:W-:Y:S05]  /*f830*/  BSYNC.RECONVERGENT B6 ;  /* 0x0000000000067941 */ /* 0x000fea0003800200 */
.L_x_6429:
        /* <DEDUP_REMOVED lines=19> */
.L_x_6461:
[----:B0-----:R-:W3:Y:S02]  /*f970*/  LDG.E.U8 R2, desc[UR36][R22.64] ;  /* 0x0000002416027981 */ /* 0x001ee4000c1e1100 */
[----:B---3--:R-:W0:Y:S02]  /*f980*/  I2F.F64.U16 R2, R2 ;  /* 0x0000000200027312 */ /* 0x008e240000101800 */
[----:B0-----:R-:W-:Y:S01]  /*f990*/  IMAD.MOV.U32 R5, RZ, RZ, R3 ;  /* 0x000000ffff057224 */ /* 0x001fe200078e0003 */
[----:B------:R-:W-:Y:S06]  /*f9a0*/  BRA `(.L_x_6463) ;  /* 0x0000000c008c7947 */ /* 0x000fec0003800000 */
.L_x_6460:
        /* <DEDUP_REMOVED lines=10> */
.L_x_6465:
[----:B0-----:R-:W3:Y:S02]  /*fa50*/  LDG.E R2, desc[UR36][R22.64] ;  /* 0x0000002416027981 */ /* 0x001ee4000c1e1900 */
[----:B---3--:R-:W0:Y:S02]  /*fa60*/  I2F.F64 R2, R2 ;  /* 0x0000000200027312 */ /* 0x008e240000201c00 */
[----:B0-----:R-:W-:Y:S01]  /*fa70*/  IMAD.MOV.U32 R5, RZ, RZ, R3 ;  /* 0x000000ffff057224 */ /* 0x001fe200078e0003 */
[----:B------:R-:W-:Y:S06]  /*fa80*/  BRA `(.L_x_6463) ;  /* 0x0000000c00547947 */ /* 0x000fec0003800000 */
.L_x_6464:
[----:B0-----:R-:W3:Y:S02]  /*fa90*/  LDG.E.U16 R2, desc[UR36][R22.64] ;  /* 0x0000002416027981 */ /* 0x001ee4000c1e1500 */
[----:B---3--:R-:W0:Y:S02]  /*faa0*/  I2F.F64.S16 R2, R2 ;  /* 0x0000000200027312 */ /* 0x008e240000101c00 */
[----:B0-----:R-:W-:Y:S01]  /*fab0*/  MOV R5, R3 ;  /* 0x0000000300057202 */ /* 0x001fe20000000f00 */
[----:B------:R-:W-:Y:S06]  /*fac0*/  BRA `(.L_x_6463) ;  /* 0x0000000c00447947 */ /* 0x000fec0003800000 */
.L_x_6459:
        /* <DEDUP_REMOVED lines=11> */
.L_x_6467:
[----:B01----:R-:W3:Y:S02]  /*fb80*/  LDG.E.U16 R0, desc[UR36][R22.64] ;  /* 0x0000002416007981 */ /* 0x003ee4000c1e1500 */
[----:B---3--:R-:W-:-:S05]  /*fb90*/  HADD2.F32 R0, -RZ, R0.H0_H0 ;  /* 0x20000000ff007230 */ /* 0x008fca0000004100 */
[----:B------:R-:W-:-:S04]  /*fba0*/  FMUL.FTZ R0, R0, 1 ;  /* 0x3f80000000007820 */ /* 0x000fc80000410000 */
[----:B------:R-:W0:Y:S02]  /*fbb0*/  F2F.F64.F32 R2, R0 ;  /* 0x0000000000027310 */ /* 0x000e240000201800 */
[----:B0-----:R-:W-:Y:S01]  /*fbc0*/  MOV R5, R3 ;  /* 0x0000000300057202 */ /* 0x001fe20000000f00 */
[----:B------:R-:W-:Y:S06]  /*fbd0*/  BRA `(.L_x_6463) ;  /* 0x0000000c00007947 */ /* 0x000fec0003800000 */
.L_x_6466:
        /* <DEDUP_REMOVED lines=11> */
.L_x_6469:
[----:B------:R-:W0:Y:S02]  /*fc90*/  LDG.E.U16 R22, desc[UR36][R22.64] ;  /* 0x0000002416167981 */ /* 0x000e24000c1e1500 */
[----:B01----:R-:W-:-:S05]  /*fca0*/  HADD2.F32 R0, -RZ, R22.H0_H0 ;  /* 0x20000016ff007230 */ /* 0x003fca0000004100 */
[----:B------:R-:W-:-:S04]  /*fcb0*/  FMUL.FTZ R0, R0, 1 ;  /* 0x3f80000000007820 */ /* 0x000fc80000410000 */
[----:B------:R-:W0:Y:S02]  /*fcc0*/  F2F.F64.F32 R2, R0 ;  /* 0x0000000000027310 */ /* 0x000e240000201800 */
[----:B0-----:R-:W-:Y:S01]  /*fcd0*/  MOV R5, R3 ;  /* 0x0000000300057202 */ /* 0x001fe20000000f00 */
[----:B------:R-:W-:Y:S06]  /*fce0*/  BRA `(.L_x_6463) ;  /* 0x0000000800bc7947 */ /* 0x000fec0003800000 */
.L_x_6468:
[----:B0-----:R0:W5:Y:S01]  /*fcf0*/  LDG.E R5, desc[UR36][R22.64+0x4] ;  /* 0x0000042416057981 */ /* 0x001162000c1e1900 */
[----:B------:R-:W-:Y:S05]  /*fd00*/  BRA `(.L_x_6463) ;  /* 0x0000000800b47947 */ /* 0x000fea0003800000 */
.L_x_6458:
        /* <DEDUP_REMOVED lines=12> */
.L_x_6472:
[----:B0-----:R3:W5:Y:S01]  /*fdd0*/  LDG.E R5, desc[UR36][R22.64+0x4] ;  /* 0x0000042416057981 */ /* 0x001762000c1e1900 */
[----:B------:R-:W-:Y:S05]  /*fde0*/  BRA `(.L_x_6463) ;  /* 0x00000008007c7947 */ /* 0x000fea0003800000 */
.L_x_6471:
        /* <DEDUP_REMOVED lines=28> */
.L_x_6474:
        /* <DEDUP_REMOVED lines=15> */
.L_x_6473:
[----:B01----:R-:W3:Y:S02]  /*100a0*/  LDG.E.U16 R0, desc[UR36][R22.64] ;  /* 0x0000002416007981 */ /* 0x003ee4000c1e1500 */
[----:B---3--:R-:W-:-:S05]  /*100b0*/  SHF.L.U32 R0, R0, 0x10, RZ ;  /* 0x0000001000007819 */ /* 0x008fca00000006ff */
[----:B------:R-:W-:-:S04]  /*100c0*/  FMUL.FTZ R0, R0, 1 ;  /* 0x3f80000000007820 */ /* 0x000fc80000410000 */
[----:B------:R-:W0:Y:S02]  /*100d0*/  F2F.F64.F32 R2, R0 ;  /* 0x0000000000027310 */ /* 0x000e240000201800 */
[----:B0-----:R-:W-:Y:S01]  /*100e0*/  IMAD.MOV.U32 R5, RZ, RZ, R3 ;  /* 0x000000ffff057224 */ /* 0x001fe200078e0003 */
[----:B------:R-:W-:Y:S06]  /*100f0*/  BRA `(.L_x_6463) ;  /* 0x0000000400b87947 */ /* 0x000fec0003800000 */
.L_x_6470:
        /* <DEDUP_REMOVED lines=12> */
.L_x_6477:
        /* <DEDUP_REMOVED lines=20> */
.L_x_6479:
[----:B------:R-:W-:Y:S05]  /*10300*/  BSYNC.RECONVERGENT B0 ;  /* 0x0000000000007941 */ /* 0x000fea0003800200 */
.L_x_6478:
[----:B------:R-:W-:Y:S01]  /*10310*/  IMAD.SHL.U32 R0, R0, 0x100000, RZ ;  /* 0x0010000000007824 */ /* 0x000fe200078e00ff */
[----:B------:R-:W-:-:S04]  /*10320*/  LEA R2, R2, 0x3b800000, 0x17 ;  /* 0x3b80000002027811 */ /* 0x000fc800078eb8ff */
[----:B------:R-:W-:-:S05]  /*10330*/  LOP3.LUT R0, R2, R0, R7, 0xfe, !PT ;  /* 0x0000000002007212 */ /* 0x000fca00078efe07 */
[----:B------:R-:W-:-:S04]  /*10340*/  FMUL.FTZ R0, R0, 1 ;  /* 0x3f80000000007820 */ /* 0x000fc80000410000 */
[----:B------:R-:W0:Y:S02]  /*10350*/  F2F.F64.F32 R2, R0 ;  /* 0x0000000000027310 */ /* 0x000e240000201800 */
[----:B0-----:R-:W-:Y:S01]  /*10360*/  MOV R5, R3 ;  /* 0x0000000300057202 */ /* 0x001fe20000000f00 */
[----:B------:R-:W-:Y:S06]  /*10370*/  BRA `(.L_x_6463) ;  /* 0x0000000400187947 */ /* 0x000fec0003800000 */
.L_x_6476:
        /* <DEDUP_REMOVED lines=20> */
.L_x_6481:
[----:B------:R-:W-:Y:S05]  /*104c0*/  BSYNC.RECONVERGENT B0 ;  /* 0x0000000000007941 */ /* 0x000fea0003800200 */
.L_x_6480:
[----:B------:R-:W-:Y:S01]  /*104d0*/  IMAD.SHL.U32 R0, R0, 0x200000, RZ ;  /* 0x0020000000007824 */ /* 0x000fe200078e00ff */
[----:B------:R-:W-:-:S04]  /*104e0*/  LEA R2, R2, 0x37800000, 0x17 ;  /* 0x3780000002027811 */ /* 0x000fc800078eb8ff */
[----:B------:R-:W-:-:S05]  /*104f0*/  LOP3.LUT R0, R2, R0, R7, 0xfe, !PT ;  /* 0x0000000002007212 */ /* 0x000fca00078efe07 */
[----:B------:R-:W-:-:S04]  /*10500*/  FMUL.FTZ R0, R0, 1 ;  /* 0x3f80000000007820 */ /* 0x000fc80000410000 */
[----:B------:R-:W0:Y:S02]  /*10510*/  F2F.F64.F32 R2, R0 ;  /* 0x0000000000027310 */ /* 0x000e240000201800 */
[----:B0-----:R-:W-:Y:S01]  /*10520*/  MOV R5, R3 ;  /* 0x0000000300057202 */ /* 0x001fe20000000f00 */
[----:B------:R-:W-:Y:S06]  /*10530*/  BRA `(.L_x_6463) ;  /* 0x0000000000a87947 */ /* 0x000fec0003800000 */
.L_x_6475:
        /* <DEDUP_REMOVED lines=17> */
.L_x_6462:
        /* <DEDUP_REMOVED lines=16> */
.L_x_6484:
[----:B------:R-:W-:Y:S01]  /*10750*/  MOV R5, RZ ;  /* 0x000000ff00057202 */ /* 0x000fe20000000f00 */
[----:B------:R-:W-:Y:S06]  /*10760*/  BRA `(.L_x_6463) ;  /* 0x00000000001c7947 */ /* 0x000fec0003800000 */
.L_x_6483:
[----:B0-----:R-:W3:Y:S02]  /*10770*/  LDG.E.64 R2, desc[UR36][R22.64] ;  /* 0x0000002416027981 */ /* 0x001ee4000c1e1b00 */
[----:B---3--:R-:W0:Y:S02]  /*10780*/  I2F.F64.U64 R2, R2 ;  /* 0x0000000200027312 */ /* 0x008e240000301800 */
[----:B0-----:R-:W-:Y:S01]  /*10790*/  IMAD.MOV.U32 R5, RZ, RZ, R3 ;  /* 0x000000ffff057224 */ /* 0x001fe200078e0003 */
[----:B------:R-:W-:Y:S06]  /*107a0*/  BRA `(.L_x_6463) ;  /* 0x00000000000c7947 */ /* 0x000fec0003800000 */
.L_x_6482:
[----:B0-----:R-:W3:Y:S02]  /*107b0*/  LDG.E R2, desc[UR36][R22.64] ;  /* 0x0000002416027981 */ /* 0x001ee4000c1e1900 */
[----:B---3--:R-:W0:Y:S02]  /*107c0*/  I2F.F64.U32 R2, R2 ;  /* 0x0000000200027312 */ /* 0x008e240000201800 */
[----:B0-----:R-:W-:-:S07]  /*107d0*/  MOV R5, R3 ;  /* 0x0000000300057202 */ /* 0x001fce0000000f00 */
.L_x_6463:
[----:B------:R-:W-:Y:S05]  /*107e0*/  BSYNC.RECONVERGENT B6 ;  /* 0x0000000000067941 */ /* 0x000fea0003800200 */
.L_x_6457:
[----:B------:R-:W-:Y:S01]  /*107f0*/  UPRMT UR4, UR43, 0x9910, URZ ;  /* 0x000099102b047896 */ /* 0x000fe200080000ff */
[----:B-12-45:R-:W-:Y:S01]  /*10800*/  LOP3.LUT R5, R19, 0x80000000, R5, 0xb8, !PT ;  /* 0x8000000013057812 */ /* 0x036fe200078eb805 */
[----:B------:R-:W-:Y:S02]  /*10810*/  IMAD.MOV.U32 R4, RZ, RZ, R18 ;  /* 0x000000ffff047224 */ /* 0x000fe400078e0012 */
        /* <DEDUP_REMOVED lines=10> */
[----:B------:R-:W1:Y:S02]  /*108c0*/  F2I.F64.TRUNC R5, R4 ;  /* 0x0000000400057311 */ /* 0x000e64000030d100 */
[----:B-1----:R-:W-:Y:S01]  /*108d0*/  STG.E.U8 desc[UR36][R16.64], R5 ;  /* 0x0000000510007986 */ /* 0x002fe2000c101124 */
[----:B------:R-:W-:Y:S05]  /*108e0*/  EXIT ;  /* 0x000000000000794d */ /* 0x000fea0003800000 */
.L_x_6488:
[----:B------:R-:W1:Y:S02]  /*108f0*/  F2I.S64.F64.TRUNC R4, R4 ;  /* 0x0000000400047311 */ /* 0x000e64000030d900 */
[----:B-1----:R-:W-:-:S05]  /*10900*/  MOV R3, R4 ;  /* 0x0000000400037202 */ /* 0x002fca0000000f00 */
[----:B------:R-:W-:Y:S01]  /*10910*/  STG.E.U8 desc[UR36][R16.64], R3 ;  /* 0x0000000310007986 */ /* 0x000fe2000c101124 */
[----:B------:R-:W-:Y:S05]  /*10920*/  EXIT ;  /* 0x000000000000794d */ /* 0x000fea0003800000 */
.L_x_6487:
[----:B------:R-:W-:-:S09]  /*10930*/  UISETP.NE.AND UP0, UPT, UR4, 0x2, UPT ;  /* 0x000000020400788c */ /* 0x000fd2000bf05270 */
[----:B------:R-:W-:Y:S05]  /*10940*/  BRA.U !UP0, `(.L_x_6490) ;  /* 0x0000000108287547 */ /* 0x000fea000b800000 */
[----:B------:R-:W-:-:S09]  /*10950*/  UISETP.NE.AND UP0, UPT, UR4, 0x3, UPT ;  /* 0x000000030400788c */ /* 0x000fd2000bf05270 */
[----:B------:R-:W-:Y:S05]  /*10960*/  BRA.U !UP0, `(.L_x_6491) ;  /* 0x0000000108147547 */ /* 0x000fea000b800000 */
[----:B------:R-:W-:-:S09]  /*10970*/  UISETP.NE.AND UP0, UPT, UR4, 0x4, UPT ;  /* 0x000000040400788c */ /* 0x000fd2000bf05270 */
[----:B------:R-:W-:Y:S05]  /*10980*/  BRA.U UP0, `(.L_x_6489) ;  /* 0x0000000900b47547 */ /* 0x000fea000b800000 */
[----:B------:R-:W1:Y:S02]  /*10990*/  F2I.S64.F64.TRUNC R4, R4 ;  /* 0x0000000400047311 */ /* 0x000e64000030d900 */
[----:B-1----:R-:W-:Y:S01]  /*109a0*/  STG.E.64 desc[UR36][R16.64], R4 ;  /* 0x0000000410007986 */ /* 0x002fe2000c101b24 */
[----:B------:R-:W-:Y:S05]  /*109b0*/  EXIT ;  /* 0x000000000000794d */ /* 0x000fea0003800000 */
.L_x_6491:
[----:B------:R-:W1:Y:S02]  /*109c0*/  F2I.F64.TRUNC R5, R4 ;  /* 0x0000000400057311 */ /* 0x000e64000030d100 */
[----:B-1----:R-:W-:Y:S01]  /*109d0*/  STG.E desc[UR36][R16.64], R5 ;  /* 0x0000000510007986 */ /* 0x002fe2000c101924 */
[----:B------:R-:W-:Y:S05]  /*109e0*/  EXIT ;  /* 0x000000000000794d */ /* 0x000fea0003800000 */
.L_x_6490:
[----:B------:R-:W1:Y:S02]  /*109f0*/  F2I.F64.TRUNC R5, R4 ;  /* 0x0000000400057311 */ /* 0x000e64000030d100 */
[----:B-1----:R-:W-:Y:S01]  /*10a00*/  STG.E.U16 desc[UR36][R16.64], R5 ;  /* 0x0000000510007986 */ /* 0x002fe2000c101524 */
[----:B------:R-:W-:Y:S05]  /*10a10*/  EXIT ;  /* 0x000000000000794d */ /* 0x000fea0003800000 */
.L_x_6486:
        /* <DEDUP_REMOVED lines=8> */
[----:B------:R-:W1:Y:S01]  /*10aa0*/  F2F.F32.F64 R3, R4 ;  /* 0x0000000400037310 */ /* 0x000e620000301000 */
[----:B------:R-:W-:-:S14]  /*10ab0*/  DSETP.GEU.AND P0, PT, |R4|, UR4, PT ;  /* 0x0000000404007e2a */ /* 0x000fdc000bf0e200 */
[----:B-1----:R-:W-:-:S05]  /*10ac0*/  @!P0 FMUL R3, R3, 1.175494350822287508e-38 ;  /* 0x0080000003038820 */ /* 0x002fca0000400000 */
[----:B------:R-:W-:Y:S01]  /*10ad0*/  STG.E desc[UR36][R16.64], R3 ;  /* 0x0000000310007986 */ /* 0x000fe2000c101924 */
[----:B------:R-:W-:Y:S05]  /*10ae0*/  EXIT ;  /* 0x000000000000794d */ /* 0x000fea0003800000 */
.L_x_6493:
[----:B------:R-:W-:Y:S01]  /*10af0*/  UMOV UR4, 0xf0000000 ;  /* 0xf000000000047882 */ /* 0x000fe20000000000 */
[----:B------:R-:W-:Y:S01]  /*10b00*/  UMOV UR5, 0x380fffff ;  /* 0x380fffff00057882 */ /* 0x000fe20000000000 */
[----:B------:R-:W1:Y:S01]  /*10b10*/  F2F.F32.F64 R0, R4 ;  /* 0x0000000400007310 */ /* 0x000e620000301000 */
[----:B------:R-:W-:-:S14]  /*10b20*/  DSETP.GEU.AND P0, PT, |R4|, UR4, PT ;  /* 0x0000000404007e2a */ /* 0x000fdc000bf0e200 */
[----:B-1----:R-:W-:-:S05]  /*10b30*/  @!P0 FMUL R0, R0, 1.175494350822287508e-38 ;  /* 0x0080000000008820 */ /* 0x002fca0000400000 */
[----:B------:R-:W-:-:S05]  /*10b40*/  F2FP.F16.F32.PACK_AB R0, RZ, R0 ;  /* 0x00000000ff00723e */ /* 0x000fca00000000ff */
[----:B------:R-:W-:Y:S01]  /*10b50*/  STG.E.U16 desc[UR36][R16.64], R0 ;  /* 0x0000000010007986 */ /* 0x000fe2000c101524 */
[----:B------:R-:W-:Y:S05]  /*10b60*/  EXIT ;  /* 0x000000000000794d */ /* 0x000fea0003800000 */
.L_x_6492:
        /* <DEDUP_REMOVED lines=8> */
[----:B------:R-:W1:Y:S01]  /*10bf0*/  F2F.F32.F64 R2, R4 ;  /* 0x0000000400027310 */ /* 0x000e620000301000 */
[----:B------:R-:W-:Y:S01]  /*10c00*/  DSETP.GEU.AND P0, PT, |R4|, UR4, PT ;  /* 0x0000000404007e2a */ /* 0x000fe2000bf0e200 */
[----:B------:R-:W-:-:S13]  /*10c10*/  IMAD.MOV.U32 R3, RZ, RZ, RZ ;  /* 0x000000ffff037224 */ /* 0x000fda00078e00ff */
[----:B-1----:R-:W-:-:S05]  /*10c20*/  @!P0 FMUL R2, R2, 1.175494350822287508e-38 ;  /* 0x0080000002028820 */ /* 0x002fca0000400000 */
[----:B------:R-:W-:Y:S01]  /*10c30*/  STG.E.64 desc[UR36][R16.64], R2 ;  /* 0x0000000210007986 */ /* 0x000fe2000c101b24 */
[----:B------:R-:W-:Y:S05]  /*10c40*/  EXIT ;  /* 0x000000000000794d */ /* 0x000fea0003800000 */
.L_x_6495:
[----:B------:R-:W-:Y:S01]  /*10c50*/  UMOV UR4, 0xf0000000 ;  /* 0xf000000000047882 */ /* 0x000fe20000000000 */
[----:B------:R-:W-:Y:S01]  /*10c60*/  UMOV UR5, 0x380fffff ;  /* 0x380fffff00057882 */ /* 0x000fe20000000000 */
[----:B------:R-:W1:Y:S01]  /*10c70*/  F2F.F32.F64 R0, R4 ;  /* 0x0000000400007310 */ /* 0x000e620000301000 */
[----:B------:R-:W-:-:S14]  /*10c80*/  DSETP.GEU.AND P0, PT, |R4|, UR4, PT ;  /* 0x0000000404007e2a */ /* 0x000fdc000bf0e200 */
[----:B-1----:R-:W-:-:S05]  /*10c90*/  @!P0 FMUL R0, R0, 1.175494350822287508e-38 ;  /* 0x0080000000008820 */ /* 0x002fca0000400000 */
[----:B------:R-:W-:-:S04]  /*10ca0*/  F2FP.F16.F32.PACK_AB R3, RZ, R0 ;  /* 0x00000000ff03723e */ /* 0x000fc800000000ff */
[----:B------:R-:W-:-:S05]  /*10cb0*/  PRMT R3, R3, 0x5410, RZ ;  /* 0x0000541003037816 */ /* 0x000fca00000000ff */
[----:B------:R-:W-:Y:S01]  /*10cc0*/  STG.E desc[UR36][R16.64], R3 ;  /* 0x0000000310007986 */ /* 0x000fe2000c101924 */
[----:B------:R-:W-:Y:S05]  /*10cd0*/  EXIT ;  /* 0x000000000000794d */ /* 0x000fea0003800000 */
.L_x_6494:
[----:B------:R-:W-:Y:S01]  /*10ce0*/  STG.E.64 desc[UR36][R16.64], R4 ;  /* 0x0000000410007986 */ /* 0x000fe2000c101b24 */
[----:B------:R-:W-:Y:S05]  /*10cf0*/  EXIT ;  /* 0x000000000000794d */ /* 0x000fea0003800000 */
.L_x_6485:
        /* <DEDUP_REMOVED lines=10> */
[----:B------:R-:W1:Y:S02]  /*10da0*/  F2I.U32.F64.TRUNC R5, R4 ;  /* 0x0000000400057311 */ /* 0x000e64000030d000 */
[----:B-1----:R-:W-:Y:S01]  /*10db0*/  STG.E.U16 desc[UR36][R16.64], R5 ;  /* 0x0000000510007986 */ /* 0x002fe2000c101524 */
[----:B------:R-:W-:Y:S05]  /*10dc0*/  EXIT ;  /* 0x000000000000794d */ /* 0x000fea0003800000 */
.L_x_6499:
[----:B------:R-:W-:Y:S01]  /*10dd0*/  UMOV UR4, 0xf0000000 ;  /* 0xf000000000047882 */ /* 0x000fe20000000000 */
[----:B------:R-:W-:Y:S01]  /*10de0*/  UMOV UR5, 0x380fffff ;  /* 0x380fffff00057882 */ /* 0x000fe20000000000 */
[----:B------:R-:W1:Y:S01]  /*10df0*/  F2F.F32.F64 R3, R4 ;  /* 0x0000000400037310 */ /* 0x000e620000301000 */
[----:B------:R-:W-:Y:S01]  /*10e00*/  DSETP.GEU.AND P0, PT, |R4|, UR4, PT ;  /* 0x0000000404007e2a */ /* 0x000fe2000bf0e200 */
[----:B------:R-:W-:Y:S01]  /*10e10*/  BSSY.RECONVERGENT B0, `(.L_x_6500) ;  /* 0x0000014000007945 */ /* 0x000fe20003800200 */
[----:B------:R-:W-:-:S12]  /*10e20*/  MOV R8, 0x80 ;  /* 0x0000008000087802 */ /* 0x000fd80000000f00 */
[----:B-1----:R-:W-:-:S05]  /*10e30*/  @!P0 FMUL R3, R3, 1.175494350822287508e-38 ;  /* 0x0080000003038820 */ /* 0x002fca0000400000 */
        /* <DEDUP_REMOVED lines=14> */
.L_x_6502:
[----:B------:R-:W-:-:S04]  /*10f20*/  SHF.R.U32.HI R3, RZ, 0x18, R3 ;  /* 0x00000018ff037819 */ /* 0x000fc80000011603 */
[----:B------:R-:W-:-:S04]  /*10f30*/  LOP3.LUT R0, R0, 0x80, R3, 0xf8, !PT ;  /* 0x0000008000007812 */ /* 0x000fc800078ef803 */
[----:B------:R-:W-:-:S07]  /*10f40*/  PRMT R8, R0, 0x7610, R8 ;  /* 0x0000761000087816 */ /* 0x000fce0000000008 */
.L_x_6501:
[----:B------:R-:W-:Y:S05]  /*10f50*/  BSYNC.RECONVERGENT B0 ;  /* 0x0000000000007941 */ /* 0x000fea0003800200 */
.L_x_6500:
[----:B------:R-:W-:Y:S01]  /*10f60*/  STG.E.U8 desc[UR36][R16.64], R8 ;  /* 0x0000000810007986 */ /* 0x000fe2000c101124 */
[----:B------:R-:W-:Y:S05]  /*10f70*/  EXIT ;  /* 0x000000000000794d */ /* 0x000fea0003800000 */
.L_x_6498:
[----:B------:R-:W-:Y:S01]  /*10f80*/  UMOV UR4, 0xf0000000 ;  /* 0xf000000000047882 */ /* 0x000fe20000000000 */
[----:B------:R-:W-:Y:S01]  /*10f90*/  UMOV UR5, 0x380fffff ;  /* 0x380fffff00057882 */ /* 0x000fe20000000000 */
[----:B------:R-:W1:Y:S01]  /*10fa0*/  F2F.F32.F64 R3, R4 ;  /* 0x0000000400037310 */ /* 0x000e620000301000 */
[----:B------:R-:W-:Y:S01]  /*10fb0*/  DSETP.GEU.AND P0, PT, |R4|, UR4, PT ;  /* 0x0000000404007e2a */ /* 0x000fe2000bf0e200 */
[----:B------:R-:W-:Y:S01]  /*10fc0*/  BSSY.RECONVERGENT B0, `(.L_x_6503) ;  /* 0x0000014000007945 */ /* 0x000fe20003800200 */
[----:B------:R-:W-:-:S12]  /*10fd0*/  IMAD.MOV.U32 R8, RZ, RZ, 0x80 ;  /* 0x00000080ff087424 */ /* 0x000fd800078e00ff */
        /* <DEDUP_REMOVED lines=15> */
.L_x_6505:
[----:B------:R-:W-:-:S04]  /*110d0*/  SHF.R.U32.HI R3, RZ, 0x18, R3 ;  /* 0x00000018ff037819 */ /* 0x000fc80000011603 */
[----:B------:R-:W-:-:S04]  /*110e0*/  LOP3.LUT R0, R0, 0x80, R3, 0xf8, !PT ;  /* 0x0000008000007812 */ /* 0x000fc800078ef803 */
[----:B------:R-:W-:-:S07]  /*110f0*/  PRMT R8, R0, 0x7610, R8 ;  /* 0x0000761000087816 */ /* 0x000fce0000000008 */
.L_x_6504:
[----:B------:R-:W-:Y:S05]  /*11100*/  BSYNC.RECONVERGENT B0 ;  /* 0x0000000000007941 */ /* 0x000fea0003800200 */
.L_x_6503:
[----:B------:R-:W-:Y:S01]  /*11110*/  STG.E.U8 desc[UR36][R16.64], R8 ;  /* 0x0000000810007986 */ /* 0x000fe2000c101124 */
[----:B------:R-:W-:Y:S05]  /*11120*/  EXIT ;  /* 0x000000000000794d */ /* 0x000fea0003800000 */
.L_x_6497:
        /* <DEDUP_REMOVED lines=26> */
.L_x_6507:
[----:B------:R-:W1:Y:S02]  /*112d0*/  F2I.U64.F64.TRUNC R4, R4 ;  /* 0x0000000400047311 */ /* 0x000e64000030d800 */
[----:B-1----:R-:W-:Y:S01]  /*112e0*/  STG.E.64 desc[UR36][R16.64], R4 ;  /* 0x0000000410007986 */ /* 0x002fe2000c101b24 */
[----:B------:R-:W-:Y:S05]  /*112f0*/  EXIT ;  /* 0x000000000000794d */ /* 0x000fea0003800000 */
.L_x_6506:
[----:B------:R-:W1:Y:S02]  /*11300*/  F2I.U32.F64.TRUNC R5, R4 ;  /* 0x0000000400057311 */ /* 0x000e64000030d000 */
[----:B-1----:R-:W-:Y:S01]  /*11310*/  STG.E desc[UR36][R16.64], R5 ;  /* 0x0000000510007986 */ /* 0x002fe2000c101924 */
[----:B------:R-:W-:Y:S05]  /*11320*/  EXIT ;  /* 0x000000000000794d */ /* 0x000fea0003800000 */
.L_x_6496:
        /* <DEDUP_REMOVED lines=8> */
[----:B------:R-:W-:Y:S01]  /*113b0*/  STG.E.U8 desc[UR36][R16.64], R3 ;  /* 0x0000000310007986 */ /* 0x000fe2000c101124 */
[----:B------:R-:W-:Y:S05]  /*113c0*/  EXIT ;  /* 0x000000000000794d */ /* 0x000fea0003800000 */
.L_x_6509:
[----:B------:R-:W-:-:S05]  /*113d0*/  CS2R R6, SRZ ;  /* 0x0000000000067805 */ /* 0x000fca000001ff00 */
[----:B------:R-:W-:Y:S01]  /*113e0*/  STG.E.128 desc[UR36][R16.64], R4 ;  /* 0x0000000410007986 */ /* 0x000fe2000c101d24 */
[----:B------:R-:W-:Y:S05]  /*113f0*/  EXIT ;  /* 0x000000000000794d */ /* 0x000fea0003800000 */
.L_x_6508:
[----:B------:R-:W-:-:S09]  /*11400*/  UISETP.NE.AND UP0, UPT, UR4, 0xf, UPT ;  /* 0x0000000f0400788c */ /* 0x000fd2000bf05270 */
[----:B------:R-:W-:Y:S05]  /*11410*/  BRA.U !UP0, `(.L_x_6510) ;  /* 0x0000000508087547 */ /* 0x000fea000b800000 */
[----:B------:R-:W-:-:S09]  /*11420*/  UISETP.NE.AND UP0, UPT, UR4, 0x17, UPT ;  /* 0x000000170400788c */ /* 0x000fd2000bf05270 */
[----:B------:R-:W-:Y:S05]  /*11430*/  BRA.U !UP0, `(.L_x_6511) ;  /* 0x0000000108a07547 */ /* 0x000fea000b800000 */
[----:B------:R-:W-:-:S09]  /*11440*/  UISETP.NE.AND UP0, UPT, UR4, 0x18, UPT ;  /* 0x000000180400788c */ /* 0x000fd2000bf05270 */
[----:B------:R-:W-:Y:S05]  /*11450*/  BRA.U !UP0, `(.L_x_6512) ;  /* 0x0000000108447547 */ /* 0x000fea000b800000 */
.L_x_6489:
[----:B------:R-:W-:Y:S01]  /*11460*/  MOV R0, 0x0 ;  /* 0x0000000000007802 */ /* 0x000fe20000000f00 */
[----:B------:R-:W1:Y:S01]  /*11470*/  LDCU.64 UR4, c[0x4][0x128] ;  /* 0x01002500ff0477ac */ /* 0x000e620008000a00 */
[----:B------:R-:W-:Y:S02]  /*11480*/  HFMA2 R8, -RZ, RZ, 0, 6.020069122314453125e-06 ;  /* 0x00000065ff087431 */ /* 0x000fe400000001ff */
[----:B------:R-:W-:Y:S01]  /*11490*/  IMAD.MOV.U32 R12, RZ, RZ, 0x1 ;  /* 0x00000001ff0c7424 */ /* 0x000fe200078e00ff */
[----:B------:R2:W4:Y:S01]  /*114a0*/  LDC.64 R2, c[0x4][R0] ;  /* 0x0100000000027b82 */ /* 0x0005220000000a00 */
[----:B------:R-:W5:Y:S01]  /*114b0*/  LDCU.64 UR6, c[0x4][0x130] ;  /* 0x01002600ff0677ac */ /* 0x000f620008000a00 */
[----:B------:R-:W-:Y:S01]  /*114c0*/  MOV R13, RZ ;  /* 0x000000ff000d7202 */ /* 0x000fe20000000f00 */
[----:B------:R-:W0:Y:S01]  /*114d0*/  LDCU.64 UR8, c[0x4][0x10] ;  /* 0x01000200ff0877ac */ /* 0x000e220008000a00 */
[----:B-1----:R-:W-:Y:S01]  /*114e0*/  MOV R4, UR4 ;  /* 0x0000000400047c02 */ /* 0x002fe20008000f00 */
[----:B------:R-:W-:Y:S01]  /*114f0*/  IMAD.U32 R5, RZ, RZ, UR5 ;  /* 0x00000005ff057e24 */ /* 0x000fe2000f8e00ff */
[----:B-----5:R-:W-:Y:S01]  /*11500*/  MOV R6, UR6 ;  /* 0x0000000600067c02 */ /* 0x020fe20008000f00 */
[----:B------:R-:W-:Y:S01]  /*11510*/  IMAD.U32 R7, RZ, RZ, UR7 ;  /* 0x00000007ff077e24 */ /* 0x000fe2000f8e00ff */
[----:B0-----:R-:W-:Y:S01]  /*11520*/  MOV R10, UR8 ;  /* 0x00000008000a7c02 */ /* 0x001fe20008000f00 */
[----:B--2---:R-:W-:-:S07]  /*11530*/  IMAD.U32 R11, RZ, RZ, UR9 ;  /* 0x00000009ff0b7e24 */ /* 0x004fce000f8e00ff */
[----:B------:R-:W-:-:S07]  /*11540*/  LEPC R20, `(.L_x_6513) ;  /* 0x000000001014794e */ /* 0x000fce0000000000 */
[----:B---34-:R-:W-:Y:S05]  /*11550*/  CALL.ABS.NOINC R2 ;  /* 0x0000000002007343 */ /* 0x018fea0003c00000 */
.L_x_6513:
[----:B------:R-:W-:Y:S05]  /*11560*/  EXIT ;  /* 0x000000000000794d */ /* 0x000fea0003800000 */
.L_x_6512:
[----:B------:R-:W-:Y:S01]  /*11570*/  UMOV UR4, 0xf0000000 ;  /* 0xf000000000047882 */ /* 0x000fe20000000000 */
[----:B------:R-:W-:Y:S01]  /*11580*/  UMOV UR5, 0x380fffff ;  /* 0x380fffff00057882 */ /* 0x000fe20000000000 */
[----:B------:R-:W1:Y:S01]  /*11590*/  F2F.F32.F64 R7, R4 ;  /* 0x0000000400077310 */ /* 0x000e620000301000 */
[----:B------:R-:W-:Y:S01]  /*115a0*/  DSETP.GEU.AND P0, PT, |R4|, UR4, PT ;  /* 0x0000000404007e2a */ /* 0x000fe2000bf0e200 */
[----:B------:R-:W-:Y:S01]  /*115b0*/  BSSY.RECONVERGENT B0, `(.L_x_6514) ;  /* 0x000000d000007945 */ /* 0x000fe20003800200 */
[----:B------:R-:W-:-:S12]  /*115c0*/  IMAD.MOV.U32 R0, RZ, RZ, 0x7f ;  /* 0x0000007fff007424 */ /* 0x000fd800078e00ff */
[----:B-1----:R-:W-:-:S05]  /*115d0*/  @!P0 FMUL R7, R7, 1.175494350822287508e-38 ;  /* 0x0080000007078820 */ /* 0x002fca0000400000 */
        /* <DEDUP_REMOVED lines=10> */
.L_x_6515:
[----:B------:R-:W-:Y:S05]  /*11680*/  BSYNC.RECONVERGENT B0 ;  /* 0x0000000000007941 */ /* 0x000fea0003800200 */
.L_x_6514:
[----:B------:R-:W-:-:S05]  /*11690*/  LOP3.LUT R3, R0, 0x80, R3, 0xf8, !PT ;  /* 0x0000008000037812 */ /* 0x000fca00078ef803 */
[----:B------:R-:W-:Y:S01]  /*116a0*/  STG.E.U8 desc[UR36][R16.64], R3 ;  /* 0x0000000310007986 */ /* 0x000fe2000c101124 */
[----:B------:R-:W-:Y:S05]  /*116b0*/  EXIT ;  /* 0x000000000000794d */ /* 0x000fea0003800000 */
.L_x_6511:
[----:B------:R-:W-:Y:S01]  /*116c0*/  UMOV UR4, 0xf0000000 ;  /* 0xf000000000047882 */ /* 0x000fe20000000000 */
[----:B------:R-:W-:Y:S01]  /*116d0*/  UMOV UR5, 0x380fffff ;  /* 0x380fffff00057882 */ /* 0x000fe20000000000 */
[----:B------:R-:W1:Y:S01]  /*116e0*/  F2F.F32.F64 R3, R4 ;  /* 0x0000000400037310 */ /* 0x000e620000301000 */
[----:B------:R-:W-:Y:S01]  /*116f0*/  DSETP.GEU.AND P0, PT, |R4|, UR4, PT ;  /* 0x0000000404007e2a */ /* 0x000fe2000bf0e200 */
[----:B------:R-:W-:-:S13]  /*11700*/  BSSY.RECONVERGENT B0, `(.L_x_6516) ;  /* 0x000000f000007945 */ /* 0x000fda0003800200 */
        /* <DEDUP_REMOVED lines=11> */
.L_x_6517:
[----:B------:R-:W-:Y:S02]  /*117c0*/  ISETP.GT.U32.AND P0, PT, R2, 0x7f800000, PT ;  /* 0x7f8000000200780c */ /* 0x000fe40003f04070 */
[----:B------:R-:W-:-:S04]  /*117d0*/  MOV R0, 0x7f ;  /* 0x0000007f00007802 */ /* 0x000fc80000000f00 */
[----:B------:R-:W-:-:S07]  /*117e0*/  SEL R0, R0, 0x7c, P0 ;  /* 0x0000007c00007807 */ /* 0x000fce0000000000 */
.L_x_6518:
[----:B------:R-:W-:Y:S05]  /*117f0*/  BSYNC.RECONVERGENT B0 ;  /* 0x0000000000007941 */ /* 0x000fea0003800200 */
.L_x_6516:
[----:B------:R-:W-:-:S04]  /*11800*/  SHF.R.U32.HI R3, RZ, 0x18, R3 ;  /* 0x00000018ff037819 */ /* 0x000fc80000011603 */
[----:B------:R-:W-:-:S05]  /*11810*/  LOP3.LUT R3, R0, 0x80, R3, 0xf8, !PT ;  /* 0x0000008000037812 */ /* 0x000fca00078ef803 */
[----:B------:R-:W-:Y:S01]  /*11820*/  STG.E.U8 desc[UR36][R16.64], R3 ;  /* 0x0000000310007986 */ /* 0x000fe2000c101124 */
[----:B------:R-:W-:Y:S05]  /*11830*/  EXIT ;  /* 0x000000000000794d */ /* 0x000fea0003800000 */
.L_x_6510:
[----:B------:R-:W-:Y:S01]  /*11840*/  UMOV UR4, 0xf0000000 ;  /* 0xf000000000047882 */ /* 0x000fe20000000000 */
[----:B------:R-:W-:Y:S01]  /*11850*/  UMOV UR5, 0x380fffff ;  /* 0x380fffff00057882 */ /* 0x000fe20000000000 */
[----:B------:R-:W1:Y:S01]  /*11860*/  F2F.F32.F64 R0, R4 ;  /* 0x0000000400007310 */ /* 0x000e620000301000 */
[----:B------:R-:W-:-:S14]  /*11870*/  DSETP.GEU.AND P0, PT, |R4|, UR4, PT ;  /* 0x0000000404007e2a */ /* 0x000fdc000bf0e200 */
[----:B-1----:R-:W-:-:S05]  /*11880*/  @!P0 FMUL R0, R0, 1.175494350822287508e-38 ;  /* 0x0080000000008820 */ /* 0x002fca0000400000 */
[----:B------:R-:W-:-:S05]  /*11890*/  F2FP.BF16.F32.PACK_AB R0, RZ, R0 ;  /* 0x00000000ff00723e */ /* 0x000fca00000010ff */
[----:B------:R-:W-:Y:S01]  /*118a0*/  STG.E.U16 desc[UR36][R16.64], R0 ;  /* 0x0000000010007986 */ /* 0x000fe2000c101524 */
[----:B------:R-:W-:Y:S05]  /*118b0*/  EXIT ;  /* 0x000000000000794d */ /* 0x000fea0003800000 */
.L_x_6519:
        /* <DEDUP_REMOVED lines=12> */
.L_x_8142:


//--------------------- .text._ZN2at6native27unrolled_elementwise_kernelINS0_13BinaryFunctorIdddZZZNS0_20copysign_kernel_cudaERNS_18TensorIteratorBaseEENKUlvE_clEvENKUlvE_clEvEUlddE_EESt5arrayIPcLm3EELi4E23TrivialOffsetCalculatorILi2EjESC_ILi1EjENS0_6memory12LoadWithCastILi2EEENSF_13StoreWithCastILi1EEEEEviT_T0_T2_T3_T4_T5_ --------------------------
	.section	.text._ZN2at6native27unrolled_elementwise_kernelINS0_13BinaryFunctorIdddZZZNS0_20copysign_kernel_cudaERNS_18TensorIteratorBaseEENKUlvE_clEvENKUlvE_clEvEUlddE_EESt5arrayIPcLm3EELi4E23TrivialOffsetCalculatorILi2EjESC_ILi1EjENS0_6memory12LoadWithCastILi2EEENSF_13StoreWithCastILi1EEEEEviT_T0_T2_T3_T4_T5_,"ax",@progbits
	.align	128
        .global         _ZN2at6native27unrolled_elementwise_kernelINS0_13BinaryFunctorIdddZZZNS0_20copysign_kernel_cudaERNS_18TensorIteratorBaseEENKUlvE_clEvENKUlvE_clEvEUlddE_EESt5arrayIPcLm3EELi4E23TrivialOffsetCalculatorILi2EjESC_ILi1EjENS0_6memory12LoadWithCastILi2EEENSF_13StoreWithCastILi1EEEEEviT_T0_T2_T3_T4_T5_
        .type           _ZN2at6native27unrolled_elementwise_kernelINS0_13BinaryFunctorIdddZZZNS0_20copysign_kernel_cudaERNS_18TensorIteratorBaseEENKUlvE_clEvENKUlvE_clEvEUlddE_EESt5arrayIPcLm3EELi4E23TrivialOffsetCalculatorILi2EjESC_ILi1EjENS0_6memory12LoadWithCastILi2EEENSF_13StoreWithCastILi1EEEEEviT_T0_T2_T3_T4_T5_,@function
        .size           _ZN2at6native27unrolled_elementwise_kernelINS0_13BinaryFunctorIdddZZZNS0_20copysign_kernel_cudaERNS_18TensorIteratorBaseEENKUlvE_clEvENKUlvE_clEvEUlddE_EESt5arrayIPcLm3EELi4E23TrivialOffsetCalculatorILi2EjESC_ILi1EjENS0_6memory12LoadWithCastILi2EEENSF_13StoreWithCastILi1EEEEEviT_T0_T2_T3_T4_T5_,(.L_x_8143 - _ZN2at6native27unrolled_elementwise_kernelINS0_13BinaryFunctorIdddZZZNS0_20copysign_kernel_cudaERNS_18TensorIteratorBaseEENKUlvE_clEvENKUlvE_clEvEUlddE_EESt5arrayIPcLm3EELi4E23TrivialOffsetCalculatorILi2EjESC_ILi1EjENS0_6memory12LoadWithCastILi2EEENSF_13StoreWithCastILi1EEEEEviT_T0_T2_T3_T4_T5_)
        .other          _ZN2at6native27unrolled_elementwise_kernelINS0_13BinaryFunctorIdddZZZNS0_20copysign_kernel_cudaERNS_18TensorIteratorBaseEENKUlvE_clEvENKUlvE_clEvEUlddE_EESt5arrayIPcLm3EELi4E23TrivialOffsetCalculatorILi2EjESC_ILi1EjENS0_6memory12LoadWithCastILi2EEENSF_13StoreWithCastILi1EEEEEviT_T0_T2_T3_T4_T5_,@"STO_CUDA_ENTRY STV_DEFAULT"
_ZN2at6native27unrolled_elementwise_kernelINS0_13BinaryFunctorIdddZZZNS0_20copysign_kernel_cudaERNS_18TensorIteratorBaseEENKUlvE_clEvENKUlvE_clEvEUlddE_EESt5arrayIPcLm3EELi4E23TrivialOffsetCalculatorILi2EjESC_ILi1EjENS0_6memory12LoadWithCastILi2EEENSF_13StoreWithCastILi1EEEEEviT_T0_T2_T3_T4_T5_:
.text._ZN2at6native27unrolled_elementwise_kernelINS0_13BinaryFunctorIdddZZZNS0_20copysign_kernel_cudaERNS_18TensorIteratorBaseEENKUlvE_clEvENKUlvE_clEvEUlddE_EESt5arrayIPcLm3EELi4E23TrivialOffsetCalculatorILi2EjESC_ILi1EjENS0_6memory12LoadWithCastILi2EEENSF_13StoreWithCastILi1EEEEEviT_T0_T2_T3_T4_T5_:
        /* <DEDUP_REMOVED lines=8> */
[----:B------:R-:W-:Y:S01]  /*0080*/  CS2R R36, SRZ ;  /* 0x0000000000247805 */ /* 0x000fe2000001ff00 */
        /* <DEDUP_REMOVED lines=26> */
.L_x_6526:
[----:B------:R-:W2:Y:S02]  /*0230*/  LDG.E.U8 R2, desc[UR36][R2.64] ;  /* 0x0000002402027981 */ /* 0x000ea4000c1e1100 */
[----:B--2---:R0:W1:Y:S01]  /*0240*/  I2F.F64.U16 R36, R2 ;  /* 0x0000000200247312 */ /* 0x0040620000101800 */
[----:B------:R-:W-:Y:S05]  /*0250*/  BRA `(.L_x_6528) ;  /* 0x0000000c00607947 */ /* 0x000fea0003800000 */
.L_x_6525:
        /* <DEDUP_REMOVED lines=9> */
.L_x_6530:
[----:B------:R-:W2:Y:S02]  /*02f0*/  LDG.E R2, desc[UR36][R2.64] ;  /* 0x0000002402027981 */ /* 0x000ea4000c1e1900 */
[----:B--2---:R1:W2:Y:S01]  /*0300*/  I2F.F64 R36, R2 ;  /* 0x0000000200247312 */ /* 0x0042a20000201c00 */
[----:B------:R-:W-:Y:S05]  /*0310*/  BRA `(.L_x_6528) ;  /* 0x0000000c00307947 */ /* 0x000fea0003800000 */
.L_x_6529:
[----:B------:R-:W2:Y:S02]  /*0320*/  LDG.E.U16 R2, desc[UR36][R2.64] ;  /* 0x0000002402027981 */ /* 0x000ea4000c1e1500 */
[----:B--2---:R3:W4:Y:S01]  /*0330*/  I2F.F64.S16 R36, R2 ;  /* 0x0000000200247312 */ /* 0x0047220000101c00 */
[----:B------:R-:W-:Y:S05]  /*0340*/  BRA `(.L_x_6528) ;  /* 0x0000000c00247947 */ /* 0x000fea0003800000 */
.L_x_6524:
        /* <DEDUP_REMOVED lines=10> */
.L_x_6532:
[----:B------:R-:W2:Y:S02]  /*03f0*/  LDG.E.U16 R0, desc[UR36][R2.64] ;  /* 0x0000002402007981 */ /* 0x000ea4000c1e1500 */
[----:B--2---:R-:W-:-:S05]  /*0400*/  HADD2.F32 R0, -RZ, R0.H0_H0 ;  /* 0x20000000ff007230 */ /* 0x004fca0000004100 */
[----:B------:R-:W-:-:S04]  /*0410*/  FMUL.FTZ R0, R0, 1 ;  /* 0x3f80000000007820 */ /* 0x000fc80000410000 */
[----:B------:R0:W1:Y:S01]  /*0420*/  F2F.F64.F32 R36, R0 ;  /* 0x0000000000247310 */ /* 0x0000620000201800 */
[----:B------:R-:W-:Y:S05]  /*0430*/  BRA `(.L_x_6528) ;  /* 0x0000000800e87947 */ /* 0x000fea0003800000 */
.L_x_6531:
        /* <DEDUP_REMOVED lines=10> */
.L_x_6534:
[----:B------:R-:W2:Y:S02]  /*04e0*/  LDG.E.U16 R2, desc[UR36][R2.64] ;  /* 0x0000002402027981 */ /* 0x000ea4000c1e1500 */
[----:B--2---:R-:W-:-:S05]  /*04f0*/  HADD2.F32 R0, -RZ, R2.H0_H0 ;  /* 0x20000002ff007230 */ /* 0x004fca0000004100 */
[----:B------:R-:W-:-:S04]  /*0500*/  FMUL.FTZ R0, R0, 1 ;  /* 0x3f80000000007820 */ /* 0x000fc80000410000 */
[----:B------:R0:W1:Y:S01]  /*0510*/  F2F.F64.F32 R36, R0 ;  /* 0x0000000000247310 */ /* 0x0000620000201800 */
[----:B------:R-:W-:Y:S05]  /*0520*/  BRA `(.L_x_6528) ;  /* 0x0000000800ac7947 */ /* 0x000fea0003800000 */
.L_x_6533:
[----:B------:R0:W5:Y:S01]  /*0530*/  LDG.E.64 R36, desc[UR36][R2.64] ;  /* 0x0000002402247981 */ /* 0x000162000c1e1b00 */
[----:B------:R-:W-:Y:S05]  /*0540*/  BRA `(.L_x_6528) ;  /* 0x0000000800a47947 */ /* 0x000fea0003800000 */
.L_x_6523:
        /* <DEDUP_REMOVED lines=13> */
.L_x_6537:
[----:B------:R0:W5:Y:S01]  /*0620*/  LDG.E.64 R36, desc[UR36][R2.64] ;  /* 0x0000002402247981 */ /* 0x000162000c1e1b00 */
[----:B------:R-:W-:Y:S05]  /*0630*/  BRA `(.L_x_6528) ;  /* 0x0000000800687947 */ /* 0x000fea0003800000 */
.L_x_6536:
        /* <DEDUP_REMOVED lines=27> */
.L_x_6539:
        /* <DEDUP_REMOVED lines=14> */
.L_x_6538:
[----:B------:R-:W2:Y:S02]  /*08d0*/  LDG.E.U16 R0, desc[UR36][R2.64] ;  /* 0x0000002402007981 */ /* 0x000ea4000c1e1500 */
[----:B--2---:R-:W-:-:S04]  /*08e0*/  IMAD.U32 R0, R0, 0x10000, RZ ;  /* 0x0001000000007824 */ /* 0x004fc800078e00ff */
[----:B------:R-:W-:-:S04]  /*08f0*/  FMUL.FTZ R0, R0, 1 ;  /* 0x3f80000000007820 */ /* 0x000fc80000410000 */
[----:B------:R0:W1:Y:S01]  /*0900*/  F2F.F64.F32 R36, R0 ;  /* 0x0000000000247310 */ /* 0x0000620000201800 */
[----:B------:R-:W-:Y:S05]  /*0910*/  BRA `(.L_x_6528) ;  /* 0x0000000400b07947 */ /* 0x000fea0003800000 */
.L_x_6535:
        /* <DEDUP_REMOVED lines=11> */
.L_x_6542:
[----:B------:R-:W2:Y:S01]  /*09d0*/  LDG.E.U8 R3, desc[UR36][R2.64] ;  /* 0x0000002402037981 */ /* 0x000ea2000c1e1100 */
[----:B------:R-:W-:Y:S02]  /*09e0*/  CS2R R36, SRZ ;  /* 0x0000000000247805 */ /* 0x000fe4000001ff00 */
[----:B--2---:R-:W-:-:S13]  /*09f0*/  ISETP.NE.AND P0, PT, R3, RZ, PT ;  /* 0x000000ff0300720c */ /* 0x004fda0003f05270 */
[----:B------:R-:W-:Y:S05]  /*0a00*/  @!P0 BRA `(.L_x_6528) ;  /* 0x0000000400748947 */ /* 0x000fea0003800000 */
[----:B------:R-:W-:-:S13]  /*0a10*/  ISETP.NE.AND P0, PT, R3, 0x80, PT ;  /* 0x000000800300780c */ /* 0x000fda0003f05270 */
[----:B------:R-:W-:Y:S02]  /*0a20*/  @!P0 IMAD.MOV.U32 R36, RZ, RZ, 0x20000000 ;  /* 0x20000000ff248424 */ /* 0x000fe400078e00ff */
        /* <DEDUP_REMOVED lines=15> */
.L_x_6544:
[----:B------:R-:W-:Y:S05]  /*0b20*/  BSYNC.RECONVERGENT B0 ;  /* 0x0000000000007941 */ /* 0x000fea0003800200 */
.L_x_6543:
[----:B------:R-:W-:Y:S01]  /*0b30*/  IMAD.SHL.U32 R0, R0, 0x100000, RZ ;  /* 0x0010000000007824 */ /* 0x000fe200078e00ff */
[----:B------:R-:W-:-:S04]  /*0b40*/  LEA R2, R2, 0x3b800000, 0x17 ;  /* 0x3b80000002027811 */ /* 0x000fc800078eb8ff */
[----:B------:R-:W-:-:S05]  /*0b50*/  LOP3.LUT R0, R2, R0, R7, 0xfe, !PT ;  /* 0x0000000002007212 */ /* 0x000fca00078efe07 */
[----:B------:R-:W-:-:S04]  /*0b60*/  FMUL.FTZ R0, R0, 1 ;  /* 0x3f80000000007820 */ /* 0x000fc80000410000 */
[----:B------:R0:W1:Y:S01]  /*0b70*/  F2F.F64.F32 R36, R0 ;  /* 0x0000000000247310 */ /* 0x0000620000201800 */
[----:B------:R-:W-:Y:S05]  /*0b80*/  BRA `(.L_x_6528) ;  /* 0x0000000400147947 */ /* 0x000fea0003800000 */
.L_x_6541:
        /* <DEDUP_REMOVED lines=21> */
.L_x_6546:
[----:B------:R-:W-:Y:S05]  /*0ce0*/  BSYNC.RECONVERGENT B0 ;  /* 0x0000000000007941 */ /* 0x000fea0003800200 */
.L_x_6545:
[----:B------:R-:W-:Y:S01]  /*0cf0*/  IMAD.SHL.U32 R0, R0, 0x200000, RZ ;  /* 0x0020000000007824 */ /* 0x000fe200078e00ff */
[----:B------:R-:W-:-:S04]  /*0d00*/  LEA R2, R2, 0x37800000, 0x17 ;  /* 0x3780000002027811 */ /* 0x000fc800078eb8ff */
[----:B------:R-:W-:-:S05]  /*0d10*/  LOP3.LUT R0, R2, R0, R7, 0xfe, !PT ;  /* 0x0000000002007212 */ /* 0x000fca00078efe07 */
[----:B------:R-:W-:-:S04]  /*0d20*/  FMUL.FTZ R0, R0, 1 ;  /* 0x3f80000000007820 */ /* 0x000fc80000410000 */
[----:B------:R0:W1:Y:S01]  /*0d30*/  F2F.F64.F32 R36, R0 ;  /* 0x0000000000247310 */ /* 0x0000620000201800 */
[----:B------:R-:W-:Y:S05]  /*0d40*/  BRA `(.L_x_6528) ;  /* 0x0000000000a47947 */ /* 0x000fea0003800000 */
.L_x_6540:
[----:B------:R-:W-:-:S09]  /*0d50*/  UISETP.NE.AND UP0, UPT, UR4, 0x1c, UPT ;  /* 0x0000001c0400788c */ /* 0x000fd2000bf05270 */
[----:B------:R-:W-:Y:S05]  /*0d60*/  BRA.U !UP0, `(.L_x_6547) ;  /* 0x0000000108947547 */ /* 0x000fea000b800000 */
[----:B------:R-:W-:-:S09]  /*0d70*/  UISETP.NE.AND UP0, UPT, UR4, 0x1d, UPT ;  /* 0x0000001d0400788c */ /* 0x000fd2000bf05270 */
[----:B------:R-:W-:Y:S05]  /*0d80*/  BRA.U !UP0, `(.L_x_6548) ;  /* 0x0000000108807547 */ /* 0x000fea000b800000 */
[----:B------:R-:W-:-:S09]  /*0d90*/  UISETP.NE.AND UP0, UPT, UR4, 0x2c, UPT ;  /* 0x0000002c0400788c */ /* 0x000fd2000bf05270 */
[----:B------:R-:W-:Y:S05]  /*0da0*/  BRA.U !UP0, `(.L_x_6549) ;  /* 0x0000000108487547 */ /* 0x000fea000b800000 */
.L_x_6527:
        /* <DEDUP_REMOVED lines=16> */
.L_x_6550:
[----:B------:R-:W-:Y:S01]  /*0eb0*/  CS2R R36, SRZ ;  /* 0x0000000000247805 */ /* 0x000fe2000001ff00 */
[----:B------:R-:W-:Y:S06]  /*0ec0*/  BRA `(.L_x_6528) ;  /* 0x0000000000447947 */ /* 0x000fec0003800000 */
.L_x_6549:
[----:B------:R-:W2:Y:S01]  /*0ed0*/  LDG.E.U8 R0, desc[UR36][R2.64] ;  /* 0x0000002402007981 */ /* 0x000ea2000c1e1100 */
[----:B------:R-:W-:Y:S02]  /*0ee0*/  IMAD.MOV.U32 R36, RZ, RZ, 0x0 ;  /* 0x00000000ff247424 */ /* 0x000fe400078e00ff */
[----:B------:R-:W-:Y:S01]  /*0ef0*/  IMAD.MOV.U32 R37, RZ, RZ, 0x38000000 ;  /* 0x38000000ff257424 */ /* 0x000fe200078e00ff */
[----:B--2---:R-:W-:-:S13]  /*0f00*/  ISETP.NE.AND P0, PT, R0, RZ, PT ;  /* 0x000000ff0000720c */ /* 0x004fda0003f05270 */
[----:B------:R-:W-:Y:S05]  /*0f10*/  @!P0 BRA `(.L_x_6528) ;  /* 0x0000000000308947 */ /* 0x000fea0003800000 */
[----:B------:R-:W-:-:S13]  /*0f20*/  ISETP.NE.AND P0, PT, R0, 0xff, PT ;  /* 0x000000ff0000780c */ /* 0x000fda0003f05270 */
[----:B------:R-:W-:Y:S02]  /*0f30*/  @P0 IMAD.SHL.U32 R0, R0, 0x800000, RZ ;  /* 0x0080000000000824 */ /* 0x000fe400078e00ff */
[----:B------:R-:W-:Y:S02]  /*0f40*/  @!P0 IMAD.MOV.U32 R36, RZ, RZ, 0x20000000 ;  /* 0x20000000ff248424 */ /* 0x000fe400078e00ff */
[----:B------:R-:W-:Y:S02]  /*0f50*/  @!P0 IMAD.MOV.U32 R37, RZ, RZ, 0x7ff80000 ;  /* 0x7ff80000ff258424 */ /* 0x000fe400078e00ff */
[----:B------:R-:W-:-:S04]  /*0f60*/  @P0 FMUL.FTZ R0, R0, 1 ;  /* 0x3f80000000000820 */ /* 0x000fc80000410000 */
[----:B------:R0:W1:Y:S01]  /*0f70*/  @P0 F2F.F64.F32 R36, R0 ;  /* 0x0000000000240310 */ /* 0x0000620000201800 */
[----:B------:R-:W-:Y:S05]  /*0f80*/  BRA `(.L_x_6528) ;  /* 0x0000000000147947 */ /* 0x000fea0003800000 */
.L_x_6548:
[----:B------:R-:W2:Y:S02]  /*0f90*/  LDG.E.64 R36, desc[UR36][R2.64] ;  /* 0x0000002402247981 */ /* 0x000ea4000c1e1b00 */
[----:B--2---:R-:W0:Y:S01]  /*0fa0*/  I2F.F64.U64 R36, R36 ;  /* 0x0000002400247312 */ /* 0x004e220000301800 */
[----:B------:R-:W-:Y:S05]  /*0fb0*/  BRA `(.L_x_6528) ;  /* 0x0000000000087947 */ /* 0x000fea0003800000 */
.L_x_6547:
[----:B------:R-:W2:Y:S02]  /*0fc0*/  LDG.E R2, desc[UR36][R2.64] ;  /* 0x0000002402027981 */ /* 0x000ea4000c1e1900 */
[----:B--2---:R0:W1:Y:S02]  /*0fd0*/  I2F.F64.U32 R36, R2 ;  /* 0x0000000200247312 */ /* 0x0040640000201800 */
.L_x_6528:
[----:B------:R-:W-:Y:S05]  /*0fe0*/  BSYNC.RECONVERGENT B6 ;  /* 0x0000000000067941 */ /* 0x000fea0003800200 */
.L_x_6522:
[----:B01-3--:R-:W0:Y:S01]  /*0ff0*/  LDC.64 R2, c[0x0][0x398] ;  /* 0x0000e600ff027b82 */ /* 0x00be220000000a00 */
        /* <DEDUP_REMOVED lines=16> */
[----:B------:R-:W3:Y:S02]  /*1100*/  LDG.E.S8 R28, desc[UR36][R2.64] ;  /* 0x00000024021c7981 */ /* 0x000ee4000c1e1300 */
[----:B---3--:R-:W0:Y:S01]  /*1110*/  I2F.F64.S16 R28, R28 ;  /* 0x0000001c001c7312 */ /* 0x008e220000101c00 */
[----:B------:R-:W-:Y:S05]  /*1120*/  BRA `(.L_x_6557) ;  /* 0x0000000c005c7947 */ /* 0x000fea0003800000 */
.L_x_6555:
[----:B------:R-:W3:Y:S02]  /*1130*/  LDG.E.U8 R28, desc[UR36][R2.64] ;  /* 0x00000024021c7981 */ /* 0x000ee4000c1e1100 */
[----:B---3--:R-:W0:Y:S01]  /*1140*/  I2F.F64.U16 R28, R28 ;  /* 0x0000001c001c7312 */ /* 0x008e220000101800 */
[----:B------:R-:W-:Y:S05]  /*1150*/  BRA `(.L_x_6557) ;  /* 0x0000000c00507947 */ /* 0x000fea0003800000 */
.L_x_6554:
[----:B------:R-:W-:-:S09]  /*1160*/  UISETP.NE.AND UP0, UPT, UR4, 0x2, UPT ;  /* 0x000000020400788c */ /* 0x000fd2000bf05270 */
[----:B------:R-:W-:Y:S05]  /*1170*/  BRA.U !UP0, `(.L_x_6558) ;  /* 0x0000000108287547 */ /* 0x000fea000b800000 */
[----:B------:R-:W-:-:S09]  /*1180*/  UISETP.NE.AND UP0, UPT, UR4, 0x3, UPT ;  /* 0x000000030400788c */ /* 0x000fd2000bf05270 */
[----:B------:R-:W-:Y:S05]  /*1190*/  BRA.U !UP0, `(.L_x_6559) ;  /* 0x0000000108147547 */ /* 0x000fea000b800000 */
[----:B------:R-:W-:-:S09]  /*11a0*/  UISETP.NE.AND UP0, UPT, UR4, 0x4, UPT ;  /* 0x000000040400788c */ /* 0x000fd2000bf05270 */
[----:B------:R-:W-:Y:S05]  /*11b0*/  BRA.U UP0, `(.L_x_6556) ;  /* 0x0000000900b07547 */ /* 0x000fea000b800000 */
[----:B------:R-:W3:Y:S02]  /*11c0*/  LDG.E.64 R2, desc[UR36][R2.64] ;  /* 0x0000002402027981 */ /* 0x000ee4000c1e1b00 */
[----:B---3--:R0:W1:Y:S01]  /*11d0*/  I2F.F64.S64 R28, R2 ;  /* 0x00000002001c7312 */ /* 0x0080620000301c00 */
[----:B------:R-:W-:Y:S05]  /*11e0*/  BRA `(.L_x_6557) ;  /* 0x0000000c002c7947 */ /* 0x000fea0003800000 */
.L_x_6559:
[----:B------:R-:W3:Y:S02]  /*11f0*/  LDG.E R28, desc[UR36][R2.64] ;  /* 0x00000024021c7981 */ /* 0x000ee4000c1e1900 */
[----:B---3--:R-:W0:Y:S01]  /*1200*/  I2F.F64 R28, R28 ;  /* 0x0000001c001c7312 */ /* 0x008e220000201c00 */
[----:B------:R-:W-:Y:S05]  /*1210*/  BRA `(.L_x_6557) ;  /* 0x0000000c00207947 */ /* 0x000fea0003800000 */
.L_x_6558:
[----:B------:R-:W3:Y:S02]  /*1220*/  LDG.E.U16 R28, desc[UR36][R2.64] ;  /* 0x00000024021c7981 */ /* 0x000ee4000c1e1500 */
[----:B---3--:R-:W0:Y:S01]  /*1230*/  I2F.F64.S16 R28, R28 ;  /* 0x0000001c001c7312 */ /* 0x008e220000101c00 */
[----:B------:R-:W-:Y:S05]  /*1240*/  BRA `(.L_x_6557) ;  /* 0x0000000c00147947 */ /* 0x000fea0003800000 */
.L_x_6553:
[----:B------:R-:W-:-:S09]  /*1250*/  UISETP.GT.AND UP0, UPT, UR4, 0x6, UPT ;  /* 0x000000060400788c */ /* 0x000fd2000bf04270 */
[----:B------:R-:W-:Y:S05]  /*1260*/  BRA.U UP0, `(.L_x_6560) ;  /* 0x0000000100347547 */ /* 0x000fea000b800000 */
[----:B------:R-:W-:-:S09]  /*1270*/  UISETP.NE.AND UP0, UPT, UR4, 0x5, UPT ;  /* 0x000000050400788c */ /* 0x000fd2000bf05270 */
[----:B------:R-:W-:Y:S05]  /*1280*/  BRA.U !UP0, `(.L_x_6561) ;  /* 0x0000000108187547 */ /* 0x000fea000b800000 */
[----:B------:R-:W-:-:S09]  /*1290*/  UISETP.NE.AND UP0, UPT, UR4, 0x6, UPT ;  /* 0x000000060400788c */ /* 0x000fd2000bf05270 */
[----:B------:R-:W-:Y:S05]  /*12a0*/  BRA.U UP0, `(.L_x_6556) ;  /* 0x0000000900747547 */ /* 0x000fea000b800000 */
[----:B------:R-:W3:Y:S02]  /*12b0*/  LDG.E R28, desc[UR36][R2.64] ;  /* 0x00000024021c7981 */ /* 0x000ee4000c1e1900 */
[----:B---3--:R-:W-:-:S06]  /*12c0*/  FMUL.FTZ R28, R28, 1 ;  /* 0x3f8000001c1c7820 */ /* 0x008fcc0000410000 */
[----:B------:R-:W0:Y:S01]  /*12d0*/  F2F.F64.F32 R28, R28 ;  /* 0x0000001c001c7310 */ /* 0x000e220000201800 */
[----:B------:R-:W-:Y:S05]  /*12e0*/  BRA `(.L_x_6557) ;  /* 0x0000000800ec7947 */ /* 0x000fea0003800000 */
.L_x_6561:
[----:B------:R-:W3:Y:S02]  /*12f0*/  LDG.E.U16 R0, desc[UR36][R2.64] ;  /* 0x0000002402007981 */ /* 0x000ee4000c1e1500 */
[----:B---3--:R-:W-:-:S05]  /*1300*/  HADD2.F32 R0, -RZ, R0.H0_H0 ;  /* 0x20000000ff007230 */ /* 0x008fca0000004100 */
[----:B------:R-:W-:-:S04]  /*1310*/  FMUL.FTZ R0, R0, 1 ;  /* 0x3f80000000007820 */ /* 0x000fc80000410000 */
[----:B------:R0:W1:Y:S01]  /*1320*/  F2F.F64.F32 R28, R0 ;  /* 0x00000000001c7310 */ /* 0x0000620000201800 */
[----:B------:R-:W-:Y:S05]  /*1330*/  BRA `(.L_x_6557) ;  /* 0x0000000800d87947 */ /* 0x000fea0003800000 */
.L_x_6560:
[----:B------:R-:W-:-:S09]  /*1340*/  UISETP.NE.AND UP0, UPT, UR4, 0x7, UPT ;  /* 0x000000070400788c */ /* 0x000fd2000bf05270 */
[----:B------:R-:W-:Y:S05]  /*1350*/  BRA.U !UP0, `(.L_x_6562) ;  /* 0x0000000108347547 */ /* 0x000fea000b800000 */
        /* <DEDUP_REMOVED lines=8> */
.L_x_6563:
[----:B------:R-:W3:Y:S02]  /*13e0*/  LDG.E.U16 R2, desc[UR36][R2.64] ;  /* 0x0000002402027981 */ /* 0x000ee4000c1e1500 */
[----:B---3--:R-:W-:-:S05]  /*13f0*/  HADD2.F32 R0, -RZ, R2.H0_H0 ;  /* 0x20000002ff007230 */ /* 0x008fca0000004100 */
[----:B------:R-:W-:-:S04]  /*1400*/  FMUL.FTZ R0, R0, 1 ;  /* 0x3f80000000007820 */ /* 0x000fc80000410000 */
[----:B------:R0:W1:Y:S01]  /*1410*/  F2F.F64.F32 R28, R0 ;  /* 0x00000000001c7310 */ /* 0x0000620000201800 */
[----:B------:R-:W-:Y:S05]  /*1420*/  BRA `(.L_x_6557) ;  /* 0x00000008009c7947 */ /* 0x000fea0003800000 */
.L_x_6562:
[----:B------:R0:W5:Y:S01]  /*1430*/  LDG.E R29, desc[UR36][R2.64+0x4] ;  /* 0x00000424021d7981 */ /* 0x000162000c1e1900 */
[----:B------:R-:W-:Y:S05]  /*1440*/  BRA `(.L_x_6557) ;  /* 0x0000000800947947 */ /* 0x000fea0003800000 */
.L_x_6552:
        /* <DEDUP_REMOVED lines=10> */
[----:B------:R-:W-:Y:S01]  /*14f0*/  FSEL R29, RZ, 1.875, !P0 ;  /* 0x3ff00000ff1d7808 */ /* 0x000fe20004000000 */
[----:B------:R-:W-:Y:S08]  /*1500*/  BRA `(.L_x_6557) ;  /* 0x0000000800647947 */ /* 0x000ff00003800000 */
.L_x_6566:
[----:B------:R0:W5:Y:S01]  /*1510*/  LDG.E R29, desc[UR36][R2.64+0x4] ;  /* 0x00000424021d7981 */ /* 0x000162000c1e1900 */
[----:B------:R-:W-:Y:S05]  /*1520*/  BRA `(.L_x_6557) ;  /* 0x00000008005c7947 */ /* 0x000fea0003800000 */
.L_x_6565:
[----:B------:R-:W-:-:S09]  /*1530*/  UISETP.NE.AND UP0, UPT, UR4, 0xf, UPT ;  /* 0x0000000f0400788c */ /* 0x000fd2000bf05270 */
[----:B------:R-:W-:Y:S05]  /*1540*/  BRA.U !UP0, `(.L_x_6567) ;  /* 0x00000001089c7547 */ /* 0x000fea000b800000 */
[----:B------:R-:W-:-:S09]  /*1550*/  UISETP.NE.AND UP0, UPT, UR4, 0x17, UPT ;  /* 0x000000170400788c */ /* 0x000fd2000bf05270 */
[----:B------:R-:W-:Y:S05]  /*1560*/  BRA.U !UP0, `(.L_x_6568) ;  /* 0x00000001085c7547 */ /* 0x000fea000b800000 */
[----:B------:R-:W-:-:S09]  /*1570*/  UISETP.NE.AND UP0, UPT, UR4, 0x18, UPT ;  /* 0x000000180400788c */ /* 0x000fd2000bf05270 */
[----:B------:R-:W-:Y:S05]  /*1580*/  BRA.U UP0, `(.L_x_6556) ;  /* 0x0000000500bc7547 */ /* 0x000fea000b800000 */
[----:B------:R-:W3:Y:S01]  /*1590*/  LDG.E.U8 R0, desc[UR36][R2.64] ;  /* 0x0000002402007981 */ /* 0x000ee2000c1e1100 */
[----:B------:R-:W-:Y:S02]  /*15a0*/  IMAD.MOV.U32 R6, RZ, RZ, 0x1f ;  /* 0x0000001fff067424 */ /* 0x000fe400078e00ff */
[----:B---3--:R-:W-:-:S05]  /*15b0*/  IMAD.SHL.U32 R0, R0, 0x1000000, RZ ;  /* 0x0100000000007824 */ /* 0x008fca00078e00ff */
        /* <DEDUP_REMOVED lines=18> */
.L_x_6568:
[----:B------:R-:W3:Y:S02]  /*16e0*/  LDG.E.U8 R2, desc[UR36][R2.64] ;  /* 0x0000002402027981 */ /* 0x000ee4000c1e1100 */
[C---:B---3--:R-:W-:Y:S02]  /*16f0*/  IMAD.SHL.U32 R4, R2.reuse, 0x2000000, RZ ;  /* 0x0200000002047824 */ /* 0x048fe400078e00ff */
        /* <DEDUP_REMOVED lines=10> */
[----:B------:R3:W0:Y:S01]  /*17a0*/  F2F.F64.F32 R28, R0 ;  /* 0x00000000001c7310 */ /* 0x0006220000201800 */
[----:B------:R-:W-:Y:S05]  /*17b0*/  BRA `(.L_x_6557) ;  /* 0x0000000400b87947 */ /* 0x000fea0003800000 */
.L_x_6567:
[----:B------:R-:W3:Y:S02]  /*17c0*/  LDG.E.U16 R0, desc[UR36][R2.64] ;  /* 0x0000002402007981 */ /* 0x000ee4000c1e1500 */
[----:B---3--:R-:W-:-:S04]  /*17d0*/  IMAD.U32 R0, R0, 0x10000, RZ ;  /* 0x0001000000007824 */ /* 0x008fc800078e00ff */
[----:B------:R-:W-:-:S04]  /*17e0*/  FMUL.FTZ R0, R0, 1 ;  /* 0x3f80000000007820 */ /* 0x000fc80000410000 */
[----:B------:R0:W1:Y:S01]  /*17f0*/  F2F.F64.F32 R28, R0 ;  /* 0x00000000001c7310 */ /* 0x0000620000201800 */
[----:B------:R-:W-:Y:S05]  /*1800*/  BRA `(.L_x_6557) ;  /* 0x0000000400a47947 */ /* 0x000fea0003800000 */
.L_x_6564:
        /* <DEDUP_REMOVED lines=8> */
[----:B------:R-:W3:Y:S02]  /*1890*/  LDG.E.U16 R28, desc[UR36][R2.64] ;  /* 0x00000024021c7981 */ /* 0x000ee4000c1e1500 */
[----:B---3--:R-:W0:Y:S01]  /*18a0*/  I2F.F64.U16 R28, R28 ;  /* 0x0000001c001c7312 */ /* 0x008e220000101800 */
[----:B------:R-:W-:Y:S05]  /*18b0*/  BRA `(.L_x_6557) ;  /* 0x0000000400787947 */ /* 0x000fea0003800000 */
.L_x_6571:
[----:B------:R-:W3:Y:S01]  /*18c0*/  LDG.E.U8 R3, desc[UR36][R2.64] ;  /* 0x0000002402037981 */ /* 0x000ee2000c1e1100 */
[----:B------:R-:W-:Y:S01]  /*18d0*/  IMAD.MOV.U32 R29, RZ, RZ, RZ ;  /* 0x000000ffff1d7224 */ /* 0x000fe200078e00ff */
        /* <DEDUP_REMOVED lines=18> */
.L_x_6573:
[----:B------:R-:W-:Y:S05]  /*1a00*/  BSYNC.RECONVERGENT B0 ;  /* 0x0000000000007941 */ /* 0x000fea0003800200 */
.L_x_6572:
[----:B------:R-:W-:Y:S01]  /*1a10*/  IMAD.SHL.U32 R0, R0, 0x100000, RZ ;  /* 0x0010000000007824 */ /* 0x000fe200078e00ff */
[----:B------:R-:W-:-:S04]  /*1a20*/  LEA R2, R2, 0x3b800000, 0x17 ;  /* 0x3b80000002027811 */ /* 0x000fc800078eb8ff */
[----:B------:R-:W-:-:S05]  /*1a30*/  LOP3.LUT R0, R2, R0, R7, 0xfe, !PT ;  /* 0x0000000002007212 */ /* 0x000fca00078efe07 */
[----:B------:R-:W-:-:S04]  /*1a40*/  FMUL.FTZ R0, R0, 1 ;  /* 0x3f80000000007820 */ /* 0x000fc80000410000 */
[----:B------:R0:W1:Y:S01]  /*1a50*/  F2F.F64.F32 R28, R0 ;  /* 0x00000000001c7310 */ /* 0x0000620000201800 */
[----:B------:R-:W-:Y:S05]  /*1a60*/  BRA `(.L_x_6557) ;  /* 0x00000004000c7947 */ /* 0x000fea0003800000 */
.L_x_6570:
        /* <DEDUP_REMOVED lines=20> */
.L_x_6575:
[----:B------:R-:W-:Y:S05]  /*1bb0*/  BSYNC.RECONVERGENT B0 ;  /* 0x0000000000007941 */ /* 0x000fea0003800200 */
.L_x_6574:
[----:B------:R-:W-:Y:S01]  /*1bc0*/  IMAD.SHL.U32 R0, R0, 0x200000, RZ ;  /* 0x0020000000007824 */ /* 0x000fe200078e00ff */
[----:B------:R-:W-:-:S04]  /*1bd0*/  LEA R2, R2, 0x37800000, 0x17 ;  /* 0x3780000002027811 */ /* 0x000fc800078eb8ff */
[----:B------:R-:W-:-:S05]  /*1be0*/  LOP3.LUT R0, R2, R0, R7, 0xfe, !PT ;  /* 0x0000000002007212 */ /* 0x000fca00078efe07 */
[----:B------:R-:W-:-:S04]  /*1bf0*/  FMUL.FTZ R0, R0, 1 ;  /* 0x3f80000000007820 */ /* 0x000fc80000410000 */
[----:B------:R0:W1:Y:S01]  /*1c00*/  F2F.F64.F32 R28, R0 ;  /* 0x00000000001c7310 */ /* 0x0000620000201800 */
[----:B------:R-:W-:Y:S05]  /*1c10*/  BRA `(.L_x_6557) ;  /* 0x0000000000a07947 */ /* 0x000fea0003800000 */
.L_x_6569:
[----:B------:R-:W-:-:S09]  /*1c20*/  UISETP.NE.AND UP0, UPT, UR4, 0x1c, UPT ;  /* 0x0000001c0400788c */ /* 0x000fd2000bf05270 */
[----:B------:R-:W-:Y:S05]  /*1c30*/  BRA.U !UP0, `(.L_x_6576) ;  /* 0x0000000108907547 */ /* 0x000fea000b800000 */
[----:B------:R-:W-:-:S09]  /*1c40*/  UISETP.NE.AND UP0, UPT, UR4, 0x1d, UPT ;  /* 0x0000001d0400788c */ /* 0x000fd2000bf05270 */
[----:B------:R-:W-:Y:S05]  /*1c50*/  BRA.U !UP0, `(.L_x_6577) ;  /* 0x00000001087c7547 */ /* 0x000fea000b800000 */
[----:B------:R-:W-:-:S09]  /*1c60*/  UISETP.NE.AND UP0, UPT, UR4, 0x2c, UPT ;  /* 0x0000002c0400788c */ /* 0x000fd2000bf05270 */
[----:B------:R-:W-:Y:S05]  /*1c70*/  BRA.U !UP0, `(.L_x_6578) ;  /* 0x0000000108487547 */ /* 0x000fea000b800000 */
.L_x_6556:
[----:B------:R-:W-:Y:S01]  /*1c80*/  MOV R2, 0x0 ;  /* 0x0000000000027802 */ /* 0x000fe20000000f00 */
[----:B------:R-:W0:Y:S01]  /*1c90*/  LDCU.64 UR4, c[0x4][0x128] ;  /* 0x01002500ff0477ac */ /* 0x000e220008000a00 */
[----:B------:R-:W-:Y:S02]  /*1ca0*/  IMAD.MOV.U32 R8, RZ, RZ, 0x4e ;  /* 0x0000004eff087424 */ /* 0x000fe400078e00ff */
[----:B------:R-:W-:Y:S01]  /*1cb0*/  IMAD.MOV.U32 R12, RZ, RZ, 0x1 ;  /* 0x00000001ff0c7424 */ /* 0x000fe200078e00ff */
[----:B------:R-:W1:Y:S01]  /*1cc0*/  LDCU.64 UR6, c[0x4][0x130] ;  /* 0x01002600ff0677ac */ /* 0x000e620008000a00 */
[----:B------:R-:W3:Y:S01]  /*1cd0*/  LDC.64 R2, c[0x4][R2] ;  /* 0x0100000002027b82 */ /* 0x000ee20000000a00 */
        /* <DEDUP_REMOVED lines=10> */
.L_x_6579:
[----:B------:R-:W-:Y:S01]  /*1d80*/  IMAD.MOV.U32 R29, RZ, RZ, RZ ;  /* 0x000000ffff1d7224 */ /* 0x000fe200078e00ff */
[----:B------:R-:W-:Y:S06]  /*1d90*/  BRA `(.L_x_6557) ;  /* 0x0000000000407947 */ /* 0x000fec0003800000 */
.L_x_6578:
[----:B------:R-:W3:Y:S01]  /*1da0*/  LDG.E.U8 R0, desc[UR36][R2.64] ;  /* 0x0000002402007981 */ /* 0x000ee2000c1e1100 */
[----:B------:R-:W-:Y:S01]  /*1db0*/  IMAD.MOV.U32 R29, RZ, RZ, 0x38000000 ;  /* 0x38000000ff1d7424 */ /* 0x000fe200078e00ff */
[----:B---3--:R-:W-:-:S13]  /*1dc0*/  ISETP.NE.AND P0, PT, R0, RZ, PT ;  /* 0x000000ff0000720c */ /* 0x008fda0003f05270 */
[----:B------:R-:W-:Y:S05]  /*1dd0*/  @!P0 BRA `(.L_x_6557) ;  /* 0x0000000000308947 */ /* 0x000fea0003800000 */
[----:B------:R-:W-:-:S13]  /*1de0*/  ISETP.NE.AND P0, PT, R0, 0xff, PT ;  /* 0x000000ff0000780c */ /* 0x000fda0003f05270 */
[----:B------:R-:W-:Y:S02]  /*1df0*/  @P0 IMAD.SHL.U32 R0, R0, 0x800000, RZ ;  /* 0x0080000000000824 */ /* 0x000fe400078e00ff */
[----:B------:R-:W-:Y:S02]  /*1e00*/  @!P0 IMAD.MOV.U32 R29, RZ, RZ, 0x7ff80000 ;  /* 0x7ff80000ff1d8424 */ /* 0x000fe400078e00ff */
[----:B------:R-:W-:-:S04]  /*1e10*/  @P0 FMUL.FTZ R0, R0, 1 ;  /* 0x3f80000000000820 */ /* 0x000fc80000410000 */
[----:B------:R-:W0:Y:S02]  /*1e20*/  @P0 F2F.F64.F32 R2, R0 ;  /* 0x0000000000020310 */ /* 0x000e240000201800 */
[----:B0-----:R-:W-:Y:S01]  /*1e30*/  @P0 IMAD.MOV.U32 R29, RZ, RZ, R3 ;  /* 0x000000ffff1d0224 */ /* 0x001fe200078e0003 */
[----:B------:R-:W-:Y:S06]  /*1e40*/  BRA `(.L_x_6557) ;  /* 0x0000000000147947 */ /* 0x000fec0003800000 */
.L_x_6577:
[----:B------:R-:W3:Y:S02]  /*1e50*/  LDG.E.64 R2, desc[UR36][R2.64] ;  /* 0x0000002402027981 */ /* 0x000ee4000c1e1b00 */
[----:B---3--:R0:W1:Y:S01]  /*1e60*/  I2F.F64.U64 R28, R2 ;  /* 0x00000002001c7312 */ /* 0x0080620000301800 */
[----:B------:R-:W-:Y:S05]  /*1e70*/  BRA `(.L_x_6557) ;  /* 0x0000000000087947 */ /* 0x000fea0003800000 */
.L_x_6576:
[----:B------:R-:W3:Y:S02]  /*1e80*/  LDG.E R28, desc[UR36][R2.64] ;  /* 0x00000024021c7981 */ /* 0x000ee4000c1e1900 */
[----:B---3--:R-:W0:Y:S02]  /*1e90*/  I2F.F64.U32 R28, R28 ;  /* 0x0000001c001c7312 */ /* 0x008e240000201800 */
.L_x_6557:
[----:B------:R-:W-:Y:S05]  /*1ea0*/  BSYNC.RECONVERGENT B6 ;  /* 0x0000000000067941 */ /* 0x000fea0003800200 */
.L_x_6551:
[----:B0-----:R-:W-:-:S07]  /*1eb0*/  VIADD R2, R23, 0x80 ;  /* 0x0000008017027836 */ /* 0x001fce0000000000 */
.L_x_6521:
[----:B------:R-:W-:Y:S05]  /*1ec0*/  BSYNC.RECONVERGENT B7 ;  /* 0x0000000000077941 */ /* 0x000fea0003800200 */
.L_x_6520:
[----:B------:R-:W-:Y:S01]  /*1ed0*/  ISETP.GE.AND P0, PT, R2, R19, PT ;  /* 0x000000130200720c */ /* 0x000fe20003f06270 */
[----:B------:R-:W-:Y:S01]  /*1ee0*/  BSSY.RECONVERGENT B7, `(.L_x_6580) ;  /* 0x00001e4000077945 */ /* 0x000fe20003800200 */
[----:B------:R-:W-:Y:S01]  /*1ef0*/  IMAD.MOV.U32 R27, RZ, RZ, RZ ;  /* 0x000000ffff1b7224 */ /* 0x000fe200078e00ff */
[----:B------:R-:W-:-:S10]  /*1f00*/  CS2R R34, SRZ ;  /* 0x0000000000227805 */ /* 0x000fd4000001ff00 */
[----:B------:R-:W-:Y:S05]  /*1f10*/  @P0 BRA `(.L_x_6581) ;  /* 0x0000001c00800947 */ /* 0x000fea0003800000 */
        /* <DEDUP_REMOVED lines=21> */
.L_x_6586:
[----:B------:R-:W2:Y:S02]  /*2070*/  LDG.E.U8 R4, desc[UR36][R4.64] ;  /* 0x0000002404047981 */ /* 0x000ea4000c1e1100 */
[----:B--2---:R0:W1:Y:S01]  /*2080*/  I2F.F64.U16 R34, R4 ;  /* 0x0000000400227312 */ /* 0x0040620000101800 */
[----:B------:R-:W-:Y:S05]  /*2090*/  BRA `(.L_x_6588) ;  /* 0x0000000c00647947 */ /* 0x000fea0003800000 */
.L_x_6585:
        /* <DEDUP_REMOVED lines=9> */
.L_x_6590:
[----:B------:R-:W2:Y:S02]  /*2130*/  LDG.E R4, desc[UR36][R4.64] ;  /* 0x0000002404047981 */ /* 0x000ea4000c1e1900 */
[----:B--2---:R0:W1:Y:S01]  /*2140*/  I2F.F64 R34, R4 ;  /* 0x0000000400227312 */ /* 0x0040620000201c00 */
[----:B------:R-:W-:Y:S05]  /*2150*/  BRA `(.L_x_6588) ;  /* 0x0000000c00347947 */ /* 0x000fea0003800000 */
.L_x_6589:
[----:B------:R-:W2:Y:S02]  /*2160*/  LDG.E.U16 R4, desc[UR36][R4.64] ;  /* 0x0000002404047981 */ /* 0x000ea4000c1e1500 */
[----:B--2---:R0:W1:Y:S01]  /*2170*/  I2F.F64.S16 R34, R4 ;  /* 0x0000000400227312 */ /* 0x0040620000101c00 */
[----:B------:R-:W-:Y:S05]  /*2180*/  BRA `(.L_x_6588) ;  /* 0x0000000c00287947 */ /* 0x000fea0003800000 */
.L_x_6584:
        /* <DEDUP_REMOVED lines=10> */
.L_x_6592:
[----:B---3--:R-:W3:Y:S02]  /*2230*/  LDG.E.U16 R0, desc[UR36][R4.64] ;  /* 0x0000002404007981 */ /* 0x008ee4000c1e1500 */
[----:B---3--:R-:W-:-:S05]  /*2240*/  HADD2.F32 R0, -RZ, R0.H0_H0 ;  /* 0x20000000ff007230 */ /* 0x008fca0000004100 */
[----:B------:R-:W-:-:S04]  /*2250*/  FMUL.FTZ R0, R0, 1 ;  /* 0x3f80000000007820 */ /* 0x000fc80000410000 */
[----:B------:R0:W1:Y:S01]  /*2260*/  F2F.F64.F32 R34, R0 ;  /* 0x0000000000227310 */ /* 0x0000620000201800 */
[----:B------:R-:W-:Y:S05]  /*2270*/  BRA `(.L_x_6588) ;  /* 0x0000000800ec7947 */ /* 0x000fea0003800000 */
.L_x_6591:
        /* <DEDUP_REMOVED lines=10> */
.L_x_6594:
[----:B------:R-:W3:Y:S02]  /*2320*/  LDG.E.U16 R4, desc[UR36][R4.64] ;  /* 0x0000002404047981 */ /* 0x000ee4000c1e1500 */
[----:B---3--:R-:W-:-:S05]  /*2330*/  HADD2.F32 R0, -RZ, R4.H0_H0 ;  /* 0x20000004ff007230 */ /* 0x008fca0000004100 */
[----:B------:R-:W-:-:S04]  /*2340*/  FMUL.FTZ R0, R0, 1 ;  /* 0x3f80000000007820 */ /* 0x000fc80000410000 */
[----:B------:R0:W1:Y:S01]  /*2350*/  F2F.F64.F32 R34, R0 ;  /* 0x0000000000227310 */ /* 0x0000620000201800 */
[----:B------:R-:W-:Y:S05]  /*2360*/  BRA `(.L_x_6588) ;  /* 0x0000000800b07947 */ /* 0x000fea0003800000 */
.L_x_6593:
[----:B------:R0:W5:Y:S01]  /*2370*/  LDG.E.64 R34, desc[UR36][R4.64] ;  /* 0x0000002404227981 */ /* 0x000162000c1e1b00 */
[----:B------:R-:W-:Y:S05]  /*2380*/  BRA `(.L_x_6588) ;  /* 0x0000000800a87947 */ /* 0x000fea0003800000 */
.L_x_6583:
        /* <DEDUP_REMOVED lines=13> */
.L_x_6597:
[----:B------:R0:W5:Y:S01]  /*2460*/  LDG.E.64 R34, desc[UR36][R4.64] ;  /* 0x0000002404227981 */ /* 0x000162000c1e1b00 */
[----:B------:R-:W-:Y:S05]  /*2470*/  BRA `(.L_x_6588) ;  /* 0x00000008006c7947 */ /* 0x000fea0003800000 */
.L_x_6596:
[----:B------:R-:W-:-:S09]  /*2480*/  UISETP.NE.AND UP0, UPT, UR4, 0xf, UPT ;  /* 0x0000000f0400788c */ /* 0x000fd2000bf05270 */
[----:B------:R-:W-:Y:S05]  /*2490*/  BRA.U !UP0, `(.L_x_6598) ;  /* 0x0000000108a07547 */ /* 0x000fea000b800000 */
[----:B------:R-:W-:-:S09]  /*24a0*/  UISETP.NE.AND UP0, UPT, UR4, 0x17, UPT ;  /* 0x000000170400788c */ /* 0x000fd2000bf05270 */
[----:B------:R-:W-:Y:S05]  /*24b0*/  BRA.U !UP0, `(.L_x_6599) ;  /* 0x00000001085c7547 */ /* 0x000fea000b800000 */
[----:B------:R-:W-:-:S09]  /*24c0*/  UISETP.NE.AND UP0, UPT, UR4, 0x18, UPT ;  /* 0x000000180400788c */ /* 0x000fd2000bf05270 */
[----:B------:R-:W-:Y:S05]  /*24d0*/  BRA.U UP0, `(.L_x_6587) ;  /* 0x0000000500f87547 */ /* 0x000fea000b800000 */
[----:B---3--:R-:W3:Y:S01]  /*24e0*/  LDG.E.U8 R0, desc[UR36][R4.64] ;  /* 0x0000002404007981 */ /* 0x008ee2000c1e1100 */
        /* <DEDUP_REMOVED lines=20> */
.L_x_6599:
[----:B------:R-:W3:Y:S02]  /*2630*/  LDG.E.U8 R4, desc[UR36][R4.64] ;  /* 0x0000002404047981 */ /* 0x000ee4000c1e1100 */
[C---:B---3--:R-:W-:Y:S02]  /*2640*/  IMAD.SHL.U32 R0, R4.reuse, 0x2000000, RZ ;  /* 0x0200000004007824 */ /* 0x048fe400078e00ff */
        /* <DEDUP_REMOVED lines=9> */
[----:B------:R-:W-:-:S05]  /*26e0*/  LOP3.LUT R0, R0, 0x80000000, R3, 0xf8, !PT ;  /* 0x8000000000007812 */ /* 0x000fca00078ef803 */
[----:B------:R-:W-:-:S04]  /*26f0*/  FMUL.FTZ R0, R0, 1 ;  /* 0x3f80000000007820 */ /* 0x000fc80000410000 */
[----:B------:R0:W1:Y:S01]  /*2700*/  F2F.F64.F32 R34, R0 ;  /* 0x0000000000227310 */ /* 0x0000620000201800 */
[----:B------:R-:W-:Y:S05]  /*2710*/  BRA `(.L_x_6588) ;  /* 0x0000000400c47947 */ /* 0x000fea0003800000 */
.L_x_6598:
[----:B---3--:R-:W3:Y:S02]  /*2720*/  LDG.E.U16 R0, desc[UR36][R4.64] ;  /* 0x0000002404007981 */ /* 0x008ee4000c1e1500 */
[----:B---3--:R-:W-:-:S04]  /*2730*/  IMAD.U32 R0, R0, 0x10000, RZ ;  /* 0x0001000000007824 */ /* 0x008fc800078e00ff */
[----:B------:R-:W-:-:S04]  /*2740*/  FMUL.FTZ R0, R0, 1 ;  /* 0x3f80000000007820 */ /* 0x000fc80000410000 */
[----:B------:R0:W1:Y:S01]  /*2750*/  F2F.F64.F32 R34, R0 ;  /* 0x0000000000227310 */ /* 0x0000620000201800 */
[----:B------:R-:W-:Y:S05]  /*2760*/  BRA `(.L_x_6588) ;  /* 0x0000000400b07947 */ /* 0x000fea0003800000 */
.L_x_6595:
        /* <DEDUP_REMOVED lines=11> */
.L_x_6602:
        /* <DEDUP_REMOVED lines=8> */
[--C-:B---3--:R-:W-:Y:S01]  /*28a0*/  SHF.R.U32.HI R0, RZ, 0x3, R4.reuse ;  /* 0x00000003ff007819 */ /* 0x108fe20000011604 */
        /* <DEDUP_REMOVED lines=12> */
.L_x_6604:
[----:B------:R-:W-:Y:S05]  /*2970*/  BSYNC.RECONVERGENT B0 ;  /* 0x0000000000007941 */ /* 0x000fea0003800200 */
.L_x_6603:
[----:B------:R-:W-:Y:S01]  /*2980*/  IMAD.SHL.U32 R0, R0, 0x100000, RZ ;  /* 0x0010000000007824 */ /* 0x000fe200078e00ff */
[----:B------:R-:W-:-:S04]  /*2990*/  LEA R3, R3, 0x3b800000, 0x17 ;  /* 0x3b80000003037811 */ /* 0x000fc800078eb8ff */
[----:B------:R-:W-:-:S05]  /*29a0*/  LOP3.LUT R0, R3, R0, R7, 0xfe, !PT ;  /* 0x0000000003007212 */ /* 0x000fca00078efe07 */
[----:B------:R-:W-:-:S04]  /*29b0*/  FMUL.FTZ R0, R0, 1 ;  /* 0x3f80000000007820 */ /* 0x000fc80000410000 */
[----:B------:R0:W1:Y:S01]  /*29c0*/  F2F.F64.F32 R34, R0 ;  /* 0x0000000000227310 */ /* 0x0000620000201800 */
[----:B------:R-:W-:Y:S05]  /*29d0*/  BRA `(.L_x_6588) ;  /* 0x0000000400147947 */ /* 0x000fea0003800000 */
.L_x_6601:
        /* <DEDUP_REMOVED lines=21> */
.L_x_6606:
[----:B------:R-:W-:Y:S05]  /*2b30*/  BSYNC.RECONVERGENT B0 ;  /* 0x0000000000007941 */ /* 0x000fea0003800200 */
.L_x_6605:
[----:B------:R-:W-:Y:S01]  /*2b40*/  IMAD.SHL.U32 R0, R0, 0x200000, RZ ;  /* 0x0020000000007824 */ /* 0x000fe200078e00ff */
[----:B------:R-:W-:-:S04]  /*2b50*/  LEA R3, R3, 0x37800000, 0x17 ;  /* 0x3780000003037811 */ /* 0x000fc800078eb8ff */
[----:B------:R-:W-:-:S05]  /*2b60*/  LOP3.LUT R0, R3, R0, R7, 0xfe, !PT ;  /* 0x0000000003007212 */ /* 0x000fca00078efe07 */
[----:B------:R-:W-:-:S04]  /*2b70*/  FMUL.FTZ R0, R0, 1 ;  /* 0x3f80000000007820 */ /* 0x000fc80000410000 */
[----:B------:R0:W1:Y:S01]  /*2b80*/  F2F.F64.F32 R34, R0 ;  /* 0x0000000000227310 */ /* 0x0000620000201800 */
[----:B------:R-:W-:Y:S05]  /*2b90*/  BRA `(.L_x_6588) ;  /* 0x0000000000a47947 */ /* 0x000fea0003800000 */
.L_x_6600:
        /* <DEDUP_REMOVED lines=8> */
[----:B------:R-:W-:Y:S01]  /*2c20*/  IMAD.MOV.U32 R35, RZ, RZ, 0x38000000 ;  /* 0x38000000ff237424 */ /* 0x000fe200078e00ff */
[----:B---3--:R-:W-:-:S13]  /*2c30*/  ISETP.NE.AND P0, PT, R0, RZ, PT ;  /* 0x000000ff0000720c */ /* 0x008fda0003f05270 */
[----:B------:R-:W-:Y:S05]  /*2c40*/  @!P0 BRA `(.L_x_6588) ;  /* 0x0000000000788947 */ /* 0x000fea0003800000 */
[----:B------:R-:W-:-:S13]  /*2c50*/  ISETP.NE.AND P0, PT, R0, 0xff, PT ;  /* 0x000000ff0000780c */ /* 0x000fda0003f05270 */
[----:B------:R-:W-:Y:S02]  /*2c60*/  @P0 IMAD.SHL.U32 R0, R0, 0x800000, RZ ;  /* 0x0080000000000824 */ /* 0x000fe400078e00ff */
[----:B------:R-:W-:Y:S02]  /*2c70*/  @!P0 IMAD.MOV.U32 R34, RZ, RZ, 0x20000000 ;  /* 0x20000000ff228424 */ /* 0x000fe400078e00ff */
[----:B------:R-:W-:Y:S02]  /*2c80*/  @!P0 IMAD.MOV.U32 R35, RZ, RZ, 0x7ff80000 ;  /* 0x7ff80000ff238424 */ /* 0x000fe400078e00ff */
[----:B------:R-:W-:-:S04]  /*2c90*/  @P0 FMUL.FTZ R0, R0, 1 ;  /* 0x3f80000000000820 */ /* 0x000fc80000410000 */
[----:B------:R1:W0:Y:S01]  /*2ca0*/  @P0 F2F.F64.F32 R34, R0 ;  /* 0x0000000000220310 */ /* 0x0002220000201800 */
[----:B------:R-:W-:Y:S05]  /*2cb0*/  BRA `(.L_x_6588) ;  /* 0x00000000005c7947 */ /* 0x000fea0003800000 */
.L_x_6587:
        /* <DEDUP_REMOVED lines=16> */
.L_x_6609:
[----:B------:R-:W-:Y:S01]  /*2dc0*/  CS2R R34, SRZ ;  /* 0x0000000000227805 */ /* 0x000fe2000001ff00 */
[----:B------:R-:W-:Y:S06]  /*2dd0*/  BRA `(.L_x_6588) ;  /* 0x0000000000147947 */ /* 0x000fec0003800000 */
.L_x_6608:
[----:B------:R-:W2:Y:S02]  /*2de0*/  LDG.E.64 R34, desc[UR36][R4.64] ;  /* 0x0000002404227981 */ /* 0x000ea4000c1e1b00 */
[----:B--2---:R-:W0:Y:S01]  /*2df0*/  I2F.F64.U64 R34, R34 ;  /* 0x0000002200227312 */ /* 0x004e220000301800 */
[----:B------:R-:W-:Y:S05]  /*2e00*/  BRA `(.L_x_6588) ;  /* 0x0000000000087947 */ /* 0x000fea0003800000 */
.L_x_6607:
[----:B------:R-:W2:Y:S02]  /*2e10*/  LDG.E R4, desc[UR36][R4.64] ;  /* 0x0000002404047981 */ /* 0x000ea4000c1e1900 */
[----:B--2---:R0:W1:Y:S02]  /*2e20*/  I2F.F64.U32 R34, R4 ;  /* 0x0000000400227312 */ /* 0x0040640000201800 */
.L_x_6588:
[----:B------:R-:W-:Y:S05]  /*2e30*/  BSYNC.RECONVERGENT B6 ;  /* 0x0000000000067941 */ /* 0x000fea0003800200 */
.L_x_6582:
[----:B0-----:R-:W0:Y:S01]  /*2e40*/  LDC.64 R4, c[0x0][0x398] ;  /* 0x0000e600ff047b82 */ /* 0x001e220000000a00 */
        /* <DEDUP_REMOVED lines=17> */
[----:B--2---:R-:W0:Y:S01]  /*2f60*/  I2F.F64.S16 R26, R26 ;  /* 0x0000001a001a7312 */ /* 0x004e220000101c00 */
[----:B------:R-:W-:Y:S05]  /*2f70*/  BRA `(.L_x_6616) ;  /* 0x0000000c00607947 */ /* 0x000fea0003800000 */
.L_x_6614:
[----:B------:R-:W2:Y:S02]  /*2f80*/  LDG.E.U8 R26, desc[UR36][R4.64] ;  /* 0x00000024041a7981 */ /* 0x000ea4000c1e1100 */
[----:B--2---:R-:W2:Y:S01]  /*2f90*/  I2F.F64.U16 R26, R26 ;  /* 0x0000001a001a7312 */ /* 0x004ea20000101800 */
[----:B------:R-:W-:Y:S05]  /*2fa0*/  BRA `(.L_x_6616) ;  /* 0x0000000c00547947 */ /* 0x000fea0003800000 */
.L_x_6613:
[----:B------:R-:W-:-:S09]  /*2fb0*/  UISETP.NE.AND UP0, UPT, UR4, 0x2, UPT ;  /* 0x000000020400788c */ /* 0x000fd2000bf05270 */
[----:B------:R-:W-:Y:S05]  /*2fc0*/  BRA.U !UP0, `(.L_x_6617) ;  /* 0x0000000108287547 */ /* 0x000fea000b800000 */
[----:B------:R-:W-:-:S09]  /*2fd0*/  UISETP.NE.AND UP0, UPT, UR4, 0x3, UPT ;  /* 0x000000030400788c */ /* 0x000fd2000bf05270 */
[----:B------:R-:W-:Y:S05]  /*2fe0*/  BRA.U !UP0, `(.L_x_6618) ;  /* 0x0000000108147547 */ /* 0x000fea000b800000 */
[----:B------:R-:W-:-:S09]  /*2ff0*/  UISETP.NE.AND UP0, UPT, UR4, 0x4, UPT ;  /* 0x000000040400788c */ /* 0x000fd2000bf05270 */
[----:B------:R-:W-:Y:S05]  /*3000*/  BRA.U UP0, `(.L_x_6615) ;  /* 0x0000000900e07547 */ /* 0x000fea000b800000 */
[----:B------:R-:W2:Y:S02]  /*3010*/  LDG.E.64 R4, desc[UR36][R4.64] ;  /* 0x0000002404047981 */ /* 0x000ea4000c1e1b00 */
[----:B--2---:R0:W2:Y:S01]  /*3020*/  I2F.F64.S64 R26, R4 ;  /* 0x00000004001a7312 */ /* 0x0040a20000301c00 */
[----:B------:R-:W-:Y:S05]  /*3030*/  BRA `(.L_x_6616) ;  /* 0x0000000c00307947 */ /* 0x000fea0003800000 */
.L_x_6618:
[----:B------:R-:W2:Y:S02]  /*3040*/  LDG.E R26, desc[UR36][R4.64] ;  /* 0x00000024041a7981 */ /* 0x000ea4000c1e1900 */
[----:B--2---:R-:W0:Y:S01]  /*3050*/  I2F.F64 R26, R26 ;  /* 0x0000001a001a7312 */ /* 0x004e220000201c00 */
[----:B------:R-:W-:Y:S05]  /*3060*/  BRA `(.L_x_6616) ;  /* 0x0000000c00247947 */ /* 0x000fea0003800000 */
.L_x_6617:
[----:B------:R-:W2:Y:S02]  /*3070*/  LDG.E.U16 R26, desc[UR36][R4.64] ;  /* 0x00000024041a7981 */ /* 0x000ea4000c1e1500 */
[----:B--2---:R-:W0:Y:S01]  /*3080*/  I2F.F64.S16 R26, R26 ;  /* 0x0000001a001a7312 */ /* 0x004e220000101c00 */
[----:B------:R-:W-:Y:S05]  /*3090*/  BRA `(.L_x_6616) ;  /* 0x0000000c00187947 */ /* 0x000fea0003800000 */
.L_x_6612:
        /* <DEDUP_REMOVED lines=10> */
.L_x_6620:
[----:B-1-3--:R-:W2:Y:S02]  /*3140*/  LDG.E.U16 R0, desc[UR36][R4.64] ;  /* 0x0000002404007981 */ /* 0x00aea4000c1e1500 */
[----:B--2---:R-:W-:-:S05]  /*3150*/  HADD2.F32 R0, -RZ, R0.H0_H0 ;  /* 0x20000000ff007230 */ /* 0x004fca0000004100 */
[----:B------:R-:W-:-:S04]  /*3160*/  FMUL.FTZ R0, R0, 1 ;  /* 0x3f80000000007820 */ /* 0x000fc80000410000 */
[----:B------:R0:W1:Y:S01]  /*3170*/  F2F.F64.F32 R26, R0 ;  /* 0x00000000001a7310 */ /* 0x0000620000201800 */
[----:B------:R-:W-:Y:S05]  /*3180*/  BRA `(.L_x_6616) ;  /* 0x0000000800dc7947 */ /* 0x000fea0003800000 */
.L_x_6619:
        /* <DEDUP_REMOVED lines=10> */
.L_x_6622:
[----:B------:R-:W1:Y:S02]  /*3230*/  LDG.E.U16 R4, desc[UR36][R4.64] ;  /* 0x0000002404047981 */ /* 0x000e64000c1e1500 */
[----:B-1-3--:R-:W-:-:S05]  /*3240*/  HADD2.F32 R0, -RZ, R4.H0_H0 ;  /* 0x20000004ff007230 */ /* 0x00afca0000004100 */
[----:B------:R-:W-:-:S04]  /*3250*/  FMUL.FTZ R0, R0, 1 ;  /* 0x3f80000000007820 */ /* 0x000fc80000410000 */
[----:B------:R0:W1:Y:S01]  /*3260*/  F2F.F64.F32 R26, R0 ;  /* 0x00000000001a7310 */ /* 0x0000620000201800 */
[----:B------:R-:W-:Y:S05]  /*3270*/  BRA `(.L_x_6616) ;  /* 0x0000000800a07947 */ /* 0x000fea0003800000 */
.L_x_6621:
[----:B------:R0:W5:Y:S01]  /*3280*/  LDG.E R27, desc[UR36][R4.64+0x4] ;  /* 0x00000424041b7981 */ /* 0x000162000c1e1900 */
[----:B------:R-:W-:Y:S05]  /*3290*/  BRA `(.L_x_6616) ;  /* 0x0000000800987947 */ /* 0x000fea0003800000 */
.L_x_6611:
        /* <DEDUP_REMOVED lines=10> */
[----:B------:R-:W-:Y:S01]  /*3340*/  FSEL R27, RZ, 1.875, !P0 ;  /* 0x3ff00000ff1b7808 */ /* 0x000fe20004000000 */
[----:B------:R-:W-:Y:S08]  /*3350*/  BRA `(.L_x_6616) ;  /* 0x0000000800687947 */ /* 0x000ff00003800000 */
.L_x_6625:
[----:B------:R0:W5:Y:S01]  /*3360*/  LDG.E R27, desc[UR36][R4.64+0x4] ;  /* 0x00000424041b7981 */ /* 0x000162000c1e1900 */
[----:B------:R-:W-:Y:S05]  /*3370*/  BRA `(.L_x_6616) ;  /* 0x0000000800607947 */ /* 0x000fea0003800000 */
.L_x_6624:
[----:B------:R-:W-:-:S09]  /*3380*/  UISETP.NE.AND UP0, UPT, UR4, 0xf, UPT ;  /* 0x0000000f0400788c */ /* 0x000fd2000bf05270 */
[----:B------:R-:W-:Y:S05]  /*3390*/  BRA.U !UP0, `(.L_x_6626) ;  /* 0x0000000108a07547 */ /* 0x000fea000b800000 */
[----:B------:R-:W-:-:S09]  /*33a0*/  UISETP.NE.AND UP0, UPT, UR4, 0x17, UPT ;  /* 0x000000170400788c */ /* 0x000fd2000bf05270 */
[----:B------:R-:W-:Y:S05]  /*33b0*/  BRA.U !UP0, `(.L_x_6627) ;  /* 0x00000001085c7547 */ /* 0x000fea000b800000 */
[----:B------:R-:W-:-:S09]  /*33c0*/  UISETP.NE.AND UP0, UPT, UR4, 0x18, UPT ;  /* 0x000000180400788c */ /* 0x000fd2000bf05270 */
[----:B------:R-:W-:Y:S05]  /*33d0*/  BRA.U UP0, `(.L_x_6615) ;  /* 0x0000000500ec7547 */ /* 0x000fea000b800000 */
[----:B-1-3--:R-:W2:Y:S01]  /*33e0*/  LDG.E.U8 R0, desc[UR36][R4.64] ;  /* 0x0000002404007981 */ /* 0x00aea2000c1e1100 */
        /* <DEDUP_REMOVED lines=20> */
.L_x_6627:
[----:B------:R-:W1:Y:S02]  /*3530*/  LDG.E.U8 R4, desc[UR36][R4.64] ;  /* 0x0000002404047981 */ /* 0x000e64000c1e1100 */
[C---:B-1-3--:R-:W-:Y:S02]  /*3540*/  IMAD.SHL.U32 R0, R4.reuse, 0x2000000, RZ ;  /* 0x0200000004007824 */ /* 0x04afe400078e00ff */
        /* <DEDUP_REMOVED lines=13> */
.L_x_6626:
[----:B-1-3--:R-:W2:Y:S02]  /*3620*/  LDG.E.U16 R0, desc[UR36][R4.64] ;  /* 0x0000002404007981 */ /* 0x00aea4000c1e1500 */
[----:B--2---:R-:W-:-:S04]  /*3630*/  IMAD.U32 R0, R0, 0x10000, RZ ;  /* 0x0001000000007824 */ /* 0x004fc800078e00ff */
[----:B------:R-:W-:-:S04]  /*3640*/  FMUL.FTZ R0, R0, 1 ;  /* 0x3f80000000007820 */ /* 0x000fc80000410000 */
[----:B------:R0:W1:Y:S01]  /*3650*/  F2F.F64.F32 R26, R0 ;  /* 0x00000000001a7310 */ /* 0x0000620000201800 */
[----:B------:R-:W-:Y:S05]  /*3660*/  BRA `(.L_x_6616) ;  /* 0x0000000400a47947 */ /* 0x000fea0003800000 */
.L_x_6623:
        /* <DEDUP_REMOVED lines=9> */
[----:B--2---:R-:W0:Y:S01]  /*3700*/  I2F.F64.U16 R26, R26 ;  /* 0x0000001a001a7312 */ /* 0x004e220000101800 */
[----:B------:R-:W-:Y:S05]  /*3710*/  BRA `(.L_x_6616) ;  /* 0x0000000400787947 */ /* 0x000fea0003800000 */
.L_x_6630:
[----:B------:R-:W2:Y:S01]  /*3720*/  LDG.E.U8 R4, desc[UR36][R4.64] ;  /* 0x0000002404047981 */ /* 0x000ea2000c1e1100 */
[----:B------:R-:W-:Y:S01]  /*3730*/  IMAD.MOV.U32 R27, RZ, RZ, RZ ;  /* 0x000000ffff1b7224 */ /* 0x000fe200078e00ff */
[----:B--2---:R-:W-:-:S13]  /*3740*/  ISETP.NE.AND P0, PT, R4, RZ, PT ;  /* 0x000000ff0400720c */ /* 0x004fda0003f05270 */
[----:B------:R-:W-:Y:S05]  /*3750*/  @!P0 BRA `(.L_x_6616) ;  /* 0x0000000400688947 */ /* 0x000fea0003800000 */
[----:B------:R-:W-:-:S13]  /*3760*/  ISETP.NE.AND P0, PT, R4, 0x80, PT ;  /* 0x000000800400780c */ /* 0x000fda0003f05270 */
[----:B------:R-:W-:Y:S01]  /*3770*/  @!P0 IMAD.MOV.U32 R27, RZ, RZ, 0x7ff80000 ;  /* 0x7ff80000ff1b8424 */ /* 0x000fe200078e00ff */
[----:B------:R-:W-:Y:S06]  /*3780*/  @!P0 BRA `(.L_x_6616) ;  /* 0x00000004005c8947 */ /* 0x000fec0003800000 */
[--C-:B-1-3--:R-:W-:Y:S01]  /*3790*/  SHF.R.U32.HI R0, RZ, 0x3, R4.reuse ;  /* 0x00000003ff007819 */ /* 0x10afe20000011604 */
        /* <DEDUP_REMOVED lines=12> */
.L_x_6632:
[----:B------:R-:W-:Y:S05]  /*3860*/  BSYNC.RECONVERGENT B0 ;  /* 0x0000000000007941 */ /* 0x000fea0003800200 */
.L_x_6631:
[----:B------:R-:W-:Y:S01]  /*3870*/  IMAD.SHL.U32 R0, R0, 0x100000, RZ ;  /* 0x0010000000007824 */ /* 0x000fe200078e00ff */
[----:B------:R-:W-:-:S04]  /*3880*/  LEA R3, R3, 0x3b800000, 0x17 ;  /* 0x3b80000003037811 */ /* 0x000fc800078eb8ff */
[----:B------:R-:W-:-:S05]  /*3890*/  LOP3.LUT R0, R3, R0, R7, 0xfe, !PT ;  /* 0x0000000003007212 */ /* 0x000fca00078efe07 */
[----:B------:R-:W-:-:S04]  /*38a0*/  FMUL.FTZ R0, R0, 1 ;  /* 0x3f80000000007820 */ /* 0x000fc80000410000 */
[----:B------:R0:W1:Y:S01]  /*38b0*/  F2F.F64.F32 R26, R0 ;  /* 0x00000000001a7310 */ /* 0x0000620000201800 */
[----:B------:R-:W-:Y:S05]  /*38c0*/  BRA `(.L_x_6616) ;  /* 0x00000004000c7947 */ /* 0x000fea0003800000 */
.L_x_6629:
        /* <DEDUP_REMOVED lines=20> */
.L_x_6634:
[----:B------:R-:W-:Y:S05]  /*3a10*/  BSYNC.RECONVERGENT B0 ;  /* 0x0000000000007941 */ /* 0x000fea0003800200 */
.L_x_6633:
[----:B------:R-:W-:Y:S01]  /*3a20*/  IMAD.SHL.U32 R0, R0, 0x200000, RZ ;  /* 0x0020000000007824 */ /* 0x000fe200078e00ff */
[----:B------:R-:W-:-:S04]  /*3a30*/  LEA R3, R3, 0x37800000, 0x17 ;  /* 0x3780000003037811 */ /* 0x000fc800078eb8ff */
[----:B------:R-:W-:-:S05]  /*3a40*/  LOP3.LUT R0, R3, R0, R7, 0xfe, !PT ;  /* 0x0000000003007212 */ /* 0x000fca00078efe07 */
[----:B------:R-:W-:-:S04]  /*3a50*/  FMUL.FTZ R0, R0, 1 ;  /* 0x3f80000000007820 */ /* 0x000fc80000410000 */
[----:B------:R0:W1:Y:S01]  /*3a60*/  F2F.F64.F32 R26, R0 ;  /* 0x00000000001a7310 */ /* 0x0000620000201800 */
[----:B------:R-:W-:Y:S05]  /*3a70*/  BRA `(.L_x_6616) ;  /* 0x0000000000a07947 */ /* 0x000fea0003800000 */
.L_x_6628:
[----:B------:R-:W-:-:S09]  /*3a80*/  UISETP.NE.AND UP0, UPT, UR4, 0x1c, UPT ;  /* 0x0000001c0400788c */ /* 0x000fd2000bf05270 */
[----:B------:R-:W-:Y:S05]  /*3a90*/  BRA.U !UP0, `(.L_x_6635) ;  /* 0x0000000108907547 */ /* 0x000fea000b800000 */
[----:B------:R-:W-:-:S09]  /*3aa0*/  UISETP.NE.AND UP0, UPT, UR4, 0x1d, UPT ;  /* 0x0000001d0400788c */ /* 0x000fd2000bf05270 */
[----:B------:R-:W-:Y:S05]  /*3ab0*/  BRA.U !UP0, `(.L_x_6636) ;  /* 0x00000001087c7547 */ /* 0x000fea000b800000 */
[----:B------:R-:W-:-:S09]  /*3ac0*/  UISETP.NE.AND UP0, UPT, UR4, 0x2c, UPT ;  /* 0x0000002c0400788c */ /* 0x000fd2000bf05270 */
[----:B------:R-:W-:Y:S05]  /*3ad0*/  BRA.U UP0, `(.L_x_6615) ;  /* 0x00000001002c7547 */ /* 0x000fea000b800000 */
[----:B-1-3--:R-:W2:Y:S01]  /*3ae0*/  LDG.E.U8 R0, desc[UR36][R4.64] ;  /* 0x0000002404007981 */ /* 0x00aea2000c1e1100 */
[----:B------:R-:W-:Y:S01]  /*3af0*/  IMAD.MOV.U32 R27, RZ, RZ, 0x38000000 ;  /* 0x38000000ff1b7424 */ /* 0x000fe200078e00ff */
[----:B--2---:R-:W-:-:S13]  /*3b00*/  ISETP.NE.AND P0, PT, R0, RZ, PT ;  /* 0x000000ff0000720c */ /* 0x004fda0003f05270 */
        /* <DEDUP_REMOVED lines=8> */
.L_x_6615:
[----:B------:R-:W-:Y:S01]  /*3b90*/  MOV R14, 0x0 ;  /* 0x00000000000e7802 */ /* 0x000fe20000000f00 */
[----:B------:R-:W0:Y:S01]  /*3ba0*/  LDCU.64 UR4, c[0x4][0x128] ;  /* 0x01002500ff0477ac */ /* 0x000e220008000a00 */
[----:B------:R-:W-:Y:S02]  /*3bb0*/  IMAD.MOV.U32 R8, RZ, RZ, 0x4e ;  /* 0x0000004eff087424 */ /* 0x000fe400078e00ff */
[----:B------:R-:W-:Y:S01]  /*3bc0*/  IMAD.MOV.U32 R12, RZ, RZ, 0x1 ;  /* 0x00000001ff0c7424 */ /* 0x000fe200078e00ff */
[----:B------:R-:W2:Y:S01]  /*3bd0*/  LDCU.64 UR6, c[0x4][0x130] ;  /* 0x01002600ff0677ac */ /* 0x000ea20008000a00 */
[----:B------:R-:W1:Y:S01]  /*3be0*/  LDC.64 R14, c[0x4][R14] ;  /* 0x010000000e0e7b82 */ /* 0x000e620000000a00 */
[----:B------:R-:W-:Y:S01]  /*3bf0*/  IMAD.MOV.U32 R13, RZ, RZ, RZ ;  /* 0x000000ffff0d7224 */ /* 0x000fe200078e00ff */
[----:B------:R-:W3:Y:S01]  /*3c00*/  LDCU.64 UR8, c[0x4][0x8] ;  /* 0x01000100ff0877ac */ /* 0x000ee20008000a00 */
[----:B0-----:R-:W-:Y:S02]  /*3c10*/  IMAD.U32 R4, RZ, RZ, UR4 ;  /* 0x00000004ff047e24 */ /* 0x001fe4000f8e00ff */
[----:B------:R-:W-:-:S02]  /*3c20*/  IMAD.U32 R5, RZ, RZ, UR5 ;  /* 0x00000005ff057e24 */ /* 0x000fc4000f8e00ff */
[----:B--2---:R-:W-:Y:S02]  /*3c30*/  IMAD.U32 R6, RZ, RZ, UR6 ;  /* 0x00000006ff067e24 */ /* 0x004fe4000f8e00ff */
[----:B------:R-:W-:Y:S02]  /*3c40*/  IMAD.U32 R7, RZ, RZ, UR7 ;  /* 0x00000007ff077e24 */ /* 0x000fe4000f8e00ff */
[----:B---3--:R-:W-:Y:S02]  /*3c50*/  IMAD.U32 R10, RZ, RZ, UR8 ;  /* 0x00000008ff0a7e24 */ /* 0x008fe4000f8e00ff */
[----:B------:R-:W-:-:S07]  /*3c60*/  IMAD.U32 R11, RZ, RZ, UR9 ;  /* 0x00000009ff0b7e24 */ /* 0x000fce000f8e00ff */
[----:B------:R-:W-:-:S07]  /*3c70*/  LEPC R20, `(.L_x_6637) ;  /* 0x000000001014794e */ /* 0x000fce0000000000 */
[----:B-1--45:R-:W-:Y:S05]  /*3c80*/  CALL.ABS.NOINC R14 ;  /* 0x000000000e007343 */ /* 0x032fea0003c00000 */
.L_x_6637:
[----:B------:R-:W-:Y:S01]  /*3c90*/  IMAD.MOV.U32 R27, RZ, RZ, RZ ;  /* 0x000000ffff1b7224 */ /* 0x000fe200078e00ff */
[----:B------:R-:W-:Y:S06]  /*3ca0*/  BRA `(.L_x_6616) ;  /* 0x0000000000147947 */ /* 0x000fec0003800000 */
.L_x_6636:
[----:B------:R-:W2:Y:S02]  /*3cb0*/  LDG.E.64 R4, desc[UR36][R4.64] ;  /* 0x0000002404047981 */ /* 0x000ea4000c1e1b00 */
[----:B--2---:R0:W2:Y:S01]  /*3cc0*/  I2F.F64.U64 R26, R4 ;  /* 0x00000004001a7312 */ /* 0x0040a20000301800 */
[----:B------:R-:W-:Y:S05]  /*3cd0*/  BRA `(.L_x_6616) ;  /* 0x0000000000087947 */ /* 0x000fea0003800000 */
.L_x_6635:
[----:B------:R-:W2:Y:S02]  /*3ce0*/  LDG.E R26, desc[UR36][R4.64] ;  /* 0x00000024041a7981 */ /* 0x000ea4000c1e1900 */
[----:B--2---:R-:W0:Y:S02]  /*3cf0*/  I2F.F64.U32 R26, R26 ;  /* 0x0000001a001a7312 */ /* 0x004e240000201800 */
.L_x_6616:
[----:B------:R-:W-:Y:S05]  /*3d00*/  BSYNC.RECONVERGENT B6 ;  /* 0x0000000000067941 */ /* 0x000fea0003800200 */
.L_x_6610:
[----:B------:R-:W-:-:S07]  /*3d10*/  VIADD R2, R2, 0x80 ;  /* 0x0000008002027836 */ /* 0x000fce0000000000 */
.L_x_6581:
[----:B------:R-:W-:Y:S05]  /*3d20*/  BSYNC.RECONVERGENT B7 ;  /* 0x0000000000077941 */ /* 0x000fea0003800200 */
.L_x_6580:
[----:B------:R-:W-:Y:S01]  /*3d30*/  ISETP.GE.AND P0, PT, R2, R19, PT ;  /* 0x000000130200720c */ /* 0x000fe20003f06270 */
[----:B------:R-:W-:Y:S01]  /*3d40*/  BSSY.RECONVERGENT B7, `(.L_x_6638) ;  /* 0x00001e4000077945 */ /* 0x000fe20003800200 */
[----:B------:R-:W-:Y:S01]  /*3d50*/  IMAD.MOV.U32 R25, RZ, RZ, RZ ;  /* 0x000000ffff197224 */ /* 0x000fe200078e00ff */
[----:B------:R-:W-:-:S10]  /*3d60*/  CS2R R32, SRZ ;  /* 0x0000000000207805 */ /* 0x000fd4000001ff00 */
[----:B------:R-:W-:Y:S05]  /*3d70*/  @P0 BRA `(.L_x_6639) ;  /* 0x0000001c00800947 */ /* 0x000fea0003800000 */
[----:B0-----:R-:W0:Y:S01]  /*3d80*/  LDC.64 R4, c[0x0][0x390] ;  /* 0x0000e400ff047b82 */ /* 0x001e220000000a00 */
        /* <DEDUP_REMOVED lines=20> */
.L_x_6644:
[----:B------:R-:W2:Y:S02]  /*3ed0*/  LDG.E.U8 R4, desc[UR36][R4.64] ;  /* 0x0000002404047981 */ /* 0x000ea4000c1e1100 */
[----:B--2---:R0:W1:Y:S01]  /*3ee0*/  I2F.F64.U16 R32, R4 ;  /* 0x0000000400207312 */ /* 0x0040620000101800 */
[----:B------:R-:W-:Y:S05]  /*3ef0*/  BRA `(.L_x_6646) ;  /* 0x0000000c00647947 */ /* 0x000fea0003800000 */
.L_x_6643:
        /* <DEDUP_REMOVED lines=9> */
.L_x_6648:
[----:B------:R-:W2:Y:S02]  /*3f90*/  LDG.E R4, desc[UR36][R4.64] ;  /* 0x0000002404047981 */ /* 0x000ea4000c1e1900 */
[----:B--2---:R0:W1:Y:S01]  /*3fa0*/  I2F.F64 R32, R4 ;  /* 0x0000000400207312 */ /* 0x0040620000201c00 */
[----:B------:R-:W-:Y:S05]  /*3fb0*/  BRA `(.L_x_6646) ;  /* 0x0000000c00347947 */ /* 0x000fea0003800000 */
.L_x_6647:
[----:B------:R-:W2:Y:S02]  /*3fc0*/  LDG.E.U16 R4, desc[UR36][R4.64] ;  /* 0x0000002404047981 */ /* 0x000ea4000c1e1500 */
[----:B--2---:R0:W1:Y:S01]  /*3fd0*/  I2F.F64.S16 R32, R4 ;  /* 0x0000000400207312 */ /* 0x0040620000101c00 */
[----:B------:R-:W-:Y:S05]  /*3fe0*/  BRA `(.L_x_6646) ;  /* 0x0000000c00287947 */ /* 0x000fea0003800000 */
.L_x_6642:
        /* <DEDUP_REMOVED lines=10> */
.L_x_6650:
[----:B---3--:R-:W3:Y:S02]  /*4090*/  LDG.E.U16 R0, desc[UR36][R4.64] ;  /* 0x0000002404007981 */ /* 0x008ee4000c1e1500 */
[----:B---3--:R-:W-:-:S05]  /*40a0*/  HADD2.F32 R0, -RZ, R0.H0_H0 ;  /* 0x20000000ff007230 */ /* 0x008fca0000004100 */
[----:B------:R-:W-:-:S04]  /*40b0*/  FMUL.FTZ R0, R0, 1 ;  /* 0x3f80000000007820 */ /* 0x000fc80000410000 */
[----:B------:R0:W1:Y:S01]  /*40c0*/  F2F.F64.F32 R32, R0 ;  /* 0x0000000000207310 */ /* 0x0000620000201800 */
[----:B------:R-:W-:Y:S05]  /*40d0*/  BRA `(.L_x_6646) ;  /* 0x0000000800ec7947 */ /* 0x000fea0003800000 */
.L_x_6649:
        /* <DEDUP_REMOVED lines=10> */
.L_x_6652:
[----:B------:R-:W3:Y:S02]  /*4180*/  LDG.E.U16 R4, desc[UR36][R4.64] ;  /* 0x0000002404047981 */ /* 0x000ee4000c1e1500 */
[----:B---3--:R-:W-:-:S05]  /*4190*/  HADD2.F32 R0, -RZ, R4.H0_H0 ;  /* 0x20000004ff007230 */ /* 0x008fca0000004100 */
[----:B------:R-:W-:-:S04]  /*41a0*/  FMUL.FTZ R0, R0, 1 ;  /* 0x3f80000000007820 */ /* 0x000fc80000410000 */
[----:B------:R0:W1:Y:S01]  /*41b0*/  F2F.F64.F32 R32, R0 ;  /* 0x0000000000207310 */ /* 0x0000620000201800 */
[----:B------:R-:W-:Y:S05]  /*41c0*/  BRA `(.L_x_6646) ;  /* 0x0000000800b07947 */ /* 0x000fea0003800000 */
.L_x_6651:
[----:B------:R0:W5:Y:S01]  /*41d0*/  LDG.E.64 R32, desc[UR36][R4.64] ;  /* 0x0000002404207981 */ /* 0x000162000c1e1b00 */
[----:B------:R-:W-:Y:S05]  /*41e0*/  BRA `(.L_x_6646) ;  /* 0x0000000800a87947 */ /* 0x000fea0003800000 */
.L_x_6641:
        /* <DEDUP_REMOVED lines=13> */
.L_x_6655:
[----:B------:R0:W5:Y:S01]  /*42c0*/  LDG.E.64 R32, desc[UR36][R4.64] ;  /* 0x0000002404207981 */ /* 0x000162000c1e1b00 */
[----:B------:R-:W-:Y:S05]  /*42d0*/  BRA `(.L_x_6646) ;  /* 0x00000008006c7947 */ /* 0x000fea0003800000 */
.L_x_6654:
        /* <DEDUP_REMOVED lines=27> */
.L_x_6657:
        /* <DEDUP_REMOVED lines=15> */
.L_x_6656:
[----:B---3--:R-:W3:Y:S02]  /*4580*/  LDG.E.U16 R0, desc[UR36][R4.64] ;  /* 0x0000002404007981 */ /* 0x008ee4000c1e1500 */
[----:B---3--:R-:W-:-:S04]  /*4590*/  IMAD.U32 R0, R0, 0x10000, RZ ;  /* 0x0001000000007824 */ /* 0x008fc800078e00ff */
[----:B------:R-:W-:-:S04]  /*45a0*/  FMUL.FTZ R0, R0, 1 ;  /* 0x3f80000000007820 */ /* 0x000fc80000410000 */
[----:B------:R0:W1:Y:S01]  /*45b0*/  F2F.F64.F32 R32, R0 ;  /* 0x0000000000207310 */ /* 0x0000620000201800 */
[----:B------:R-:W-:Y:S05]  /*45c0*/  BRA `(.L_x_6646) ;  /* 0x0000000400b07947 */ /* 0x000fea0003800000 */
.L_x_6653:
        /* <DEDUP_REMOVED lines=11> */
.L_x_6660:
        /* <DEDUP_REMOVED lines=21> */
.L_x_6662:
[----:B------:R-:W-:Y:S05]  /*47d0*/  BSYNC.RECONVERGENT B0 ;  /* 0x0000000000007941 */ /* 0x000fea0003800200 */
.L_x_6661:
[----:B------:R-:W-:Y:S01]  /*47e0*/  IMAD.SHL.U32 R0, R0, 0x100000, RZ ;  /* 0x0010000000007824 */ /* 0x000fe200078e00ff */
[----:B------:R-:W-:-:S04]  /*47f0*/  LEA R3, R3, 0x3b800000, 0x17 ;  /* 0x3b80000003037811 */ /* 0x000fc800078eb8ff */
[----:B------:R-:W-:-:S05]  /*4800*/  LOP3.LUT R0, R3, R0, R7, 0xfe, !PT ;  /* 0x0000000003007212 */ /* 0x000fca00078efe07 */
[----:B------:R-:W-:-:S04]  /*4810*/  FMUL.FTZ R0, R0, 1 ;  /* 0x3f80000000007820 */ /* 0x000fc80000410000 */
[----:B------:R0:W1:Y:S01]  /*4820*/  F2F.F64.F32 R32, R0 ;  /* 0x0000000000207310 */ /* 0x0000620000201800 */
[----:B------:R-:W-:Y:S05]  /*4830*/  BRA `(.L_x_6646) ;  /* 0x0000000400147947 */ /* 0x000fea0003800000 */
.L_x_6659:
        /* <DEDUP_REMOVED lines=21> */
.L_x_6664:
[----:B------:R-:W-:Y:S05]  /*4990*/  BSYNC.RECONVERGENT B0 ;  /* 0x0000000000007941 */ /* 0x000fea0003800200 */
.L_x_6663:
[----:B------:R-:W-:Y:S01]  /*49a0*/  IMAD.SHL.U32 R0, R0, 0x200000, RZ ;  /* 0x0020000000007824 */ /* 0x000fe200078e00ff */
[----:B------:R-:W-:-:S04]  /*49b0*/  LEA R3, R3, 0x37800000, 0x17 ;  /* 0x3780000003037811 */ /* 0x000fc800078eb8ff */
[----:B------:R-:W-:-:S05]  /*49c0*/  LOP3.LUT R0, R3, R0, R7, 0xfe, !PT ;  /* 0x0000000003007212 */ /* 0x000fca00078efe07 */
[----:B------:R-:W-:-:S04]  /*49d0*/  FMUL.FTZ R0, R0, 1 ;  /* 0x3f80000000007820 */ /* 0x000fc80000410000 */
[----:B------:R0:W1:Y:S01]  /*49e0*/  F2F.F64.F32 R32, R0 ;  /* 0x0000000000207310 */ /* 0x0000620000201800 */
[----:B------:R-:W-:Y:S05]  /*49f0*/  BRA `(.L_x_6646) ;  /* 0x0000000000a47947 */ /* 0x000fea0003800000 */
.L_x_6658:
        /* <DEDUP_REMOVED lines=18> */
.L_x_6645:
        /* <DEDUP_REMOVED lines=16> */
.L_x_6667:
[----:B------:R-:W-:Y:S01]  /*4c20*/  CS2R R32, SRZ ;  /* 0x0000000000207805 */ /* 0x000fe2000001ff00 */
[----:B------:R-:W-:Y:S06]  /*4c30*/  BRA `(.L_x_6646) ;  /* 0x0000000000147947 */ /* 0x000fec0003800000 */
.L_x_6666:
[----:B------:R-:W2:Y:S02]  /*4c40*/  LDG.E.64 R32, desc[UR36][R4.64] ;  /* 0x0000002404207981 */ /* 0x000ea4000c1e1b00 */
[----:B--2---:R-:W0:Y:S01]  /*4c50*/  I2F.F64.U64 R32, R32 ;  /* 0x0000002000207312 */ /* 0x004e220000301800 */
[----:B------:R-:W-:Y:S05]  /*4c60*/  BRA `(.L_x_6646) ;  /* 0x0000000000087947 */ /* 0x000fea0003800000 */
.L_x_6665:
[----:B------:R-:W2:Y:S02]  /*4c70*/  LDG.E R4, desc[UR36][R4.64] ;  /* 0x0000002404047981 */ /* 0x000ea4000c1e1900 */
[----:B--2---:R0:W1:Y:S02]  /*4c80*/  I2F.F64.U32 R32, R4 ;  /* 0x0000000400207312 */ /* 0x0040640000201800 */
.L_x_6646:
[----:B------:R-:W-:Y:S05]  /*4c90*/  BSYNC.RECONVERGENT B6 ;  /* 0x0000000000067941 */ /* 0x000fea0003800200 */
.L_x_6640:
[----:B0-----:R-:W0:Y:S01]  /*4ca0*/  LDC.64 R4, c[0x0][0x398] ;  /* 0x0000e600ff047b82 */ /* 0x001e220000000a00 */
[----:B------:R-:W3:Y:S01]  /*4cb0*/  LDCU UR5, c[0x0][0x3ac] ;  /* 0x00007580ff0577ac */ /* 0x000ee20008000800 */
[----:B------:R-:W-:Y:S01]  /*4cc0*/  BSSY.RECONVERGENT B6, `(.L_x_6668) ;  /* 0x00000ea000067945 */ /* 0x000fe20003800200 */
[----:B------:R-:W-:-:S04]  /*4cd0*/  UPRMT UR4, UR39, 0x9910, URZ ;  /* 0x0000991027047896 */ /* 0x000fc800080000ff */
[----:B------:R-:W-:Y:S01]  /*4ce0*/  UISETP.GT.AND UP0, UPT, UR4, 0x9, UPT ;  /* 0x000000090400788c */ /* 0x000fe2000bf04270 */
[----:B---3--:R-:W-:-:S05]  /*4cf0*/  IMAD R3, R16, UR5, RZ ;  /* 0x0000000510037c24 */ /* 0x008fca000f8e02ff */
        /* <DEDUP_REMOVED lines=14> */
.L_x_6672:
[----:B------:R-:W3:Y:S02]  /*4de0*/  LDG.E.U8 R24, desc[UR36][R4.64] ;  /* 0x0000002404187981 */ /* 0x000ee4000c1e1100 */
[----:B---3--:R-:W0:Y:S01]  /*4df0*/  I2F.F64.U16 R24, R24 ;  /* 0x0000001800187312 */ /* 0x008e220000101800 */
[----:B------:R-:W-:Y:S05]  /*4e00*/  BRA `(.L_x_6674) ;  /* 0x0000000c00547947 */ /* 0x000fea0003800000 */
.L_x_6671:
[----:B------:R-:W-:-:S09]  /*4e10*/  UISETP.NE.AND UP0, UPT, UR4, 0x2, UPT ;  /* 0x000000020400788c */ /* 0x000fd2000bf05270 */
[----:B------:R-:W-:Y:S05]  /*4e20*/  BRA.U !UP0, `(.L_x_6675) ;  /* 0x0000000108287547 */ /* 0x000fea000b800000 */
[----:B------:R-:W-:-:S09]  /*4e30*/  UISETP.NE.AND UP0, UPT, UR4, 0x3, UPT ;  /* 0x000000030400788c */ /* 0x000fd2000bf05270 */
[----:B------:R-:W-:Y:S05]  /*4e40*/  BRA.U !UP0, `(.L_x_6676) ;  /* 0x0000000108147547 */ /* 0x000fea000b800000 */
[----:B------:R-:W-:-:S09]  /*4e50*/  UISETP.NE.AND UP0, UPT, UR4, 0x4, UPT ;  /* 0x000000040400788c */ /* 0x000fd2000bf05270 */
[----:B------:R-:W-:Y:S05]  /*4e60*/  BRA.U UP0, `(.L_x_6673) ;  /* 0x0000000900e07547 */ /* 0x000fea000b800000 */
[----:B------:R-:W3:Y:S02]  /*4e70*/  LDG.E.64 R4, desc[UR36][R4.64] ;  /* 0x0000002404047981 */ /* 0x000ee4000c1e1b00 */
[----:B---3--:R0:W3:Y:S01]  /*4e80*/  I2F.F64.S64 R24, R4 ;  /* 0x0000000400187312 */ /* 0x0080e20000301c00 */
[----:B------:R-:W-:Y:S05]  /*4e90*/  BRA `(.L_x_6674) ;  /* 0x0000000c00307947 */ /* 0x000fea0003800000 */
.L_x_6676:
[----:B------:R-:W3:Y:S02]  /*4ea0*/  LDG.E R24, desc[UR36][R4.64] ;  /* 0x0000002404187981 */ /* 0x000ee4000c1e1900 */
[----:B---3--:R-:W0:Y:S01]  /*4eb0*/  I2F.F64 R24, R24 ;  /* 0x0000001800187312 */ /* 0x008e220000201c00 */
[----:B------:R-:W-:Y:S05]  /*4ec0*/  BRA `(.L_x_6674) ;  /* 0x0000000c00247947 */ /* 0x000fea0003800000 */
.L_x_6675:
[----:B------:R-:W3:Y:S02]  /*4ed0*/  LDG.E.U16 R24, desc[UR36][R4.64] ;  /* 0x0000002404187981 */ /* 0x000ee4000c1e1500 */
[----:B---3--:R-:W0:Y:S01]  /*4ee0*/  I2F.F64.S16 R24, R24 ;  /* 0x0000001800187312 */ /* 0x008e220000101c00 */
[----:B------:R-:W-:Y:S05]  /*4ef0*/  BRA `(.L_x_6674) ;  /* 0x0000000c00187947 */ /* 0x000fea0003800000 */
.L_x_6670:
        /* <DEDUP_REMOVED lines=10> */
.L_x_6678:
[----:B------:R-:W3:Y:S02]  /*4fa0*/  LDG.E.U16 R0, desc[UR36][R4.64] ;  /* 0x0000002404007981 */ /* 0x000ee4000c1e1500 */
[----:B---3--:R-:W-:-:S05]  /*4fb0*/  HADD2.F32 R0, -RZ, R0.H0_H0 ;  /* 0x20000000ff007230 */ /* 0x008fca0000004100 */
[----:B------:R-:W-:-:S04]  /*4fc0*/  FMUL.FTZ R0, R0, 1 ;  /* 0x3f80000000007820 */ /* 0x000fc80000410000 */
[----:B------:R0:W3:Y:S01]  /*4fd0*/  F2F.F64.F32 R24, R0 ;  /* 0x0000000000187310 */ /* 0x0000e20000201800 */
[----:B------:R-:W-:Y:S05]  /*4fe0*/  BRA `(.L_x_6674) ;  /* 0x0000000800dc7947 */ /* 0x000fea0003800000 */
.L_x_6677:
        /* <DEDUP_REMOVED lines=10> */
.L_x_6680:
[----:B------:R-:W3:Y:S02]  /*5090*/  LDG.E.U16 R4, desc[UR36][R4.64] ;  /* 0x0000002404047981 */ /* 0x000ee4000c1e1500 */
[----:B---3--:R-:W-:-:S05]  /*50a0*/  HADD2.F32 R0, -RZ, R4.H0_H0 ;  /* 0x20000004ff007230 */ /* 0x008fca0000004100 */
[----:B------:R-:W-:-:S04]  /*50b0*/  FMUL.FTZ R0, R0, 1 ;  /* 0x3f80000000007820 */ /* 0x000fc80000410000 */
[----:B------:R0:W3:Y:S01]  /*50c0*/  F2F.F64.F32 R24, R0 ;  /* 0x0000000000187310 */ /* 0x0000e20000201800 */
[----:B------:R-:W-:Y:S05]  /*50d0*/  BRA `(.L_x_6674) ;  /* 0x0000000800a07947 */ /* 0x000fea0003800000 */
.L_x_6679:
[----:B------:R0:W5:Y:S01]  /*50e0*/  LDG.E R25, desc[UR36][R4.64+0x4] ;  /* 0x0000042404197981 */ /* 0x000162000c1e1900 */
[----:B------:R-:W-:Y:S05]  /*50f0*/  BRA `(.L_x_6674) ;  /* 0x0000000800987947 */ /* 0x000fea0003800000 */
.L_x_6669:
        /* <DEDUP_REMOVED lines=12> */
.L_x_6683:
[----:B------:R0:W5:Y:S01]  /*51c0*/  LDG.E R25, desc[UR36][R4.64+0x4] ;  /* 0x0000042404197981 */ /* 0x000162000c1e1900 */
[----:B------:R-:W-:Y:S05]  /*51d0*/  BRA `(.L_x_6674) ;  /* 0x0000000800607947 */ /* 0x000fea0003800000 */
.L_x_6682:
        /* <DEDUP_REMOVED lines=25> */
[----:B------:R0:W3:Y:S01]  /*5370*/  F2F.F64.F32 R24, R3 ;  /* 0x0000000300187310 */ /* 0x0000e20000201800 */
[----:B------:R-:W-:Y:S05]  /*5380*/  BRA `(.L_x_6674) ;  /* 0x0000000400f47947 */ /* 0x000fea0003800000 */
.L_x_6685:
        /* <DEDUP_REMOVED lines=13> */
[----:B------:R0:W3:Y:S01]  /*5460*/  F2F.F64.F32 R24, R0 ;  /* 0x0000000000187310 */ /* 0x0000e20000201800 */
[----:B------:R-:W-:Y:S05]  /*5470*/  BRA `(.L_x_6674) ;  /* 0x0000000400b87947 */ /* 0x000fea0003800000 */
.L_x_6684:
[----:B------:R-:W3:Y:S02]  /*5480*/  LDG.E.U16 R0, desc[UR36][R4.64] ;  /* 0x0000002404007981 */ /* 0x000ee4000c1e1500 */
[----:B---3--:R-:W-:-:S04]  /*5490*/  IMAD.U32 R0, R0, 0x10000, RZ ;  /* 0x0001000000007824 */ /* 0x008fc800078e00ff */
[----:B------:R-:W-:-:S04]  /*54a0*/  FMUL.FTZ R0, R0, 1 ;  /* 0x3f80000000007820 */ /* 0x000fc80000410000 */
[----:B------:R0:W3:Y:S01]  /*54b0*/  F2F.F64.F32 R24, R0 ;  /* 0x0000000000187310 */ /* 0x0000e20000201800 */
[----:B------:R-:W-:Y:S05]  /*54c0*/  BRA `(.L_x_6674) ;  /* 0x0000000400a47947 */ /* 0x000fea0003800000 */
.L_x_6681:
        /* <DEDUP_REMOVED lines=11> */
.L_x_6688:
        /* <DEDUP_REMOVED lines=20> */
.L_x_6690:
[----:B------:R-:W-:Y:S05]  /*56c0*/  BSYNC.RECONVERGENT B0 ;  /* 0x0000000000007941 */ /* 0x000fea0003800200 */
.L_x_6689:
[----:B------:R-:W-:Y:S01]  /*56d0*/  IMAD.SHL.U32 R0, R0, 0x100000, RZ ;  /* 0x0010000000007824 */ /* 0x000fe200078e00ff */
[----:B------:R-:W-:-:S04]  /*56e0*/  LEA R3, R3, 0x3b800000, 0x17 ;  /* 0x3b80000003037811 */ /* 0x000fc800078eb8ff */
[----:B------:R-:W-:-:S05]  /*56f0*/  LOP3.LUT R0, R3, R0, R7, 0xfe, !PT ;  /* 0x0000000003007212 */ /* 0x000fca00078efe07 */
[----:B------:R-:W-:-:S04]  /*5700*/  FMUL.FTZ R0, R0, 1 ;  /* 0x3f80000000007820 */ /* 0x000fc80000410000 */
[----:B------:R0:W3:Y:S01]  /*5710*/  F2F.F64.F32 R24, R0 ;  /* 0x0000000000187310 */ /* 0x0000e20000201800 */
[----:B------:R-:W-:Y:S05]  /*5720*/  BRA `(.L_x_6674) ;  /* 0x00000004000c7947 */ /* 0x000fea0003800000 */
.L_x_6687:
        /* <DEDUP_REMOVED lines=20> */
.L_x_6692:
[----:B------:R-:W-:Y:S05]  /*5870*/  BSYNC.RECONVERGENT B0 ;  /* 0x0000000000007941 */ /* 0x000fea0003800200 */
.L_x_6691:
[----:B------:R-:W-:Y:S01]  /*5880*/  IMAD.SHL.U32 R0, R0, 0x200000, RZ ;  /* 0x0020000000007824 */ /* 0x000fe200078e00ff */
[----:B------:R-:W-:-:S04]  /*5890*/  LEA R3, R3, 0x37800000, 0x17 ;  /* 0x3780000003037811 */ /* 0x000fc800078eb8ff */
[----:B------:R-:W-:-:S05]  /*58a0*/  LOP3.LUT R0, R3, R0, R7, 0xfe, !PT ;  /* 0x0000000003007212 */ /* 0x000fca00078efe07 */
[----:B------:R-:W-:-:S04]  /*58b0*/  FMUL.FTZ R0, R0, 1 ;  /* 0x3f80000000007820 */ /* 0x000fc80000410000 */
[----:B------:R0:W3:Y:S01]  /*58c0*/  F2F.F64.F32 R24, R0 ;  /* 0x0000000000187310 */ /* 0x0000e20000201800 */
[----:B------:R-:W-:Y:S05]  /*58d0*/  BRA `(.L_x_6674) ;  /* 0x0000000000a07947 */ /* 0x000fea0003800000 */
.L_x_6686:
[----:B------:R-:W-:-:S09]  /*58e0*/  UISETP.NE.AND UP0, UPT, UR4, 0x1c, UPT ;  /* 0x0000001c0400788c */ /* 0x000fd2000bf05270 */
[----:B------:R-:W-:Y:S05]  /*58f0*/  BRA.U !UP0, `(.L_x_6693) ;  /* 0x0000000108907547 */ /* 0x000fea000b800000 */
[----:B------:R-:W-:-:S09]  /*5900*/  UISETP.NE.AND UP0, UPT, UR4, 0x1d, UPT ;  /* 0x0000001d0400788c */ /* 0x000fd2000bf05270 */
[----:B------:R-:W-:Y:S05]  /*5910*/  BRA.U !UP0, `(.L_x_6694) ;  /* 0x00000001087c7547 */ /* 0x000fea000b800000 */
[----:B------:R-:W-:-:S09]  /*5920*/  UISETP.NE.AND UP0, UPT, UR4, 0x2c, UPT ;  /* 0x0000002c0400788c */ /* 0x000fd2000bf05270 */
[----:B------:R-:W-:Y:S05]  /*5930*/  BRA.U UP0, `(.L_x_6673) ;  /* 0x00000001002c7547 */ /* 0x000fea000b800000 */
        /* <DEDUP_REMOVED lines=11> */
.L_x_6673:
[----:B------:R-:W-:Y:S01]  /*59f0*/  MOV R14, 0x0 ;  /* 0x00000000000e7802 */ /* 0x000fe20000000f00 */
[----:B------:R-:W0:Y:S01]  /*5a00*/  LDCU.64 UR4, c[0x4][0x128] ;  /* 0x01002500ff0477ac */ /* 0x000e220008000a00 */
[----:B------:R-:W-:Y:S02]  /*5a10*/  IMAD.MOV.U32 R8, RZ, RZ, 0x4e ;  /* 0x0000004eff087424 */ /* 0x000fe400078e00ff */
[----:B------:R-:W-:Y:S01]  /*5a20*/  IMAD.MOV.U32 R12, RZ, RZ, 0x1 ;  /* 0x00000001ff0c7424 */ /* 0x000fe200078e00ff */
[----:B------:R-:W3:Y:S01]  /*5a30*/  LDCU.64 UR6, c[0x4][0x130] ;  /* 0x01002600ff0677ac */ /* 0x000ee20008000a00 */
[----:B------:R-:W1:Y:S01]  /*5a40*/  LDC.64 R14, c[0x4][R14] ;  /* 0x010000000e0e7b82 */ /* 0x000e620000000a00 */
[----:B------:R-:W-:Y:S01]  /*5a50*/  IMAD.MOV.U32 R13, RZ, RZ, RZ ;  /* 0x000000ffff0d7224 */ /* 0x000fe200078e00ff */
[----:B------:R-:W2:Y:S01]  /*5a60*/  LDCU.64 UR8, c[0x4][0x8] ;  /* 0x01000100ff0877ac */ /* 0x000ea20008000a00 */
[----:B0-----:R-:W-:Y:S02]  /*5a70*/  IMAD.U32 R4, RZ, RZ, UR4 ;  /* 0x00000004ff047e24 */ /* 0x001fe4000f8e00ff */
[----:B------:R-:W-:-:S02]  /*5a80*/  IMAD.U32 R5, RZ, RZ, UR5 ;  /* 0x00000005ff057e24 */ /* 0x000fc4000f8e00ff */
[----:B---3--:R-:W-:Y:S02]  /*5a90*/  IMAD.U32 R6, RZ, RZ, UR6 ;  /* 0x00000006ff067e24 */ /* 0x008fe4000f8e00ff */
[----:B------:R-:W-:Y:S02]  /*5aa0*/  IMAD.U32 R7, RZ, RZ, UR7 ;  /* 0x00000007ff077e24 */ /* 0x000fe4000f8e00ff */
[----:B--2---:R-:W-:Y:S02]  /*5ab0*/  IMAD.U32 R10, RZ, RZ, UR8 ;  /* 0x00000008ff0a7e24 */ /* 0x004fe4000f8e00ff */
[----:B------:R-:W-:-:S07]  /*5ac0*/  IMAD.U32 R11, RZ, RZ, UR9 ;  /* 0x00000009ff0b7e24 */ /* 0x000fce000f8e00ff */
[----:B------:R-:W-:-:S07]  /*5ad0*/  LEPC R20, `(.L_x_6695) ;  /* 0x000000001014794e */ /* 0x000fce0000000000 */
[----:B-1--45:R-:W-:Y:S05]  /*5ae0*/  CALL.ABS.NOINC R14 ;  /* 0x000000000e007343 */ /* 0x032fea0003c00000 */
.L_x_6695:
[----:B------:R-:W-:Y:S01]  /*5af0*/  IMAD.MOV.U32 R25, RZ, RZ, RZ ;  /* 0x000000ffff197224 */ /* 0x000fe200078e00ff */
[----:B------:R-:W-:Y:S06]  /*5b00*/  BRA `(.L_x_6674) ;  /* 0x0000000000147947 */ /* 0x000fec0003800000 */
.L_x_6694:
[----:B------:R-:W3:Y:S02]  /*5b10*/  LDG.E.64 R4, desc[UR36][R4.64] ;  /* 0x0000002404047981 */ /* 0x000ee4000c1e1b00 */
[----:B---3--:R0:W3:Y:S01]  /*5b20*/  I2F.F64.U64 R24, R4 ;  /* 0x0000000400187312 */ /* 0x0080e20000301800 */
[----:B------:R-:W-:Y:S05]  /*5b30*/  BRA `(.L_x_6674) ;  /* 0x0000000000087947 */ /* 0x000fea0003800000 */
.L_x_6693:
[----:B------:R-:W3:Y:S02]  /*5b40*/  LDG.E R24, desc[UR36][R4.64] ;  /* 0x0000002404187981 */ /* 0x000ee4000c1e1900 */
[----:B---3--:R-:W0:Y:S02]  /*5b50*/  I2F.F64.U32 R24, R24 ;  /* 0x0000001800187312 */ /* 0x008e240000201800 */
.L_x_6674:
[----:B------:R-:W-:Y:S05]  /*5b60*/  BSYNC.RECONVERGENT B6 ;  /* 0x0000000000067941 */ /* 0x000fea0003800200 */
.L_x_6668:
[----:B------:R-:W-:-:S07]  /*5b70*/  VIADD R2, R2, 0x80 ;  /* 0x0000008002027836 */ /* 0x000fce0000000000 */
.L_x_6639:
[----:B------:R-:W-:Y:S05]  /*5b80*/  BSYNC.RECONVERGENT B7 ;  /* 0x0000000000077941 */ /* 0x000fea0003800200 */
.L_x_6638:
        /* <DEDUP_REMOVED lines=26> */
.L_x_6702:
[----:B------:R-:W2:Y:S02]  /*5d30*/  LDG.E.U8 R4, desc[UR36][R4.64] ;  /* 0x0000002404047981 */ /* 0x000ea4000c1e1100 */
[----:B--2---:R0:W1:Y:S01]  /*5d40*/  I2F.F64.U16 R16, R4 ;  /* 0x0000000400107312 */ /* 0x0040620000101800 */
[----:B------:R-:W-:Y:S05]  /*5d50*/  BRA `(.L_x_6704) ;  /* 0x0000000c00647947 */ /* 0x000fea0003800000 */
.L_x_6701:
        /* <DEDUP_REMOVED lines=9> */
.L_x_6706:
[----:B------:R-:W2:Y:S02]  /*5df0*/  LDG.E R4, desc[UR36][R4.64] ;  /* 0x0000002404047981 */ /* 0x000ea4000c1e1900 */
[----:B--2---:R0:W1:Y:S01]  /*5e00*/  I2F.F64 R16, R4 ;  /* 0x0000000400107312 */ /* 0x0040620000201c00 */
[----:B------:R-:W-:Y:S05]  /*5e10*/  BRA `(.L_x_6704) ;  /* 0x0000000c00347947 */ /* 0x000fea0003800000 */
.L_x_6705:
[----:B------:R-:W2:Y:S02]  /*5e20*/  LDG.E.U16 R4, desc[UR36][R4.64] ;  /* 0x0000002404047981 */ /* 0x000ea4000c1e1500 */
[----:B--2---:R0:W1:Y:S01]  /*5e30*/  I2F.F64.S16 R16, R4 ;  /* 0x0000000400107312 */ /* 0x0040620000101c00 */
[----:B------:R-:W-:Y:S05]  /*5e40*/  BRA `(.L_x_6704) ;  /* 0x0000000c00287947 */ /* 0x000fea0003800000 */
.L_x_6700:
        /* <DEDUP_REMOVED lines=10> */
.L_x_6708:
[----:B---3--:R-:W3:Y:S02]  /*5ef0*/  LDG.E.U16 R0, desc[UR36][R4.64] ;  /* 0x0000002404007981 */ /* 0x008ee4000c1e1500 */
[----:B---3--:R-:W-:-:S05]  /*5f00*/  HADD2.F32 R0, -RZ, R0.H0_H0 ;  /* 0x20000000ff007230 */ /* 0x008fca0000004100 */
[----:B------:R-:W-:-:S04]  /*5f10*/  FMUL.FTZ R0, R0, 1 ;  /* 0x3f80000000007820 */ /* 0x000fc80000410000 */
[----:B------:R0:W1:Y:S01]  /*5f20*/  F2F.F64.F32 R16, R0 ;  /* 0x0000000000107310 */ /* 0x0000620000201800 */
[----:B------:R-:W-:Y:S05]  /*5f30*/  BRA `(.L_x_6704) ;  /* 0x0000000800ec7947 */ /* 0x000fea0003800000 */
.L_x_6707:
        /* <DEDUP_REMOVED lines=10> */
.L_x_6710:
[----:B------:R-:W3:Y:S02]  /*5fe0*/  LDG.E.U16 R4, desc[UR36][R4.64] ;  /* 0x0000002404047981 */ /* 0x000ee4000c1e1500 */
[----:B---3--:R-:W-:-:S05]  /*5ff0*/  HADD2.F32 R0, -RZ, R4.H0_H0 ;  /* 0x20000004ff007230 */ /* 0x008fca0000004100 */
[----:B------:R-:W-:-:S04]  /*6000*/  FMUL.FTZ R0, R0, 1 ;  /* 0x3f80000000007820 */ /* 0x000fc80000410000 */
[----:B------:R0:W1:Y:S01]  /*6010*/  F2F.F64.F32 R16, R0 ;  /* 0x0000000000107310 */ /* 0x0000620000201800 */
[----:B------:R-:W-:Y:S05]  /*6020*/  BRA `(.L_x_6704) ;  /* 0x0000000800b07947 */ /* 0x000fea0003800000 */
.L_x_6709:
[----:B------:R0:W5:Y:S01]  /*6030*/  LDG.E.64 R16, desc[UR36][R4.64] ;  /* 0x0000002404107981 */ /* 0x000162000c1e1b00 */
[----:B------:R-:W-:Y:S05]  /*6040*/  BRA `(.L_x_6704) ;  /* 0x0000000800a87947 */ /* 0x000fea0003800000 */
.L_x_6699:
        /* <DEDUP_REMOVED lines=13> */
.L_x_6713:
[----:B------:R0:W5:Y:S01]  /*6120*/  LDG.E.64 R16, desc[UR36][R4.64] ;  /* 0x0000002404107981 */ /* 0x000162000c1e1b00 */
[----:B------:R-:W-:Y:S05]  /*6130*/  BRA `(.L_x_6704) ;  /* 0x00000008006c7947 */ /* 0x000fea0003800000 */
.L_x_6712:
        /* <DEDUP_REMOVED lines=27> */
.L_x_6715:
        /* <DEDUP_REMOVED lines=15> */
.L_x_6714:
[----:B---3--:R-:W3:Y:S02]  /*63e0*/  LDG.E.U16 R0, desc[UR36][R4.64] ;  /* 0x0000002404007981 */ /* 0x008ee4000c1e1500 */
[----:B---3--:R-:W-:-:S04]  /*63f0*/  IMAD.U32 R0, R0, 0x10000, RZ ;  /* 0x0001000000007824 */ /* 0x008fc800078e00ff */
[----:B------:R-:W-:-:S04]  /*6400*/  FMUL.FTZ R0, R0, 1 ;  /* 0x3f80000000007820 */ /* 0x000fc80000410000 */
[----:B------:R0:W1:Y:S01]  /*6410*/  F2F.F64.F32 R16, R0 ;  /* 0x0000000000107310 */ /* 0x0000620000201800 */
[----:B------:R-:W-:Y:S05]  /*6420*/  BRA `(.L_x_6704) ;  /* 0x0000000400b07947 */ /* 0x000fea0003800000 */
.L_x_6711:
        /* <DEDUP_REMOVED lines=11> */
.L_x_6718:
        /* <DEDUP_REMOVED lines=21> */
.L_x_6720:
[----:B------:R-:W-:Y:S05]  /*6630*/  BSYNC.RECONVERGENT B0 ;  /* 0x0000000000007941 */ /* 0x000fea0003800200 */
.L_x_6719:
[----:B------:R-:W-:Y:S01]  /*6640*/  IMAD.SHL.U32 R0, R0, 0x100000, RZ ;  /* 0x0010000000007824 */ /* 0x000fe200078e00ff */
[----:B------:R-:W-:-:S04]  /*6650*/  LEA R3, R3, 0x3b800000, 0x17 ;  /* 0x3b80000003037811 */ /* 0x000fc800078eb8ff */
[----:B------:R-:W-:-:S05]  /*6660*/  LOP3.LUT R0, R3, R0, R7, 0xfe, !PT ;  /* 0x0000000003007212 */ /* 0x000fca00078efe07 */
[----:B------:R-:W-:-:S04]  /*6670*/  FMUL.FTZ R0, R0, 1 ;  /* 0x3f80000000007820 */ /* 0x000fc80000410000 */
[----:B------:R0:W1:Y:S01]  /*6680*/  F2F.F64.F32 R16, R0 ;  /* 0x0000000000107310 */ /* 0x0000620000201800 */
[----:B------:R-:W-:Y:S05]  /*6690*/  BRA `(.L_x_6704) ;  /* 0x0000000400147947 */ /* 0x000fea0003800000 */
.L_x_6717:
        /* <DEDUP_REMOVED lines=21> */
.L_x_6722:
[----:B------:R-:W-:Y:S05]  /*67f0*/  BSYNC.RECONVERGENT B0 ;  /* 0x0000000000007941 */ /* 0x000fea0003800200 */
.L_x_6721:
[----:B------:R-:W-:Y:S01]  /*6800*/  IMAD.SHL.U32 R0, R0, 0x200000, RZ ;  /* 0x0020000000007824 */ /* 0x000fe200078e00ff */
[----:B------:R-:W-:-:S04]  /*6810*/  LEA R3, R3, 0x37800000, 0x17 ;  /* 0x3780000003037811 */ /* 0x000fc800078eb8ff */
[----:B------:R-:W-:-:S05]  /*6820*/  LOP3.LUT R0, R3, R0, R7, 0xfe, !PT ;  /* 0x0000000003007212 */ /* 0x000fca00078efe07 */
[----:B------:R-:W-:-:S04]  /*6830*/  FMUL.FTZ R0, R0, 1 ;  /* 0x3f80000000007820 */ /* 0x000fc80000410000 */
[----:B------:R0:W1:Y:S01]  /*6840*/  F2F.F64.F32 R16, R0 ;  /* 0x0000000000107310 */ /* 0x0000620000201800 */
[----:B------:R-:W-:Y:S05]  /*6850*/  BRA `(.L_x_6704) ;  /* 0x0000000000a47947 */ /* 0x000fea0003800000 */
.L_x_6716:
        /* <DEDUP_REMOVED lines=18> */
.L_x_6703:
        /* <DEDUP_REMOVED lines=16> */
.L_x_6725:
[----:B------:R-:W-:Y:S01]  /*6a80*/  CS2R R16, SRZ ;  /* 0x0000000000107805 */ /* 0x000fe2000001ff00 */
[----:B------:R-:W-:Y:S06]  /*6a90*/  BRA `(.L_x_6704) ;  /* 0x0000000000147947 */ /* 0x000fec0003800000 */
.L_x_6724:
[----:B------:R-:W2:Y:S02]  /*6aa0*/  LDG.E.64 R16, desc[UR36][R4.64] ;  /* 0x0000002404107981 */ /* 0x000ea4000c1e1b00 */
[----:B--2---:R-:W0:Y:S01]  /*6ab0*/  I2F.F64.U64 R16, R16 ;  /* 0x0000001000107312 */ /* 0x004e220000301800 */
[----:B------:R-:W-:Y:S05]  /*6ac0*/  BRA `(.L_x_6704) ;  /* 0x0000000000087947 */ /* 0x000fea0003800000 */
.L_x_6723:
[----:B------:R-:W2:Y:S02]  /*6ad0*/  LDG.E R4, desc[UR36][R4.64] ;  /* 0x0000002404047981 */ /* 0x000ea4000c1e1900 */
[----:B--2---:R0:W1:Y:S02]  /*6ae0*/  I2F.F64.U32 R16, R4 ;  /* 0x0000000400107312 */ /* 0x0040640000201800 */
.L_x_6704:
[----:B------:R-:W-:Y:S05]  /*6af0*/  BSYNC.RECONVERGENT B6 ;  /* 0x0000000000067941 */ /* 0x000fea0003800200 */
.L_x_6698:
[----:B0-----:R-:W0:Y:S01]  /*6b00*/  LDC.64 R4, c[0x0][0x398] ;  /* 0x0000e600ff047b82 */ /* 0x001e220000000a00 */
[----:B------:R-:W3:Y:S01]  /*6b10*/  LDCU UR5, c[0x0][0x3ac] ;  /* 0x00007580ff0577ac */ /* 0x000ee20008000800 */
        /* <DEDUP_REMOVED lines=17> */
.L_x_6729:
[----:B------:R-:W3:Y:S02]  /*6c30*/  LDG.E.U8 R30, desc[UR36][R2.64] ;  /* 0x00000024021e7981 */ /* 0x000ee4000c1e1100 */
[----:B---3--:R-:W0:Y:S01]  /*6c40*/  I2F.F64.U16 R30, R30 ;  /* 0x0000001e001e7312 */ /* 0x008e220000101800 */
[----:B------:R-:W-:Y:S05]  /*6c50*/  BRA `(.L_x_6697) ;  /* 0x0000000c00447947 */ /* 0x000fea0003800000 */
.L_x_6728:
        /* <DEDUP_REMOVED lines=9> */
.L_x_6732:
[----:B------:R-:W3:Y:S02]  /*6cf0*/  LDG.E R30, desc[UR36][R2.64] ;  /* 0x00000024021e7981 */ /* 0x000ee4000c1e1900 */
[----:B---3--:R-:W0:Y:S01]  /*6d00*/  I2F.F64 R30, R30 ;  /* 0x0000001e001e7312 */ /* 0x008e220000201c00 */
[----:B------:R-:W-:Y:S05]  /*6d10*/  BRA `(.L_x_6697) ;  /* 0x0000000c00147947 */ /* 0x000fea0003800000 */
.L_x_6731:
[----:B------:R-:W3:Y:S02]  /*6d20*/  LDG.E.U16 R30, desc[UR36][R2.64] ;  /* 0x00000024021e7981 */ /* 0x000ee4000c1e1500 */
[----:B---3--:R-:W0:Y:S01]  /*6d30*/  I2F.F64.S16 R30, R30 ;  /* 0x0000001e001e7312 */ /* 0x008e220000101c00 */
[----:B------:R-:W-:Y:S05]  /*6d40*/  BRA `(.L_x_6697) ;  /* 0x0000000c00087947 */ /* 0x000fea0003800000 */
.L_x_6727:
        /* <DEDUP_REMOVED lines=10> */
.L_x_6734:
[----:B------:R-:W3:Y:S02]  /*6df0*/  LDG.E.U16 R0, desc[UR36][R2.64] ;  /* 0x0000002402007981 */ /* 0x000ee4000c1e1500 */
[----:B---3--:R-:W-:-:S05]  /*6e00*/  HADD2.F32 R0, -RZ, R0.H0_H0 ;  /* 0x20000000ff007230 */ /* 0x008fca0000004100 */
[----:B------:R-:W-:-:S04]  /*6e10*/  FMUL.FTZ R0, R0, 1 ;  /* 0x3f80000000007820 */ /* 0x000fc80000410000 */
[----:B------:R0:W3:Y:S01]  /*6e20*/  F2F.F64.F32 R30, R0 ;  /* 0x00000000001e7310 */ /* 0x0000e20000201800 */
[----:B------:R-:W-:Y:S05]  /*6e30*/  BRA `(.L_x_6697) ;  /* 0x0000000800cc7947 */ /* 0x000fea0003800000 */
.L_x_6733:
        /* <DEDUP_REMOVED lines=10> */
.L_x_6736:
[----:B------:R-:W3:Y:S02]  /*6ee0*/  LDG.E.U16 R2, desc[UR36][R2.64] ;  /* 0x0000002402027981 */ /* 0x000ee4000c1e1500 */
[----:B---3--:R-:W-:-:S05]  /*6ef0*/  HADD2.F32 R0, -RZ, R2.H0_H0 ;  /* 0x20000002ff007230 */ /* 0x008fca0000004100 */
[----:B------:R-:W-:-:S04]  /*6f00*/  FMUL.FTZ R0, R0, 1 ;  /* 0x3f80000000007820 */ /* 0x000fc80000410000 */
[----:B------:R0:W3:Y:S01]  /*6f10*/  F2F.F64.F32 R30, R0 ;  /* 0x00000000001e7310 */ /* 0x0000e20000201800 */
[----:B------:R-:W-:Y:S05]  /*6f20*/  BRA `(.L_x_6697) ;  /* 0x0000000800907947 */ /* 0x000fea0003800000 */
.L_x_6735:
[----:B------:R0:W5:Y:S01]  /*6f30*/  LDG.E R31, desc[UR36][R2.64+0x4] ;  /* 0x00000424021f7981 */ /* 0x000162000c1e1900 */
[----:B------:R-:W-:Y:S05]  /*6f40*/  BRA `(.L_x_6697) ;  /* 0x0000000800887947 */ /* 0x000fea0003800000 */
.L_x_6726:
        /* <DEDUP_REMOVED lines=12> */
.L_x_6739:
[----:B------:R0:W5:Y:S01]  /*7010*/  LDG.E R31, desc[UR36][R2.64+0x4] ;  /* 0x00000424021f7981 */ /* 0x000162000c1e1900 */
[----:B------:R-:W-:Y:S05]  /*7020*/  BRA `(.L_x_6697) ;  /* 0x0000000800507947 */ /* 0x000fea0003800000 */
.L_x_6738:
        /* <DEDUP_REMOVED lines=27> */
.L_x_6741:
[----:B------:R-:W3:Y:S02]  /*71e0*/  LDG.E.U8 R2, desc[UR36][R2.64] ;  /* 0x0000002402027981 */ /* 0x000ee4000c1e1100 */
[C---:B---3--:R-:W-:Y:S02]  /*71f0*/  IMAD.SHL.U32 R0, R2.reuse, 0x2000000, RZ ;  /* 0x0200000002007824 */ /* 0x048fe400078e00ff */
        /* <DEDUP_REMOVED lines=10> */
[----:B------:R0:W3:Y:S01]  /*72a0*/  F2F.F64.F32 R30, R0 ;  /* 0x00000000001e7310 */ /* 0x0000e20000201800 */
[----:B------:R-:W-:Y:S05]  /*72b0*/  BRA `(.L_x_6697) ;  /* 0x0000000400ac7947 */ /* 0x000fea0003800000 */
.L_x_6740:
[----:B------:R-:W3:Y:S02]  /*72c0*/  LDG.E.U16 R0, desc[UR36][R2.64] ;  /* 0x0000002402007981 */ /* 0x000ee4000c1e1500 */
[----:B---3--:R-:W-:-:S04]  /*72d0*/  IMAD.U32 R0, R0, 0x10000, RZ ;  /* 0x0001000000007824 */ /* 0x008fc800078e00ff */
[----:B------:R-:W-:-:S04]  /*72e0*/  FMUL.FTZ R0, R0, 1 ;  /* 0x3f80000000007820 */ /* 0x000fc80000410000 */
[----:B------:R0:W3:Y:S01]  /*72f0*/  F2F.F64.F32 R30, R0 ;  /* 0x00000000001e7310 */ /* 0x0000e20000201800 */
[----:B------:R-:W-:Y:S05]  /*7300*/  BRA `(.L_x_6697) ;  /* 0x0000000400987947 */ /* 0x000fea0003800000 */
.L_x_6737:
        /* <DEDUP_REMOVED lines=11> */
.L_x_6744:
[----:B------:R-:W3:Y:S02]  /*73c0*/  LDG.E.U8 R3, desc[UR36][R2.64] ;  /* 0x0000002402037981 */ /* 0x000ee4000c1e1100 */
        /* <DEDUP_REMOVED lines=18> */
.L_x_6746:
[----:B------:R-:W-:Y:S05]  /*74f0*/  BSYNC.RECONVERGENT B0 ;  /* 0x0000000000007941 */ /* 0x000fea0003800200 */
.L_x_6745:
[----:B------:R-:W-:Y:S01]  /*7500*/  IMAD.SHL.U32 R0, R0, 0x100000, RZ ;  /* 0x0010000000007824 */ /* 0x000fe200078e00ff */
[----:B------:R-:W-:-:S04]  /*7510*/  LEA R2, R2, 0x3b800000, 0x17 ;  /* 0x3b80000002027811 */ /* 0x000fc800078eb8ff */
[----:B------:R-:W-:-:S05]  /*7520*/  LOP3.LUT R0, R2, R0, R7, 0xfe, !PT ;  /* 0x0000000002007212 */ /* 0x000fca00078efe07 */
[----:B------:R-:W-:-:S04]  /*7530*/  FMUL.FTZ R0, R0, 1 ;  /* 0x3f80000000007820 */ /* 0x000fc80000410000 */
[----:B------:R0:W3:Y:S01]  /*7540*/  F2F.F64.F32 R30, R0 ;  /* 0x00000000001e7310 */ /* 0x0000e20000201800 */
[----:B------:R-:W-:Y:S05]  /*7550*/  BRA `(.L_x_6697) ;  /* 0x0000000400047947 */ /* 0x000fea0003800000 */
.L_x_6743:
        /* <DEDUP_REMOVED lines=19> */
.L_x_6748:
[----:B------:R-:W-:Y:S05]  /*7690*/  BSYNC.RECONVERGENT B0 ;  /* 0x0000000000007941 */ /* 0x000fea0003800200 */
.L_x_6747:
[----:B------:R-:W-:Y:S01]  /*76a0*/  IMAD.SHL.U32 R0, R0, 0x200000, RZ ;  /* 0x0020000000007824 */ /* 0x000fe200078e00ff */
[----:B------:R-:W-:-:S04]  /*76b0*/  LEA R2, R2, 0x37800000, 0x17 ;  /* 0x3780000002027811 */ /* 0x000fc800078eb8ff */
[----:B------:R-:W-:-:S05]  /*76c0*/  LOP3.LUT R0, R2, R0, R7, 0xfe, !PT ;  /* 0x0000000002007212 */ /* 0x000fca00078efe07 */
[----:B------:R-:W-:-:S04]  /*76d0*/  FMUL.FTZ R0, R0, 1 ;  /* 0x3f80000000007820 */ /* 0x000fc80000410000 */
[----:B------:R0:W3:Y:S01]  /*76e0*/  F2F.F64.F32 R30, R0 ;  /* 0x00000000001e7310 */ /* 0x0000e20000201800 */
[----:B------:R-:W-:Y:S05]  /*76f0*/  BRA `(.L_x_6697) ;  /* 0x00000000009c7947 */ /* 0x000fea0003800000 */
.L_x_6742:
        /* <DEDUP_REMOVED lines=17> */
.L_x_6730:
        /* <DEDUP_REMOVED lines=16> */
.L_x_6751:
[----:B------:R-:W-:Y:S05]  /*7910*/  BRA `(.L_x_6697) ;  /* 0x0000000000147947 */ /* 0x000fea0003800000 */
.L_x_6750:
[----:B------:R-:W3:Y:S02]  /*7920*/  LDG.E.64 R2, desc[UR36][R2.64] ;  /* 0x0000002402027981 */ /* 0x000ee4000c1e1b00 */
[----:B---3--:R0:W3:Y:S01]  /*7930*/  I2F.F64.U64 R30, R2 ;  /* 0x00000002001e7312 */ /* 0x0080e20000301800 */
[----:B------:R-:W-:Y:S05]  /*7940*/  BRA `(.L_x_6697) ;  /* 0x0000000000087947 */ /* 0x000fea0003800000 */
.L_x_6749:
[----:B------:R-:W3:Y:S02]  /*7950*/  LDG.E R30, desc[UR36][R2.64] ;  /* 0x00000024021e7981 */ /* 0x000ee4000c1e1900 */
[----:B---3--:R-:W0:Y:S02]  /*7960*/  I2F.F64.U32 R30, R30 ;  /* 0x0000001e001e7312 */ /* 0x008e240000201800 */
.L_x_6697:
[----:B------:R-:W-:Y:S05]  /*7970*/  BSYNC.RECONVERGENT B7 ;  /* 0x0000000000077941 */ /* 0x000fea0003800200 */
.L_x_6696:
[----:B0-----:R-:W0:Y:S01]  /*7980*/  LDC.U8 R2, c[0x0][0x3b0] ;  /* 0x0000ec00ff027b82 */ /* 0x001e220000000000 */
[----:B------:R-:W-:Y:S01]  /*7990*/  ISETP.GE.AND P0, PT, R23, R19, PT ;  /* 0x000000131700720c */ /* 0x000fe20003f06270 */
[----:B------:R-:W-:Y:S04]  /*79a0*/  BSSY.RECONVERGENT B7, `(.L_x_6752) ;  /* 0x0000346000077945 */ /* 0x000fe80003800200 */
[----:B------:R-:W-:Y:S01]  /*79b0*/  BSSY.RELIABLE B6, `(.L_x_6753) ;  /* 0x0000232000067945 */ /* 0x000fe20003800100 */
[----:B-12-45:R-:W-:Y:S01]  /*79c0*/  LOP3.LUT R5, R37, 0x80000000, R29, 0xb8, !PT ;  /* 0x8000000025057812 */ /* 0x036fe200078eb81d */
[----:B------:R-:W-:Y:S01]  /*79d0*/  IMAD.MOV.U32 R4, RZ, RZ, R36 ;  /* 0x000000ffff047224 */ /* 0x000fe200078e0024 */
[----:B------:R-:W-:Y:S01]  /*79e0*/  LOP3.LUT R29, R35, 0x80000000, R27, 0xb8, !PT ;  /* 0x80000000231d7812 */ /* 0x000fe200078eb81b */
[----:B------:R-:W-:Y:S01]  /*79f0*/  IMAD.MOV.U32 R28, RZ, RZ, R34 ;  /* 0x000000ffff1c7224 */ /* 0x000fe200078e0022 */
[----:B---3--:R-:W-:Y:S01]  /*7a00*/  LOP3.LUT R25, R33, 0x80000000, R25, 0xb8, !PT ;  /* 0x8000000021197812 */ /* 0x008fe200078eb819 */
[----:B------:R-:W-:Y:S01]  /*7a10*/  IMAD.MOV.U32 R24, RZ, RZ, R32 ;  /* 0x000000ffff187224 */ /* 0x000fe200078e0020 */
[----:B------:R-:W-:Y:S01]  /*7a20*/  LOP3.LUT R17, R17, 0x80000000, R31, 0xb8, !PT ;  /* 0x8000000011117812 */ /* 0x000fe200078eb81f */
[----:B------:R-:W-:Y:S06]  /*7a30*/  @P0 BRA `(.L_x_6754) ;  /* 0x0000002000980947 */ /* 0x000fec0003800000 */
[----:B------:R-:W1:Y:S01]  /*7a40*/  LDCU UR4, c[0x0][0x3b4] ;  /* 0x00007680ff0477ac */ /* 0x000e620008000800 */
[----:B------:R-:W2:Y:S01]  /*7a50*/  LDC.64 R8, c[0x0][0x388] ;  /* 0x0000e200ff087b82 */ /* 0x000ea20000000a00 */
[----:B------:R-:W-:Y:S01]  /*7a60*/  IMAD R0, R18, 0x200, R23 ;  /* 0x0000020012007824 */ /* 0x000fe200078e0217 */
[----:B0-----:R-:W-:Y:S01]  /*7a70*/  PRMT R6, R2, 0x9910, RZ ;  /* 0x0000991002067816 */ /* 0x001fe200000000ff */
[----:B------:R-:W-:Y:S02]  /*7a80*/  VIADD R23, R23, 0x80 ;  /* 0x0000008017177836 */ /* 0x000fe40000000000 */
        /* <DEDUP_REMOVED lines=14> */
[----:B------:R-:W0:Y:S02]  /*7b70*/  F2I.F64.TRUNC R5, R4 ;  /* 0x0000000400057311 */ /* 0x000e24000030d100 */
[----:B0-----:R0:W-:Y:S01]  /*7b80*/  STG.E.U8 desc[UR36][R8.64], R5 ;  /* 0x0000000508007986 */ /* 0x0011e2000c101124 */
[----:B------:R-:W-:Y:S05]  /*7b90*/  BRA `(.L_x_6760) ;  /* 0x0000000c00ec7947 */ /* 0x000fea0003800000 */
.L_x_6758:
[----:B------:R-:W0:Y:S02]  /*7ba0*/  F2I.S64.F64.TRUNC R4, R4 ;  /* 0x0000000400047311 */ /* 0x000e24000030d900 */
[----:B0-----:R-:W-:-:S05]  /*7bb0*/  IMAD.MOV.U32 R3, RZ, RZ, R4 ;  /* 0x000000ffff037224 */ /* 0x001fca00078e0004 */
[----:B------:R0:W-:Y:S01]  /*7bc0*/  STG.E.U8 desc[UR36][R8.64], R3 ;  /* 0x0000000308007986 */ /* 0x0001e2000c101124 */
[----:B------:R-:W-:Y:S05]  /*7bd0*/  BRA `(.L_x_6760) ;  /* 0x0000000c00dc7947 */ /* 0x000fea0003800000 */
.L_x_6757:
[----:B------:R-:W-:-:S13]  /*7be0*/  ISETP.NE.AND P0, PT, R0, 0x2, PT ;  /* 0x000000020000780c */ /* 0x000fda0003f05270 */
[----:B------:R-:W-:Y:S05]  /*7bf0*/  @!P0 BRA `(.L_x_6761) ;  /* 0x0000000000288947 */ /* 0x000fea0003800000 */
[----:B------:R-:W-:-:S13]  /*7c00*/  ISETP.NE.AND P0, PT, R0, 0x3, PT ;  /* 0x000000030000780c */ /* 0x000fda0003f05270 */
[----:B------:R-:W-:Y:S05]  /*7c10*/  @!P0 BRA `(.L_x_6762) ;  /* 0x0000000000148947 */ /* 0x000fea0003800000 */
[----:B------:R-:W-:-:S13]  /*7c20*/  ISETP.NE.AND P0, PT, R0, 0x4, PT ;  /* 0x000000040000780c */ /* 0x000fda0003f05270 */
[----:B------:R-:W-:Y:S05]  /*7c30*/  @P0 BRA `(.L_x_6759) ;  /* 0x0000000c001c0947 */ /* 0x000fea0003800000 */
[----:B------:R-:W0:Y:S02]  /*7c40*/  F2I.S64.F64.TRUNC R4, R4 ;  /* 0x0000000400047311 */ /* 0x000e24000030d900 */
[----:B0-----:R0:W-:Y:S01]  /*7c50*/  STG.E.64 desc[UR36][R8.64], R4 ;  /* 0x0000000408007986 */ /* 0x0011e2000c101b24 */
[----:B------:R-:W-:Y:S05]  /*7c60*/  BRA `(.L_x_6760) ;  /* 0x0000000c00b87947 */ /* 0x000fea0003800000 */
.L_x_6762:
[----:B------:R-:W0:Y:S02]  /*7c70*/  F2I.F64.TRUNC R5, R4 ;  /* 0x0000000400057311 */ /* 0x000e24000030d100 */
[----:B0-----:R0:W-:Y:S01]  /*7c80*/  STG.E desc[UR36][R8.64], R5 ;  /* 0x0000000508007986 */ /* 0x0011e2000c101924 */
[----:B------:R-:W-:Y:S05]  /*7c90*/  BRA `(.L_x_6760) ;  /* 0x0000000c00ac7947 */ /* 0x000fea0003800000 */
.L_x_6761:
[----:B------:R-:W0:Y:S02]  /*7ca0*/  F2I.F64.TRUNC R5, R4 ;  /* 0x0000000400057311 */ /* 0x000e24000030d100 */
[----:B0-----:R0:W-:Y:S01]  /*7cb0*/  STG.E.U16 desc[UR36][R8.64], R5 ;  /* 0x0000000508007986 */ /* 0x0011e2000c101524 */
[----:B------:R-:W-:Y:S05]  /*7cc0*/  BRA `(.L_x_6760) ;  /* 0x0000000c00a07947 */ /* 0x000fea0003800000 */
.L_x_6756:
[----:B------:R-:W-:-:S13]  /*7cd0*/  ISETP.GT.AND P0, PT, R0, 0x6, PT ;  /* 0x000000060000780c */ /* 0x000fda0003f04270 */
[----:B------:R-:W-:Y:S05]  /*7ce0*/  @P0 BRA `(.L_x_6763) ;  /* 0x00000000004c0947 */ /* 0x000fea0003800000 */
[----:B------:R-:W-:-:S13]  /*7cf0*/  ISETP.NE.AND P0, PT, R0, 0x5, PT ;  /* 0x000000050000780c */ /* 0x000fda0003f05270 */
[----:B------:R-:W-:Y:S05]  /*7d00*/  @!P0 BRA `(.L_x_6764) ;  /* 0x0000000000248947 */ /* 0x000fea0003800000 */
[----:B------:R-:W-:-:S13]  /*7d10*/  ISETP.NE.AND P0, PT, R0, 0x6, PT ;  /* 0x000000060000780c */ /* 0x000fda0003f05270 */
[----:B------:R-:W-:Y:S05]  /*7d20*/  @P0 BRA `(.L_x_6759) ;  /* 0x0000000800e00947 */ /* 0x000fea0003800000 */
[----:B------:R-:W-:Y:S01]  /*7d30*/  UMOV UR4, 0xf0000000 ;  /* 0xf000000000047882 */ /* 0x000fe20000000000 */
[----:B------:R-:W-:Y:S01]  /*7d40*/  UMOV UR5, 0x380fffff ;  /* 0x380fffff00057882 */ /* 0x000fe20000000000 */
[----:B------:R-:W0:Y:S01]  /*7d50*/  F2F.F32.F64 R3, R4 ;  /* 0x0000000400037310 */ /* 0x000e220000301000 */
[----:B------:R-:W-:-:S14]  /*7d60*/  DSETP.GEU.AND P0, PT, |R4|, UR4, PT ;  /* 0x0000000404007e2a */ /* 0x000fdc000bf0e200 */
[----:B0-----:R-:W-:-:S05]  /*7d70*/  @!P0 FMUL R3, R3, 1.175494350822287508e-38 ;  /* 0x0080000003038820 */ /* 0x001fca0000400000 */
[----:B------:R3:W-:Y:S01]  /*7d80*/  STG.E desc[UR36][R8.64], R3 ;  /* 0x0000000308007986 */ /* 0x0007e2000c101924 */
[----:B------:R-:W-:Y:S05]  /*7d90*/  BRA `(.L_x_6760) ;  /* 0x0000000c006c7947 */ /* 0x000fea0003800000 */
.L_x_6764:
        /* <DEDUP_REMOVED lines=8> */
.L_x_6763:
[----:B------:R-:W-:-:S13]  /*7e20*/  ISETP.NE.AND P0, PT, R0, 0x7, PT ;  /* 0x000000070000780c */ /* 0x000fda0003f05270 */
[----:B------:R-:W-:Y:S05]  /*7e30*/  @!P0 BRA `(.L_x_6765) ;  /* 0x0000000000548947 */ /* 0x000fea0003800000 */
[----:B------:R-:W-:-:S13]  /*7e40*/  ISETP.NE.AND P0, PT, R0, 0x8, PT ;  /* 0x000000080000780c */ /* 0x000fda0003f05270 */
[----:B------:R-:W-:Y:S05]  /*7e50*/  @!P0 BRA `(.L_x_6766) ;  /* 0x0000000000288947 */ /* 0x000fea0003800000 */
[----:B------:R-:W-:-:S13]  /*7e60*/  ISETP.NE.AND P0, PT, R0, 0x9, PT ;  /* 0x000000090000780c */ /* 0x000fda0003f05270 */
[----:B------:R-:W-:Y:S05]  /*7e70*/  @P0 BRA `(.L_x_6759) ;  /* 0x00000008008c0947 */ /* 0x000fea0003800000 */
        /* <DEDUP_REMOVED lines=8> */
.L_x_6766:
        /* <DEDUP_REMOVED lines=9> */
.L_x_6765:
[----:B------:R0:W-:Y:S01]  /*7f90*/  STG.E.64 desc[UR36][R8.64], R4 ;  /* 0x0000000408007986 */ /* 0x0001e2000c101b24 */
[----:B------:R-:W-:Y:S05]  /*7fa0*/  BRA `(.L_x_6760) ;  /* 0x0000000800e87947 */ /* 0x000fea0003800000 */
.L_x_6755:
        /* <DEDUP_REMOVED lines=8> */
[----:B------:R-:W-:-:S06]  /*8030*/  DSETP.NEU.AND P0, PT, R4, RZ, PT ;  /* 0x000000ff0400722a */ /* 0x000fcc0003f0d000 */
[----:B------:R-:W-:-:S05]  /*8040*/  SEL R3, RZ, 0x1, !P0 ;  /* 0x00000001ff037807 */ /* 0x000fca0004000000 */
[----:B------:R0:W-:Y:S01]  /*8050*/  STG.E.U8 desc[UR36][R8.64], R3 ;  /* 0x0000000308007986 */ /* 0x0001e2000c101124 */
[----:B------:R-:W-:Y:S05]  /*8060*/  BRA `(.L_x_6760) ;  /* 0x0000000800b87947 */ /* 0x000fea0003800000 */
.L_x_6769:
[----:B------:R-:W-:-:S05]  /*8070*/  CS2R R6, SRZ ;  /* 0x0000000000067805 */ /* 0x000fca000001ff00 */
[----:B------:R0:W-:Y:S01]  /*8080*/  STG.E.128 desc[UR36][R8.64], R4 ;  /* 0x0000000408007986 */ /* 0x0001e2000c101d24 */
[----:B------:R-:W-:Y:S05]  /*8090*/  BRA `(.L_x_6760) ;  /* 0x0000000800ac7947 */ /* 0x000fea0003800000 */
.L_x_6768:
        /* <DEDUP_REMOVED lines=23> */
.L_x_6773:
[----:B------:R-:W-:Y:S05]  /*8210*/  BSYNC.RECONVERGENT B0 ;  /* 0x0000000000007941 */ /* 0x000fea0003800200 */
.L_x_6772:
[----:B------:R-:W-:-:S05]  /*8220*/  LOP3.LUT R7, R0, 0x80, R7, 0xf8, !PT ;  /* 0x0000008000077812 */ /* 0x000fca00078ef807 */
[----:B------:R0:W-:Y:S01]  /*8230*/  STG.E.U8 desc[UR36][R8.64], R7 ;  /* 0x0000000708007986 */ /* 0x0001e2000c101124 */
[----:B------:R-:W-:Y:S05]  /*8240*/  BRA `(.L_x_6760) ;  /* 0x0000000800407947 */ /* 0x000fea0003800000 */
.L_x_6771:
        /* <DEDUP_REMOVED lines=19> */
.L_x_6775:
[----:B------:R-:W-:Y:S05]  /*8380*/  BSYNC.RECONVERGENT B0 ;  /* 0x0000000000007941 */ /* 0x000fea0003800200 */
.L_x_6774:
[----:B------:R-:W-:-:S05]  /*8390*/  LOP3.LUT R7, R0, 0x80, R7, 0xf8, !PT ;  /* 0x0000008000077812 */ /* 0x000fca00078ef807 */
[----:B------:R0:W-:Y:S01]  /*83a0*/  STG.E.U8 desc[UR36][R8.64], R7 ;  /* 0x0000000708007986 */ /* 0x0001e2000c101124 */
[----:B------:R-:W-:Y:S05]  /*83b0*/  BRA `(.L_x_6760) ;  /* 0x0000000400e47947 */ /* 0x000fea0003800000 */
.L_x_6770:
        /* <DEDUP_REMOVED lines=8> */
.L_x_6767:
        /* <DEDUP_REMOVED lines=8> */
[----:B------:R-:W0:Y:S02]  /*84c0*/  F2I.U32.F64.TRUNC R5, R4 ;  /* 0x0000000400057311 */ /* 0x000e24000030d000 */
[----:B0-----:R0:W-:Y:S01]  /*84d0*/  STG.E.U16 desc[UR36][R8.64], R5 ;  /* 0x0000000508007986 */ /* 0x0011e2000c101524 */
[----:B------:R-:W-:Y:S05]  /*84e0*/  BRA `(.L_x_6760) ;  /* 0x0000000400987947 */ /* 0x000fea0003800000 */
.L_x_6778:
        /* <DEDUP_REMOVED lines=17> */
.L_x_6781:
[----:B------:R-:W-:-:S04]  /*8600*/  SHF.R.U32.HI R0, RZ, 0x14, R7 ;  /* 0x00000014ff007819 */ /* 0x000fc80000011607 */
[----:B------:R-:W-:-:S04]  /*8610*/  LOP3.LUT R0, R0, 0x1, RZ, 0xc0, !PT ;  /* 0x0000000100007812 */ /* 0x000fc800078ec0ff */
[----:B------:R-:W-:-:S04]  /*8620*/  IADD3 R0, PT, PT, R7, 0x487ffff, R0 ;  /* 0x0487ffff07007810 */ /* 0x000fc80007ffe000 */
[----:B------:R-:W-:-:S04]  /*8630*/  SHF.R.U32.HI R0, RZ, 0x14, R0 ;  /* 0x00000014ff007819 */ /* 0x000fc80000011600 */
[----:B------:R-:W-:-:S07]  /*8640*/  LOP3.LUT R3, R0, 0xff, RZ, 0xc0, !PT ;  /* 0x000000ff00037812 */ /* 0x000fce00078ec0ff */
.L_x_6782:
[----:B------:R-:W-:-:S04]  /*8650*/  SHF.R.U32.HI R0, RZ, 0x18, R7 ;  /* 0x00000018ff007819 */ /* 0x000fc80000011607 */
[----:B------:R-:W-:-:S07]  /*8660*/  LOP3.LUT R0, R3, 0x80, R0, 0xf8, !PT ;  /* 0x0000008003007812 */ /* 0x000fce00078ef800 */
.L_x_6780:
[----:B------:R-:W-:Y:S05]  /*8670*/  BSYNC.RECONVERGENT B0 ;  /* 0x0000000000007941 */ /* 0x000fea0003800200 */
.L_x_6779:
[----:B------:R0:W-:Y:S01]  /*8680*/  STG.E.U8 desc[UR36][R8.64], R0 ;  /* 0x0000000008007986 */ /* 0x0001e2000c101124 */
[----:B------:R-:W-:Y:S05]  /*8690*/  BRA `(.L_x_6760) ;  /* 0x00000004002c7947 */ /* 0x000fea0003800000 */
.L_x_6777:
        /* <DEDUP_REMOVED lines=17> */
.L_x_6785:
[----:B------:R-:W-:-:S04]  /*87b0*/  SHF.R.U32.HI R0, RZ, 0x15, R7 ;  /* 0x00000015ff007819 */ /* 0x000fc80000011607 */
[----:B------:R-:W-:-:S04]  /*87c0*/  LOP3.LUT R0, R0, 0x1, RZ, 0xc0, !PT ;  /* 0x0000000100007812 */ /* 0x000fc800078ec0ff */
[----:B------:R-:W-:-:S04]  /*87d0*/  IADD3 R0, PT, PT, R7, 0x88fffff, R0 ;  /* 0x088fffff07007810 */ /* 0x000fc80007ffe000 */
[----:B------:R-:W-:-:S04]  /*87e0*/  SHF.R.U32.HI R0, RZ, 0x15, R0 ;  /* 0x00000015ff007819 */ /* 0x000fc80000011600 */
[----:B------:R-:W-:-:S07]  /*87f0*/  LOP3.LUT R3, R0, 0xff, RZ, 0xc0, !PT ;  /* 0x000000ff00037812 */ /* 0x000fce00078ec0ff */
.L_x_6786:
[----:B------:R-:W-:-:S04]  /*8800*/  SHF.R.U32.HI R0, RZ, 0x18, R7 ;  /* 0x00000018ff007819 */ /* 0x000fc80000011607 */
[----:B------:R-:W-:-:S07]  /*8810*/  LOP3.LUT R0, R3, 0x80, R0, 0xf8, !PT ;  /* 0x0000008003007812 */ /* 0x000fce00078ef800 */
.L_x_6784:
[----:B------:R-:W-:Y:S05]  /*8820*/  BSYNC.RECONVERGENT B0 ;  /* 0x0000000000007941 */ /* 0x000fea0003800200 */
.L_x_6783:
[----:B------:R0:W-:Y:S01]  /*8830*/  STG.E.U8 desc[UR36][R8.64], R0 ;  /* 0x0000000008007986 */ /* 0x0001e2000c101124 */
[----:B------:R-:W-:Y:S05]  /*8840*/  BRA `(.L_x_6760) ;  /* 0x0000000000c07947 */ /* 0x000fea0003800000 */
.L_x_6776:
[----:B------:R-:W-:-:S13]  /*8850*/  ISETP.NE.AND P0, PT, R0, 0x1c, PT ;  /* 0x0000001c0000780c */ /* 0x000fda0003f05270 */
[----:B------:R-:W-:Y:S05]  /*8860*/  @!P0 BRA `(.L_x_6787) ;  /* 0x0000000000b08947 */ /* 0x000fea0003800000 */
[----:B------:R-:W-:-:S13]  /*8870*/  ISETP.NE.AND P0, PT, R0, 0x1d, PT ;  /* 0x0000001d0000780c */ /* 0x000fda0003f05270 */
[----:B------:R-:W-:Y:S05]  /*8880*/  @!P0 BRA `(.L_x_6788) ;  /* 0x00000000009c8947 */ /* 0x000fea0003800000 */
[----:B------:R-:W-:-:S13]  /*8890*/  ISETP.NE.AND P0, PT, R0, 0x2c, PT ;  /* 0x0000002c0000780c */ /* 0x000fda0003f05270 */
[----:B------:R-:W-:Y:S05]  /*88a0*/  @!P0 BRA `(.L_x_6789) ;  /* 0x0000000000448947 */ /* 0x000fea0003800000 */
.L_x_6759:
        /* <DEDUP_REMOVED lines=16> */
.L_x_6790:
[----:B------:R-:W-:Y:S05]  /*89b0*/  BRA `(.L_x_6760) ;  /* 0x0000000000647947 */ /* 0x000fea0003800000 */
.L_x_6789:
[----:B------:R-:W-:Y:S01]  /*89c0*/  UMOV UR4, 0xf0000000 ;  /* 0xf000000000047882 */ /* 0x000fe20000000000 */
[----:B------:R-:W-:Y:S01]  /*89d0*/  UMOV UR5, 0x380fffff ;  /* 0x380fffff00057882 */ /* 0x000fe20000000000 */
[----:B------:R-:W0:Y:S01]  /*89e0*/  F2F.F32.F64 R10, R4 ;  /* 0x00000004000a7310 */ /* 0x000e220000301000 */
[----:B------:R-:W-:-:S14]  /*89f0*/  DSETP.GEU.AND P0, PT, |R4|, UR4, PT ;  /* 0x0000000404007e2a */ /* 0x000fdc000bf0e200 */
[----:B0-----:R-:W-:-:S05]  /*8a00*/  @!P0 FMUL R10, R10, 1.175494350822287508e-38 ;  /* 0x008000000a0a8820 */ /* 0x001fca0000400000 */
        /* <DEDUP_REMOVED lines=15> */
.L_x_6788:
[----:B------:R-:W0:Y:S02]  /*8b00*/  F2I.U64.F64.TRUNC R4, R4 ;  /* 0x0000000400047311 */ /* 0x000e24000030d800 */
[----:B0-----:R0:W-:Y:S01]  /*8b10*/  STG.E.64 desc[UR36][R8.64], R4 ;  /* 0x0000000408007986 */ /* 0x0011e2000c101b24 */
[----:B------:R-:W-:Y:S05]  /*8b20*/  BRA `(.L_x_6760) ;  /* 0x0000000000087947 */ /* 0x000fea0003800000 */
.L_x_6787:
[----:B------:R-:W0:Y:S02]  /*8b30*/  F2I.U32.F64.TRUNC R5, R4 ;  /* 0x0000000400057311 */ /* 0x000e24000030d000 */
[----:B0-----:R0:W-:Y:S02]  /*8b40*/  STG.E desc[UR36][R8.64], R5 ;  /* 0x0000000508007986 */ /* 0x0011e4000c101924 */
.L_x_6760:
[----:B------:R-:W-:-:S13]  /*8b50*/  ISETP.GE.AND P0, PT, R23, R19, PT ;  /* 0x000000131700720c */ /* 0x000fda0003f06270 */
[----:B------:R-:W-:Y:S05]  /*8b60*/  @P0 BREAK.RELIABLE B6 ;  /* 0x0000000000060942 */ /* 0x000fea0003800100 */
[----:B------:R-:W-:Y:S05]  /*8b70*/  @P0 BRA `(.L_x_6791) ;  /* 0x0000002000a00947 */ /* 0x000fea0003800000 */
[----:B------:R-:W2:Y:S01]  /*8b80*/  LDCU UR4, c[0x0][0x3b4] ;  /* 0x00007680ff0477ac */ /* 0x000ea20008000800 */
[----:B0-----:R-:W0:Y:S01]  /*8b90*/  LDC.64 R4, c[0x0][0x388] ;  /* 0x0000e200ff047b82 */ /* 0x001e220000000a00 */
[----:B----4-:R-:W-:Y:S01]  /*8ba0*/  IMAD R0, R18, 0x200, R23 ;  /* 0x0000020012007824 */ /* 0x010fe200078e0217 */
[----:B-1----:R-:W-:-:S03]  /*8bb0*/  PRMT R6, R2, 0x9910, RZ ;  /* 0x0000991002067816 */ /* 0x002fc600000000ff */
[----:B--23--:R-:W-:Y:S02]  /*8bc0*/  IMAD R3, R0, UR4, RZ ;  /* 0x0000000400037c24 */ /* 0x00cfe4000f8e02ff */
        /* <DEDUP_REMOVED lines=16> */
.L_x_6795:
[----:B------:R-:W0:Y:S02]  /*8cd0*/  F2I.S64.F64.TRUNC R28, R28 ;  /* 0x0000001c001c7311 */ /* 0x000e24000030d900 */
[----:B0-----:R-:W-:-:S05]  /*8ce0*/  IMAD.MOV.U32 R3, RZ, RZ, R28 ;  /* 0x000000ffff037224 */ /* 0x001fca00078e001c */
[----:B------:R0:W-:Y:S01]  /*8cf0*/  STG.E.U8 desc[UR36][R4.64], R3 ;  /* 0x0000000304007986 */ /* 0x0001e2000c101124 */
[----:B------:R-:W-:Y:S05]  /*8d00*/  BRA `(.L_x_6797) ;  /* 0x0000000c00e07947 */ /* 0x000fea0003800000 */
.L_x_6794:
        /* <DEDUP_REMOVED lines=9> */
.L_x_6799:
[----:B------:R-:W0:Y:S02]  /*8da0*/  F2I.F64.TRUNC R29, R28 ;  /* 0x0000001c001d7311 */ /* 0x000e24000030d100 */
[----:B0-----:R0:W-:Y:S01]  /*8db0*/  STG.E desc[UR36][R4.64], R29 ;  /* 0x0000001d04007986 */ /* 0x0011e2000c101924 */
[----:B------:R-:W-:Y:S05]  /*8dc0*/  BRA `(.L_x_6797) ;  /* 0x0000000c00b07947 */ /* 0x000fea0003800000 */
.L_x_6798:
[----:B------:R-:W0:Y:S02]  /*8dd0*/  F2I.F64.TRUNC R29, R28 ;  /* 0x0000001c001d7311 */ /* 0x000e24000030d100 */
[----:B0-----:R0:W-:Y:S01]  /*8de0*/  STG.E.U16 desc[UR36][R4.64], R29 ;  /* 0x0000001d04007986 */ /* 0x0011e2000c101524 */
[----:B------:R-:W-:Y:S05]  /*8df0*/  BRA `(.L_x_6797) ;  /* 0x0000000c00a47947 */ /* 0x000fea0003800000 */
.L_x_6793:
        /* <DEDUP_REMOVED lines=13> */
.L_x_6801:
        /* <DEDUP_REMOVED lines=8> */
.L_x_6800:
        /* <DEDUP_REMOVED lines=14> */
.L_x_6803:
        /* <DEDUP_REMOVED lines=9> */
.L_x_6802:
[----:B------:R0:W-:Y:S01]  /*90c0*/  STG.E.64 desc[UR36][R4.64], R28 ;  /* 0x0000001c04007986 */ /* 0x0001e2000c101b24 */
[----:B------:R-:W-:Y:S05]  /*90d0*/  BRA `(.L_x_6797) ;  /* 0x0000000800ec7947 */ /* 0x000fea0003800000 */
.L_x_6792:
        /* <DEDUP_REMOVED lines=13> */
.L_x_6807:
        /* <DEDUP_REMOVED lines=22> */
.L_x_6810:
[----:B------:R-:W-:-:S04]  /*9310*/  SHF.R.U32.HI R3, RZ, 0x18, R7 ;  /* 0x00000018ff037819 */ /* 0x000fc80000011607 */
[----:B------:R-:W-:-:S07]  /*9320*/  LOP3.LUT R0, R0, 0x80, R3, 0xf8, !PT ;  /* 0x0000008000007812 */ /* 0x000fce00078ef803 */
.L_x_6809:
[----:B------:R-:W-:Y:S05]  /*9330*/  BSYNC.RECONVERGENT B0 ;  /* 0x0000000000007941 */ /* 0x000fea0003800200 */
.L_x_6808:
[----:B------:R0:W-:Y:S01]  /*9340*/  STG.E.U8 desc[UR36][R4.64], R0 ;  /* 0x0000000004007986 */ /* 0x0001e2000c101124 */
[----:B------:R-:W-:Y:S05]  /*9350*/  BRA `(.L_x_6797) ;  /* 0x00000008004c7947 */ /* 0x000fea0003800000 */
.L_x_6806:
        /* <DEDUP_REMOVED lines=22> */
.L_x_6813:
[----:B------:R-:W-:-:S04]  /*94c0*/  SHF.R.U32.HI R3, RZ, 0x18, R7 ;  /* 0x00000018ff037819 */ /* 0x000fc80000011607 */
[----:B------:R-:W-:-:S07]  /*94d0*/  LOP3.LUT R0, R0, 0x80, R3, 0xf8, !PT ;  /* 0x0000008000007812 */ /* 0x000fce00078ef803 */
.L_x_6812:
[----:B------:R-:W-:Y:S05]  /*94e0*/  BSYNC.RECONVERGENT B0 ;  /* 0x0000000000007941 */ /* 0x000fea0003800200 */
.L_x_6811:
[----:B------:R0:W-:Y:S01]  /*94f0*/  STG.E.U8 desc[UR36][R4.64], R0 ;  /* 0x0000000004007986 */ /* 0x0001e2000c101124 */
[----:B------:R-:W-:Y:S05]  /*9500*/  BRA `(.L_x_6797) ;  /* 0x0000000400e07947 */ /* 0x000fea0003800000 */
.L_x_6805:
        /* <DEDUP_REMOVED lines=26> */
.L_x_6815:
[----:B------:R-:W0:Y:S02]  /*96b0*/  F2I.U64.F64.TRUNC R28, R28 ;  /* 0x0000001c001c7311 */ /* 0x000e24000030d800 */
[----:B0-----:R0:W-:Y:S01]  /*96c0*/  STG.E.64 desc[UR36][R4.64], R28 ;  /* 0x0000001c04007986 */ /* 0x0011e2000c101b24 */
[----:B------:R-:W-:Y:S05]  /*96d0*/  BRA `(.L_x_6797) ;  /* 0x00000004006c7947 */ /* 0x000fea0003800000 */
.L_x_6814:
[----:B------:R-:W0:Y:S02]  /*96e0*/  F2I.U32.F64.TRUNC R29, R28 ;  /* 0x0000001c001d7311 */ /* 0x000e24000030d000 */
[----:B0-----:R0:W-:Y:S01]  /*96f0*/  STG.E desc[UR36][R4.64], R29 ;  /* 0x0000001d04007986 */ /* 0x0011e2000c101924 */
[----:B------:R-:W-:Y:S05]  /*9700*/  BRA `(.L_x_6797) ;  /* 0x0000000400607947 */ /* 0x000fea0003800000 */
.L_x_6804:
        /* <DEDUP_REMOVED lines=10> */
.L_x_6817:
[----:B------:R-:W-:-:S05]  /*97b0*/  CS2R R30, SRZ ;  /* 0x00000000001e7805 */ /* 0x000fca000001ff00 */
[----:B------:R1:W-:Y:S01]  /*97c0*/  STG.E.128 desc[UR36][R4.64], R28 ;  /* 0x0000001c04007986 */ /* 0x0003e2000c101d24 */
[----:B------:R-:W-:Y:S05]  /*97d0*/  BRA `(.L_x_6797) ;  /* 0x00000004002c7947 */ /* 0x000fea0003800000 */
.L_x_6816:
[----:B------:R-:W-:-:S13]  /*97e0*/  ISETP.NE.AND P0, PT, R0, 0xf, PT ;  /* 0x0000000f0000780c */ /* 0x000fda0003f05270 */
[----:B------:R-:W-:Y:S05]  /*97f0*/  @!P0 BRA `(.L_x_6818) ;  /* 0x0000000400088947 */ /* 0x000fea0003800000 */
[----:B------:R-:W-:-:S13]  /*9800*/  ISETP.NE.AND P0, PT, R0, 0x17, PT ;  /* 0x000000170000780c */ /* 0x000fda0003f05270 */
[----:B------:R-:W-:Y:S05]  /*9810*/  @!P0 BRA `(.L_x_6819) ;  /* 0x0000000000a08947 */ /* 0x000fea0003800000 */
[----:B------:R-:W-:-:S13]  /*9820*/  ISETP.NE.AND P0, PT, R0, 0x18, PT ;  /* 0x000000180000780c */ /* 0x000fda0003f05270 */
[----:B------:R-:W-:Y:S05]  /*9830*/  @!P0 BRA `(.L_x_6820) ;  /* 0x0000000000448947 */ /* 0x000fea0003800000 */
.L_x_6796:
        /* <DEDUP_REMOVED lines=16> */
.L_x_6821:
[----:B------:R-:W-:Y:S05]  /*9940*/  BRA `(.L_x_6797) ;  /* 0x0000000000d07947 */ /* 0x000fea0003800000 */
.L_x_6820:
        /* <DEDUP_REMOVED lines=17> */
.L_x_6823:
[----:B------:R-:W-:Y:S05]  /*9a60*/  BSYNC.RECONVERGENT B0 ;  /* 0x0000000000007941 */ /* 0x000fea0003800200 */
.L_x_6822:
[----:B------:R-:W-:-:S05]  /*9a70*/  LOP3.LUT R3, R0, 0x80, R3, 0xf8, !PT ;  /* 0x0000008000037812 */ /* 0x000fca00078ef803 */
[----:B------:R3:W-:Y:S01]  /*9a80*/  STG.E.U8 desc[UR36][R4.64], R3 ;  /* 0x0000000304007986 */ /* 0x0007e2000c101124 */
[----:B------:R-:W-:Y:S05]  /*9a90*/  BRA `(.L_x_6797) ;  /* 0x00000000007c7947 */ /* 0x000fea0003800000 */
.L_x_6819:
        /* <DEDUP_REMOVED lines=16> */
.L_x_6825:
[----:B------:R-:W-:Y:S01]  /*9ba0*/  IMAD.MOV.U32 R0, RZ, RZ, 0x7f ;  /* 0x0000007fff007424 */ /* 0x000fe200078e00ff */
[----:B------:R-:W-:-:S04]  /*9bb0*/  ISETP.GT.U32.AND P0, PT, R3, 0x7f800000, PT ;  /* 0x7f8000000300780c */ /* 0x000fc80003f04070 */
[----:B------:R-:W-:-:S09]  /*9bc0*/  SEL R0, R0, 0x7c, P0 ;  /* 0x0000007c00007807 */ /* 0x000fd20000000000 */
.L_x_6826:
[----:B------:R-:W-:Y:S05]  /*9bd0*/  BSYNC.RECONVERGENT B0 ;  /* 0x0000000000007941 */ /* 0x000fea0003800200 */
.L_x_6824:
[----:B------:R-:W-:-:S04]  /*9be0*/  SHF.R.U32.HI R3, RZ, 0x18, R7 ;  /* 0x00000018ff037819 */ /* 0x000fc80000011607 */
[----:B------:R-:W-:-:S05]  /*9bf0*/  LOP3.LUT R3, R0, 0x80, R3, 0xf8, !PT ;  /* 0x0000008000037812 */ /* 0x000fca00078ef803 */
[----:B------:R2:W-:Y:S01]  /*9c00*/  STG.E.U8 desc[UR36][R4.64], R3 ;  /* 0x0000000304007986 */ /* 0x0005e2000c101124 */
[----:B------:R-:W-:Y:S05]  /*9c10*/  BRA `(.L_x_6797) ;  /* 0x00000000001c7947 */ /* 0x000fea0003800000 */
.L_x_6818:
[----:B------:R-:W-:Y:S01]  /*9c20*/  UMOV UR4, 0xf0000000 ;  /* 0xf000000000047882 */ /* 0x000fe20000000000 */
[----:B------:R-:W-:Y:S01]  /*9c30*/  UMOV UR5, 0x380fffff ;  /* 0x380fffff00057882 */ /* 0x000fe20000000000 */
[----:B------:R-:W0:Y:S01]  /*9c40*/  F2F.F32.F64 R0, R28 ;  /* 0x0000001c00007310 */ /* 0x000e220000301000 */
[----:B------:R-:W-:-:S14]  /*9c50*/  DSETP.GEU.AND P0, PT, |R28|, UR4, PT ;  /* 0x000000041c007e2a */ /* 0x000fdc000bf0e200 */
[----:B0-----:R-:W-:-:S05]  /*9c60*/  @!P0 FMUL R0, R0, 1.175494350822287508e-38 ;  /* 0x0080000000008820 */ /* 0x001fca0000400000 */
[----:B------:R-:W-:-:S05]  /*9c70*/  F2FP.BF16.F32.PACK_AB R0, RZ, R0 ;  /* 0x00000000ff00723e */ /* 0x000fca00000010ff */
[----:B------:R4:W-:Y:S02]  /*9c80*/  STG.E.U16 desc[UR36][R4.64], R0 ;  /* 0x0000000004007986 */ /* 0x0009e4000c101524 */
.L_x_6797:
[----:B------:R-:W-:-:S07]  /*9c90*/  VIADD R23, R23, 0x80 ;  /* 0x0000008017177836 */ /* 0x000fce0000000000 */
.L_x_6754:
[----:B------:R-:W-:-:S13]  /*9ca0*/  ISETP.GE.AND P0, PT, R23, R19, PT ;  /* 0x000000131700720c */ /* 0x000fda0003f06270 */
[----:B------:R-:W-:Y:S05]  /*9cb0*/  @P0 BREAK.RELIABLE B6 ;  /* 0x0000000000060942 */ /* 0x000fea0003800100 */
[----:B------:R-:W-:Y:S05]  /*9cc0*/  @P0 BRA `(.L_x_6791) ;  /* 0x00000010004c0947 */ /* 0x000fea0003800000 */
[----:B------:R-:W-:Y:S05]  /*9cd0*/  BSYNC.RELIABLE B6 ;  /* 0x0000000000067941 */ /* 0x000fea0003800100 */
.L_x_6753:
        /* <DEDUP_REMOVED lines=21> */
.L_x_6830:
[----:B------:R-:W0:Y:S02]  /*9e30*/  F2I.S64.F64.TRUNC R24, R24 ;  /* 0x0000001800187311 */ /* 0x000e24000030d900 */
[----:B0-----:R-:W-:-:S05]  /*9e40*/  IMAD.MOV.U32 R3, RZ, RZ, R24 ;  /* 0x000000ffff037224 */ /* 0x001fca00078e0018 */
[----:B------:R0:W-:Y:S01]  /*9e50*/  STG.E.U8 desc[UR36][R4.64], R3 ;  /* 0x0000000304007986 */ /* 0x0001e2000c101124 */
[----:B------:R-:W-:Y:S05]  /*9e60*/  BRA `(.L_x_6832) ;  /* 0x0000000c00e07947 */ /* 0x000fea0003800000 */
.L_x_6829:
        /* <DEDUP_REMOVED lines=9> */
.L_x_6834:
[----:B------:R-:W0:Y:S02]  /*9f00*/  F2I.F64.TRUNC R25, R24 ;  /* 0x0000001800197311 */ /* 0x000e24000030d100 */
[----:B0-----:R0:W-:Y:S01]  /*9f10*/  STG.E desc[UR36][R4.64], R25 ;  /* 0x0000001904007986 */ /* 0x0011e2000c101924 */
[----:B------:R-:W-:Y:S05]  /*9f20*/  BRA `(.L_x_6832) ;  /* 0x0000000c00b07947 */ /* 0x000fea0003800000 */
.L_x_6833:
[----:B------:R-:W0:Y:S02]  /*9f30*/  F2I.F64.TRUNC R25, R24 ;  /* 0x0000001800197311 */ /* 0x000e24000030d100 */
[----:B0-----:R0:W-:Y:S01]  /*9f40*/  STG.E.U16 desc[UR36][R4.64], R25 ;  /* 0x0000001904007986 */ /* 0x0011e2000c101524 */
[----:B------:R-:W-:Y:S05]  /*9f50*/  BRA `(.L_x_6832) ;  /* 0x0000000c00a47947 */ /* 0x000fea0003800000 */
.L_x_6828:
        /* <DEDUP_REMOVED lines=13> */
.L_x_6836:
        /* <DEDUP_REMOVED lines=8> */
.L_x_6835:
        /* <DEDUP_REMOVED lines=14> */
.L_x_6838:
        /* <DEDUP_REMOVED lines=9> */
.L_x_6837:
[----:B------:R0:W-:Y:S01]  /*a220*/  STG.E.64 desc[UR36][R4.64], R24 ;  /* 0x0000001804007986 */ /* 0x0001e2000c101b24 */
[----:B------:R-:W-:Y:S05]  /*a230*/  BRA `(.L_x_6832) ;  /* 0x0000000800ec7947 */ /* 0x000fea0003800000 */
.L_x_6827:
        /* <DEDUP_REMOVED lines=13> */
.L_x_6842:
        /* <DEDUP_REMOVED lines=22> */
.L_x_6845:
[----:B------:R-:W-:-:S04]  /*a470*/  SHF.R.U32.HI R3, RZ, 0x18, R7 ;  /* 0x00000018ff037819 */ /* 0x000fc80000011607 */
[----:B------:R-:W-:-:S07]  /*a480*/  LOP3.LUT R0, R0, 0x80, R3, 0xf8, !PT ;  /* 0x0000008000007812 */ /* 0x000fce00078ef803 */
.L_x_6844:
[----:B------:R-:W-:Y:S05]  /*a490*/  BSYNC.RECONVERGENT B0 ;  /* 0x0000000000007941 */ /* 0x000fea0003800200 */
.L_x_6843:
[----:B------:R0:W-:Y:S01]  /*a4a0*/  STG.E.U8 desc[UR36][R4.64], R0 ;  /* 0x0000000004007986 */ /* 0x0001e2000c101124 */
[----:B------:R-:W-:Y:S05]  /*a4b0*/  BRA `(.L_x_6832) ;  /* 0x00000008004c7947 */ /* 0x000fea0003800000 */
.L_x_6841:
        /* <DEDUP_REMOVED lines=22> */
.L_x_6848:
[----:B------:R-:W-:-:S04]  /*a620*/  SHF.R.U32.HI R3, RZ, 0x18, R7 ;  /* 0x00000018ff037819 */ /* 0x000fc80000011607 */
[----:B------:R-:W-:-:S07]  /*a630*/  LOP3.LUT R0, R0, 0x80, R3, 0xf8, !PT ;  /* 0x0000008000007812 */ /* 0x000fce00078ef803 */
.L_x_6847:
[----:B------:R-:W-:Y:S05]  /*a640*/  BSYNC.RECONVERGENT B0 ;  /* 0x0000000000007941 */ /* 0x000fea0003800200 */
.L_x_6846:
[----:B------:R0:W-:Y:S01]  /*a650*/  STG.E.U8 desc[UR36][R4.64], R0 ;  /* 0x0000000004007986 */ /* 0x0001e2000c101124 */
[----:B------:R-:W-:Y:S05]  /*a660*/  BRA `(.L_x_6832) ;  /* 0x0000000400e07947 */ /* 0x000fea0003800000 */
.L_x_6840:
        /* <DEDUP_REMOVED lines=26> */
.L_x_6850:
[----:B------:R-:W0:Y:S02]  /*a810*/  F2I.U64.F64.TRUNC R24, R24 ;  /* 0x0000001800187311 */ /* 0x000e24000030d800 */
[----:B0-----:R0:W-:Y:S01]  /*a820*/  STG.E.64 desc[UR36][R4.64], R24 ;  /* 0x0000001804007986 */ /* 0x0011e2000c101b24 */
[----:B------:R-:W-:Y:S05]  /*a830*/  BRA `(.L_x_6832) ;  /* 0x00000004006c7947 */ /* 0x000fea0003800000 */
.L_x_6849:
[----:B------:R-:W0:Y:S02]  /*a840*/  F2I.U32.F64.TRUNC R25, R24 ;  /* 0x0000001800197311 */ /* 0x000e24000030d000 */
[----:B0-----:R0:W-:Y:S01]  /*a850*/  STG.E desc[UR36][R4.64], R25 ;  /* 0x0000001904007986 */ /* 0x0011e2000c101924 */
[----:B------:R-:W-:Y:S05]  /*a860*/  BRA `(.L_x_6832) ;  /* 0x0000000400607947 */ /* 0x000fea0003800000 */
.L_x_6839:
        /* <DEDUP_REMOVED lines=10> */
.L_x_6852:
[----:B------:R-:W-:-:S05]  /*a910*/  CS2R R26, SRZ ;  /* 0x00000000001a7805 */ /* 0x000fca000001ff00 */
[----:B------:R4:W-:Y:S01]  /*a920*/  STG.E.128 desc[UR36][R4.64], R24 ;  /* 0x0000001804007986 */ /* 0x0009e2000c101d24 */
[----:B------:R-:W-:Y:S05]  /*a930*/  BRA `(.L_x_6832) ;  /* 0x00000004002c7947 */ /* 0x000fea0003800000 */
.L_x_6851:
[----:B------:R-:W-:-:S13]  /*a940*/  ISETP.NE.AND P0, PT, R0, 0xf, PT ;  /* 0x0000000f0000780c */ /* 0x000fda0003f05270 */
[----:B------:R-:W-:Y:S05]  /*a950*/  @!P0 BRA `(.L_x_6853) ;  /* 0x0000000400088947 */ /* 0x000fea0003800000 */
[----:B------:R-:W-:-:S13]  /*a960*/  ISETP.NE.AND P0, PT, R0, 0x17, PT ;  /* 0x000000170000780c */ /* 0x000fda0003f05270 */
[----:B------:R-:W-:Y:S05]  /*a970*/  @!P0 BRA `(.L_x_6854) ;  /* 0x0000000000a08947 */ /* 0x000fea0003800000 */
[----:B------:R-:W-:-:S13]  /*a980*/  ISETP.NE.AND P0, PT, R0, 0x18, PT ;  /* 0x000000180000780c */ /* 0x000fda0003f05270 */
[----:B------:R-:W-:Y:S05]  /*a990*/  @!P0 BRA `(.L_x_6855) ;  /* 0x0000000000448947 */ /* 0x000fea0003800000 */
.L_x_6831:
        /* <DEDUP_REMOVED lines=16> */
.L_x_6856:
[----:B------:R-:W-:Y:S05]  /*aaa0*/  BRA `(.L_x_6832) ;  /* 0x0000000000d07947 */ /* 0x000fea0003800000 */
.L_x_6855:
        /* <DEDUP_REMOVED lines=17> */
.L_x_6858:
[----:B------:R-:W-:Y:S05]  /*abc0*/  BSYNC.RECONVERGENT B0 ;  /* 0x0000000000007941 */ /* 0x000fea0003800200 */
.L_x_6857:
[----:B------:R-:W-:-:S05]  /*abd0*/  LOP3.LUT R3, R0, 0x80, R3, 0xf8, !PT ;  /* 0x0000008000037812 */ /* 0x000fca00078ef803 */
[----:B------:R1:W-:Y:S01]  /*abe0*/  STG.E.U8 desc[UR36][R4.64], R3 ;  /* 0x0000000304007986 */ /* 0x0003e2000c101124 */
[----:B------:R-:W-:Y:S05]  /*abf0*/  BRA `(.L_x_6832) ;  /* 0x00000000007c7947 */ /* 0x000fea0003800000 */
.L_x_6854:
        /* <DEDUP_REMOVED lines=16> */
.L_x_6860:
[----:B------:R-:W-:Y:S01]  /*ad00*/  IMAD.MOV.U32 R0, RZ, RZ, 0x7f ;  /* 0x0000007fff007424 */ /* 0x000fe200078e00ff */
[----:B------:R-:W-:-:S04]  /*ad10*/  ISETP.GT.U32.AND P0, PT, R3, 0x7f800000, PT ;  /* 0x7f8000000300780c */ /* 0x000fc80003f04070 */
[----:B------:R-:W-:-:S09]  /*ad20*/  SEL R0, R0, 0x7c, P0 ;  /* 0x0000007c00007807 */ /* 0x000fd20000000000 */
.L_x_6861:
[----:B------:R-:W-:Y:S05]  /*ad30*/  BSYNC.RECONVERGENT B0 ;  /* 0x0000000000007941 */ /* 0x000fea0003800200 */
.L_x_6859:
[----:B------:R-:W-:-:S04]  /*ad40*/  SHF.R.U32.HI R3, RZ, 0x18, R7 ;  /* 0x00000018ff037819 */ /* 0x000fc80000011607 */
[----:B------:R-:W-:-:S05]  /*ad50*/  LOP3.LUT R3, R0, 0x80, R3, 0xf8, !PT ;  /* 0x0000008000037812 */ /* 0x000fca00078ef803 */
[----:B------:R0:W-:Y:S01]  /*ad60*/  STG.E.U8 desc[UR36][R4.64], R3 ;  /* 0x0000000304007986 */ /* 0x0001e2000c101124 */
[----:B------:R-:W-:Y:S05]  /*ad70*/  BRA `(.L_x_6832) ;  /* 0x00000000001c7947 */ /* 0x000fea0003800000 */
.L_x_6853:
[----:B------:R-:W-:Y:S01]  /*ad80*/  UMOV UR4, 0xf0000000 ;  /* 0xf000000000047882 */ /* 0x000fe20000000000 */
[----:B------:R-:W-:Y:S01]  /*ad90*/  UMOV UR5, 0x380fffff ;  /* 0x380fffff00057882 */ /* 0x000fe20000000000 */
[----:B------:R-:W0:Y:S01]  /*ada0*/  F2F.F32.F64 R0, R24 ;  /* 0x0000001800007310 */ /* 0x000e220000301000 */
[----:B------:R-:W-:-:S14]  /*adb0*/  DSETP.GEU.AND P0, PT, |R24|, UR4, PT ;  /* 0x0000000418007e2a */ /* 0x000fdc000bf0e200 */
[----:B0-----:R-:W-:-:S05]  /*adc0*/  @!P0 FMUL R0, R0, 1.175494350822287508e-38 ;  /* 0x0080000000008820 */ /* 0x001fca0000400000 */
[----:B------:R-:W-:-:S05]  /*add0*/  F2FP.BF16.F32.PACK_AB R0, RZ, R0 ;  /* 0x00000000ff00723e */ /* 0x000fca00000010ff */
[----:B------:R2:W-:Y:S02]  /*ade0*/  STG.E.U16 desc[UR36][R4.64], R0 ;  /* 0x0000000004007986 */ /* 0x0005e4000c101524 */
.L_x_6832:
[----:B------:R-:W-:-:S07]  /*adf0*/  VIADD R23, R23, 0x80 ;  /* 0x0000008017177836 */ /* 0x000fce0000000000 */
.L_x_6791:
[----:B------:R-:W-:Y:S05]  /*ae00*/  BSYNC.RECONVERGENT B7 ;  /* 0x0000000000077941 */ /* 0x000fea0003800200 */
.L_x_6752:
        /* <DEDUP_REMOVED lines=20> */
[----:B0-----:R-:W-:Y:S01]  /*af50*/  STG.E.U8 desc[UR36][R4.64], R17 ;  /* 0x0000001104007986 */ /* 0x001fe2000c101124 */
[----:B------:R-:W-:Y:S05]  /*af60*/  EXIT ;  /* 0x000000000000794d */ /* 0x000fea0003800000 */
.L_x_6865:
[----:B------:R-:W0:Y:S02]  /*af70*/  F2I.S64.F64.TRUNC R16, R16 ;  /* 0x0000001000107311 */ /* 0x000e24000030d900 */
[----:B0-----:R-:W-:-:S05]  /*af80*/  IMAD.MOV.U32 R3, RZ, RZ, R16 ;  /* 0x000000ffff037224 */ /* 0x001fca00078e0010 */
[----:B------:R-:W-:Y:S01]  /*af90*/  STG.E.U8 desc[UR36][R4.64], R3 ;  /* 0x0000000304007986 */ /* 0x000fe2000c101124 */
[----:B------:R-:W-:Y:S05]  /*afa0*/  EXIT ;  /* 0x000000000000794d */ /* 0x000fea0003800000 */
.L_x_6864:
[----:B------:R-:W-:-:S13]  /*afb0*/  ISETP.NE.AND P0, PT, R0, 0x2, PT ;  /* 0x000000020000780c */ /* 0x000fda0003f05270 */
[----:B------:R-:W-:Y:S05]  /*afc0*/  @!P0 BRA `(.L_x_6867) ;  /* 0x0000000000288947 */ /* 0x000fea0003800000 */
[----:B------:R-:W-:-:S13]  /*afd0*/  ISETP.NE.AND P0, PT, R0, 0x3, PT ;  /* 0x000000030000780c */ /* 0x000fda0003f05270 */
[----:B------:R-:W-:Y:S05]  /*afe0*/  @!P0 BRA `(.L_x_6868) ;  /* 0x0000000000148947 */ /* 0x000fea0003800000 */
[----:B------:R-:W-:-:S13]  /*aff0*/  ISETP.NE.AND P0, PT, R0, 0x4, PT ;  /* 0x000000040000780c */ /* 0x000fda0003f05270 */
[----:B------:R-:W-:Y:S05]  /*b000*/  @P0 BRA `(.L_x_6866) ;  /* 0x0000000800b40947 */ /* 0x000fea0003800000 */
[----:B------:R-:W0:Y:S02]  /*b010*/  F2I.S64.F64.TRUNC R16, R16 ;  /* 0x0000001000107311 */ /* 0x000e24000030d900 */
[----:B0-----:R-:W-:Y:S01]  /*b020*/  STG.E.64 desc[UR36][R4.64], R16 ;  /* 0x0000001004007986 */ /* 0x001fe2000c101b24 */
[----:B------:R-:W-:Y:S05]  /*b030*/  EXIT ;  /* 0x000000000000794d */ /* 0x000fea0003800000 */
.L_x_6868:
[----:B------:R-:W0:Y:S02]  /*b040*/  F2I.F64.TRUNC R17, R16 ;  /* 0x0000001000117311 */ /* 0x000e24000030d100 */
[----:B0-----:R-:W-:Y:S01]  /*b050*/  STG.E desc[UR36][R4.64], R17 ;  /* 0x0000001104007986 */ /* 0x001fe2000c101924 */
[----:B------:R-:W-:Y:S05]  /*b060*/  EXIT ;  /* 0x000000000000794d */ /* 0x000fea0003800000 */
.L_x_6867:
[----:B------:R-:W0:Y:S02]  /*b070*/  F2I.F64.TRUNC R17, R16 ;  /* 0x0000001000117311 */ /* 0x000e24000030d100 */
[----:B0-----:R-:W-:Y:S01]  /*b080*/  STG.E.U16 desc[UR36][R4.64], R17 ;  /* 0x0000001104007986 */ /* 0x001fe2000c101524 */
[----:B------:R-:W-:Y:S05]  /*b090*/  EXIT ;  /* 0x000000000000794d */ /* 0x000fea0003800000 */
.L_x_6863:
        /* <DEDUP_REMOVED lines=11> */
[----:B------:R-:W-:Y:S01]  /*b150*/  STG.E desc[UR36][R4.64], R3 ;  /* 0x0000000304007986 */ /* 0x000fe2000c101924 */
[----:B------:R-:W-:Y:S05]  /*b160*/  EXIT ;  /* 0x000000000000794d */ /* 0x000fea0003800000 */
.L_x_6870:
[----:B------:R-:W-:Y:S01]  /*b170*/  UMOV UR4, 0xf0000000 ;  /* 0xf000000000047882 */ /* 0x000fe20000000000 */
[----:B------:R-:W-:Y:S01]  /*b180*/  UMOV UR5, 0x380fffff ;  /* 0x380fffff00057882 */ /* 0x000fe20000000000 */
[----:B------:R-:W0:Y:S01]  /*b190*/  F2F.F32.F64 R0, R16 ;  /* 0x0000001000007310 */ /* 0x000e220000301000 */
[----:B------:R-:W-:-:S14]  /*b1a0*/  DSETP.GEU.AND P0, PT, |R16|, UR4, PT ;  /* 0x0000000410007e2a */ /* 0x000fdc000bf0e200 */
[----:B0-----:R-:W-:-:S05]  /*b1b0*/  @!P0 FMUL R0, R0, 1.175494350822287508e-38 ;  /* 0x0080000000008820 */ /* 0x001fca0000400000 */
[----:B------:R-:W-:-:S05]  /*b1c0*/  F2FP.F16.F32.PACK_AB R0, RZ, R0 ;  /* 0x00000000ff00723e */ /* 0x000fca00000000ff */
[----:B------:R-:W-:Y:S01]  /*b1d0*/  STG.E.U16 desc[UR36][R4.64], R0 ;  /* 0x0000000004007986 */ /* 0x000fe2000c101524 */
[----:B------:R-:W-:Y:S05]  /*b1e0*/  EXIT ;  /* 0x000000000000794d */ /* 0x000fea0003800000 */
.L_x_6869:
        /* <DEDUP_REMOVED lines=12> */
[----:B------:R-:W-:Y:S01]  /*b2b0*/  STG.E.64 desc[UR36][R4.64], R2 ;  /* 0x0000000204007986 */ /* 0x000fe2000c101b24 */
[----:B------:R-:W-:Y:S05]  /*b2c0*/  EXIT ;  /* 0x000000000000794d */ /* 0x000fea0003800000 */
.L_x_6872:
[----:B------:R-:W-:Y:S01]  /*b2d0*/  UMOV UR4, 0xf0000000 ;  /* 0xf000000000047882 */ /* 0x000fe20000000000 */
[----:B------:R-:W-:Y:S01]  /*b2e0*/  UMOV UR5, 0x380fffff ;  /* 0x380fffff00057882 */ /* 0x000fe20000000000 */
[----:B------:R-:W0:Y:S01]  /*b2f0*/  F2F.F32.F64 R0, R16 ;  /* 0x0000001000007310 */ /* 0x000e220000301000 */
[----:B------:R-:W-:-:S14]  /*b300*/  DSETP.GEU.AND P0, PT, |R16|, UR4, PT ;  /* 0x0000000410007e2a */ /* 0x000fdc000bf0e200 */
[----:B0-----:R-:W-:-:S05]  /*b310*/  @!P0 FMUL R0, R0, 1.175494350822287508e-38 ;  /* 0x0080000000008820 */ /* 0x001fca0000400000 */
[----:B------:R-:W-:-:S04]  /*b320*/  F2FP.F16.F32.PACK_AB R3, RZ, R0 ;  /* 0x00000000ff03723e */ /* 0x000fc800000000ff */
[----:B------:R-:W-:-:S05]  /*b330*/  PRMT R3, R3, 0x5410, RZ ;  /* 0x0000541003037816 */ /* 0x000fca00000000ff */
[----:B------:R-:W-:Y:S01]  /*b340*/  STG.E desc[UR36][R4.64], R3 ;  /* 0x0000000304007986 */ /* 0x000fe2000c101924 */
[----:B------:R-:W-:Y:S05]  /*b350*/  EXIT ;  /* 0x000000000000794d */ /* 0x000fea0003800000 */
.L_x_6871:
[----:B------:R-:W-:Y:S01]  /*b360*/  STG.E.64 desc[UR36][R4.64], R16 ;  /* 0x0000001004007986 */ /* 0x000fe2000c101b24 */
[----:B------:R-:W-:Y:S05]  /*b370*/  EXIT ;  /* 0x000000000000794d */ /* 0x000fea0003800000 */
.L_x_6862:
        /* <DEDUP_REMOVED lines=11> */
[----:B0-----:R-:W-:Y:S01]  /*b430*/  STG.E.U16 desc[UR36][R4.64], R17 ;  /* 0x0000001104007986 */ /* 0x001fe2000c101524 */
[----:B------:R-:W-:Y:S05]  /*b440*/  EXIT ;  /* 0x000000000000794d */ /* 0x000fea0003800000 */
.L_x_6876:
        /* <DEDUP_REMOVED lines=21> */
.L_x_6879:
[----:B------:R-:W-:-:S04]  /*b5a0*/  SHF.R.U32.HI R3, RZ, 0x18, R7 ;  /* 0x00000018ff037819 */ /* 0x000fc80000011607 */
[----:B------:R-:W-:-:S04]  /*b5b0*/  LOP3.LUT R0, R0, 0x80, R3, 0xf8, !PT ;  /* 0x0000008000007812 */ /* 0x000fc800078ef803 */
[----:B------:R-:W-:-:S07]  /*b5c0*/  PRMT R2, R0, 0x7610, R2 ;  /* 0x0000761000027816 */ /* 0x000fce0000000002 */
.L_x_6878:
[----:B------:R-:W-:Y:S05]  /*b5d0*/  BSYNC.RECONVERGENT B0 ;  /* 0x0000000000007941 */ /* 0x000fea0003800200 */
.L_x_6877:
[----:B------:R-:W-:Y:S01]  /*b5e0*/  STG.E.U8 desc[UR36][R4.64], R2 ;  /* 0x0000000204007986 */ /* 0x000fe2000c101124 */
[----:B------:R-:W-:Y:S05]  /*b5f0*/  EXIT ;  /* 0x000000000000794d */ /* 0x000fea0003800000 */
.L_x_6875:
        /* <DEDUP_REMOVED lines=21> */
.L_x_6882:
[----:B------:R-:W-:-:S04]  /*b750*/  SHF.R.U32.HI R3, RZ, 0x18, R7 ;  /* 0x00000018ff037819 */ /* 0x000fc80000011607 */
[----:B------:R-:W-:-:S04]  /*b760*/  LOP3.LUT R0, R0, 0x80, R3, 0xf8, !PT ;  /* 0x0000008000007812 */ /* 0x000fc800078ef803 */
[----:B------:R-:W-:-:S07]  /*b770*/  PRMT R2, R0, 0x7610, R2 ;  /* 0x0000761000027816 */ /* 0x000fce0000000002 */
.L_x_6881:
[----:B------:R-:W-:Y:S05]  /*b780*/  BSYNC.RECONVERGENT B0 ;  /* 0x0000000000007941 */ /* 0x000fea0003800200 */
.L_x_6880:
[----:B------:R-:W-:Y:S01]  /*b790*/  STG.E.U8 desc[UR36][R4.64], R2 ;  /* 0x0000000204007986 */ /* 0x000fe2000c101124 */
[----:B------:R-:W-:Y:S05]  /*b7a0*/  EXIT ;  /* 0x000000000000794d */ /* 0x000fea0003800000 */
.L_x_6874:
        /* <DEDUP_REMOVED lines=26> */
.L_x_6884:
[----:B------:R-:W0:Y:S02]  /*b950*/  F2I.U64.F64.TRUNC R16, R16 ;  /* 0x0000001000107311 */ /* 0x000e24000030d800 */
[----:B0-----:R-:W-:Y:S01]  /*b960*/  STG.E.64 desc[UR36][R4.64], R16 ;  /* 0x0000001004007986 */ /* 0x001fe2000c101b24 */
[----:B------:R-:W-:Y:S05]  /*b970*/  EXIT ;  /* 0x000000000000794d */ /* 0x000fea0003800000 */
.L_x_6883:
[----:B------:R-:W0:Y:S02]  /*b980*/  F2I.U32.F64.TRUNC R17, R16 ;  /* 0x0000001000117311 */ /* 0x000e24000030d000 */
[----:B0-----:R-:W-:Y:S01]  /*b990*/  STG.E desc[UR36][R4.64], R17 ;  /* 0x0000001104007986 */ /* 0x001fe2000c101924 */
[----:B------:R-:W-:Y:S05]  /*b9a0*/  EXIT ;  /* 0x000000000000794d */ /* 0x000fea0003800000 */
.L_x_6873:
        /* <DEDUP_REMOVED lines=8> */
[----:B------:R-:W-:Y:S01]  /*ba30*/  STG.E.U8 desc[UR36][R4.64], R3 ;  /* 0x0000000304007986 */ /* 0x000fe2000c101124 */
[----:B------:R-:W-:Y:S05]  /*ba40*/  EXIT ;  /* 0x000000000000794d */ /* 0x000fea0003800000 */
.L_x_6886:
[----:B------:R-:W-:-:S05]  /*ba50*/  CS2R R18, SRZ ;  /* 0x0000000000127805 */ /* 0x000fca000001ff00 */
[----:B------:R-:W-:Y:S01]  /*ba60*/  STG.E.128 desc[UR36][R4.64], R16 ;  /* 0x0000001004007986 */ /* 0x000fe2000c101d24 */
[----:B------:R-:W-:Y:S05]  /*ba70*/  EXIT ;  /* 0x000000000000794d */ /* 0x000fea0003800000 */
.L_x_6885:
[----:B------:R-:W-:-:S13]  /*ba80*/  ISETP.NE.AND P0, PT, R0, 0xf, PT ;  /* 0x0000000f0000780c */ /* 0x000fda0003f05270 */
[----:B------:R-:W-:Y:S05]  /*ba90*/  @!P0 BRA `(.L_x_6887) ;  /* 0x0000000400088947 */ /* 0x000fea0003800000 */
[----:B------:R-:W-:-:S13]  /*baa0*/  ISETP.NE.AND P0, PT, R0, 0x17, PT ;  /* 0x000000170000780c */ /* 0x000fda0003f05270 */
[----:B------:R-:W-:Y:S05]  /*bab0*/  @!P0 BRA `(.L_x_6888) ;  /* 0x0000000000a08947 */ /* 0x000fea0003800000 */
[----:B------:R-:W-:-:S13]  /*bac0*/  ISETP.NE.AND P0, PT, R0, 0x18, PT ;  /* 0x000000180000780c */ /* 0x000fda0003f05270 */
[----:B------:R-:W-:Y:S05]  /*bad0*/  @!P0 BRA `(.L_x_6889) ;  /* 0x0000000000448947 */ /* 0x000fea0003800000 */
.L_x_6866:
        /* <DEDUP_REMOVED lines=16> */
.L_x_6890:
[----:B------:R-:W-:Y:S05]  /*bbe0*/  EXIT ;  /* 0x000000000000794d */ /* 0x000fea0003800000 */
.L_x_6889:
        /* <DEDUP_REMOVED lines=17> */
.L_x_6892:
[----:B------:R-:W-:Y:S05]  /*bd00*/  BSYNC.RECONVERGENT B0 ;  /* 0x0000000000007941 */ /* 0x000fea0003800200 */
.L_x_6891:
[----:B------:R-:W-:-:S05]  /*bd10*/  LOP3.LUT R3, R0, 0x80, R3, 0xf8, !PT ;  /* 0x0000008000037812 */ /* 0x000fca00078ef803 */
[----:B------:R-:W-:Y:S01]  /*bd20*/  STG.E.U8 desc[UR36][R4.64], R3 ;  /* 0x0000000304007986 */ /* 0x000fe2000c101124 */
[----:B------:R-:W-:Y:S05]  /*bd30*/  EXIT ;  /* 0x000000000000794d */ /* 0x000fea0003800000 */
.L_x_6888:
        /* <DEDUP_REMOVED lines=16> */
.L_x_6894:
[----:B------:R-:W-:Y:S01]  /*be40*/  IMAD.MOV.U32 R0, RZ, RZ, 0x7f ;  /* 0x0000007fff007424 */ /* 0x000fe200078e00ff */
[----:B------:R-:W-:-:S04]  /*be50*/  ISETP.GT.U32.AND P0, PT, R2, 0x7f800000, PT ;  /* 0x7f8000000200780c */ /* 0x000fc80003f04070 */
[----:B------:R-:W-:-:S09]  /*be60*/  SEL R0, R0, 0x7c, P0 ;  /* 0x0000007c00007807 */ /* 0x000fd20000000000 */
.L_x_6895:
[----:B------:R-:W-:Y:S05]  /*be70*/  BSYNC.RECONVERGENT B0 ;  /* 0x0000000000007941 */ /* 0x000fea0003800200 */
.L_x_6893:
[----:B------:R-:W-:-:S04]  /*be80*/  SHF.R.U32.HI R3, RZ, 0x18, R3 ;  /* 0x00000018ff037819 */ /* 0x000fc80000011603 */
[----:B------:R-:W-:-:S05]  /*be90*/  LOP3.LUT R3, R0, 0x80, R3, 0xf8, !PT ;  /* 0x0000008000037812 */ /* 0x000fca00078ef803 */
[----:B------:R-:W-:Y:S01]  /*bea0*/  STG.E.U8 desc[UR36][R4.64], R3 ;  /* 0x0000000304007986 */ /* 0x000fe2000c101124 */
[----:B------:R-:W-:Y:S05]  /*beb0*/  EXIT ;  /* 0x000000000000794d */ /* 0x000fea0003800000 */
.L_x_6887:
[----:B------:R-:W-:Y:S01]  /*bec0*/  UMOV UR4, 0xf0000000 ;  /* 0xf000000000047882 */ /* 0x000fe20000000000 */
[----:B------:R-:W-:Y:S01]  /*bed0*/  UMOV UR5, 0x380fffff ;  /* 0x380fffff00057882 */ /* 0x000fe20000000000 */
[----:B------:R-:W0:Y:S01]  /*bee0*/  F2F.F32.F64 R0, R16 ;  /* 0x0000001000007310 */ /* 0x000e220000301000 */
[----:B------:R-:W-:-:S14]  /*bef0*/  DSETP.GEU.AND P0, PT, |R16|, UR4, PT ;  /* 0x0000000410007e2a */ /* 0x000fdc000bf0e200 */
[----:B0-----:R-:W-:-:S05]  /*bf00*/  @!P0 FMUL R0, R0, 1.175494350822287508e-38 ;  /* 0x0080000000008820 */ /* 0x001fca0000400000 */
[----:B------:R-:W-:-:S05]  /*bf10*/  F2FP.BF16.F32.PACK_AB R0, RZ, R0 ;  /* 0x00000000ff00723e */ /* 0x000fca00000010ff */
[----:B------:R-:W-:Y:S01]  /*bf20*/  STG.E.U16 desc[UR36][R4.64], R0 ;  /* 0x0000000004007986 */ /* 0x000fe2000c101524 */
[----:B------:R-:W-:Y:S05]  /*bf30*/  EXIT ;  /* 0x000000000000794d */ /* 0x000fea0003800000 */
.L_x_6896:
        /* <DEDUP_REMOVED lines=12> */
.L_x_8143:


//--------------------- .text._ZN2at6native18elementwise_kernelILi128ELi2EZNS0_22gpu_kernel_impl_nocastINS0_13BinaryFunctorIdddZZZNS0_20copysign_kernel_cudaERNS_18TensorIteratorBaseEENKUlvE_clEvENKUlvE_clEvEUlddE_EEEEvS5_RKT_EUliE_EEviT1_ --------------------------
	.section	.text._ZN2at6native18elementwise_kernelILi128ELi2EZNS0_22gpu_kernel_impl_nocastINS0_13BinaryFunctorIdddZZZNS0_20copysign_kernel_cudaERNS_18TensorIteratorBaseEENKUlvE_clEvENKUlvE_clEvEUlddE_EEEEvS5_RKT_EUliE_EEviT1_,"ax",@progbits
	.align	128
        .global         _ZN2at6native18elementwise_kernelILi128ELi2EZNS0_22gpu_kernel_impl_nocastINS0_13BinaryFunctorIdddZZZNS0_20copysign_kernel_cudaERNS_18TensorIteratorBaseEENKUlvE_clEvENKUlvE_clEvEUlddE_EEEEvS5_RKT_EUliE_EEviT1_
        .type           _ZN2at6native18elementwise_kernelILi128ELi2EZNS0_22gpu_kernel_impl_nocastINS0_13BinaryFunctorIdddZZZNS0_20copysign_kernel_cudaERNS_18TensorIteratorBaseEENKUlvE_clEvENKUlvE_clEvEUlddE_EEEEvS5_RKT_EUliE_EEviT1_,@function
        .size           _ZN2at6native18elementwise_kernelILi128ELi2EZNS0_22gpu_kernel_impl_nocastINS0_13BinaryFunctorIdddZZZNS0_20copysign_kernel_cudaERNS_18TensorIteratorBaseEENKUlvE_clEvENKUlvE_clEvEUlddE_EEEEvS5_RKT_EUliE_EEviT1_,(.L_x_8144 - _ZN2at6native18elementwise_kernelILi128ELi2EZNS0_22gpu_kernel_impl_nocastINS0_13BinaryFunctorIdddZZZNS0_20copysign_kernel_cudaERNS_18TensorIteratorBaseEENKUlvE_clEvENKUlvE_clEvEUlddE_EEEEvS5_RKT_EUliE_EEviT1_)
        .other          _ZN2at6native18elementwise_kernelILi128ELi2EZNS0_22gpu_kernel_impl_nocastINS0_13BinaryFunctorIdddZZZNS0_20copysign_kernel_cudaERNS_18TensorIteratorBaseEENKUlvE_clEvENKUlvE_clEvEUlddE_EEEEvS5_RKT_EUliE_EEviT1_,@"STO_CUDA_ENTRY STV_DEFAULT"
_ZN2at6native18elementwise_kernelILi128ELi2EZNS0_22gpu_kernel_impl_nocastINS0_13BinaryFunctorIdddZZZNS0_20copysign_kernel_cudaERNS_18TensorIteratorBaseEENKUlvE_clEvENKUlvE_clEvEUlddE_EEEEvS5_RKT_EUliE_EEviT1_:
.text._ZN2at6native18elementwise_kernelILi128ELi2EZNS0_22gpu_kernel_impl_nocastINS0_13BinaryFunctorIdddZZZNS0_20copysign_kernel_cudaERNS_18TensorIteratorBaseEENKUlvE_clEvENKUlvE_clEvEUlddE_EEEEvS5_RKT_EUliE_EEviT1_:
        /* <DEDUP_REMOVED lines=16> */
[----:B-1----:R-:W2:Y:S03]  /*0100*/  LDG.E.64 R4, desc[UR6][R4.64] ;  /* 0x0000000604047981 */ /* 0x002ea6000c1e1b00 */
[----:B------:R-:W0:Y:S01]  /*0110*/  LDC.64 R10, c[0x0][0x5e8] ;  /* 0x00017a00ff0a7b82 */ /* 0x000e220000000a00 */
[----:B------:R-:W-:-:S02]  /*0120*/  IADD3 R3, PT, PT, R3, 0x80, RZ ;  /* 0x0000008003037810 */ /* 0x000fc40007ffe0ff */
[----:B--2---:R-:W-:Y:S02]  /*0130*/  LOP3.LUT R9, R5, 0x80000000, R7, 0xb8, !PT ;  /* 0x8000000005097812 */ /* 0x004fe400078eb807 */
[----:B------:R-:W-:-:S05]  /*0140*/  MOV R8, R4 ;  /* 0x0000000400087202 */ /* 0x000fca0000000f00 */
[----:B0-----:R0:W-:Y:S02]  /*0150*/  STG.E.64 desc[UR6][R10.64], R8 ;  /* 0x000000080a007986 */ /* 0x0011e4000c101b06 */
.L_x_6899:
[----:B------:R-:W-:Y:S05]  /*0160*/  BSYNC.RECONVERGENT B0 ;  /* 0x0000000000007941 */ /* 0x000fea0003800200 */
.L_x_6898:
[----:B------:R-:W-:-:S13]  /*0170*/  ISETP.GE.AND P0, PT, R3, UR4, PT ;  /* 0x0000000403007c0c */ /* 0x000fda000bf06270 */
[----:B------:R-:W-:Y:S05]  /*0180*/  @P0 EXIT ;  /* 0x000000000000094d */ /* 0x000fea0003800000 */
[----:B------:R-:W1:Y:S08]  /*0190*/  LDC.64 R6, c[0x0][0x5f8] ;  /* 0x00017e00ff067b82 */ /* 0x000e700000000a00 */
[----:B------:R-:W2:Y:S01]  /*01a0*/  LDC.64 R4, c[0x0][0x5f0] ;  /* 0x00017c00ff047b82 */ /* 0x000ea20000000a00 */
[----:B-1----:R-:W3:Y:S04]  /*01b0*/  LDG.E R7, desc[UR6][R6.64+0x4] ;  /* 0x0000040606077981 */ /* 0x002ee8000c1e1900 */
[----:B--2---:R-:W3:Y:S03]  /*01c0*/  LDG.E.64 R2, desc[UR6][R4.64] ;  /* 0x0000000604027981 */ /* 0x004ee6000c1e1b00 */
[----:B0-----:R-:W0:Y:S01]  /*01d0*/  LDC.64 R8, c[0x0][0x5e8] ;  /* 0x00017a00ff087b82 */ /* 0x001e220000000a00 */
[----:B---3--:R-:W-:-:S05]  /*01e0*/  LOP3.LUT R3, R3, 0x80000000, R7, 0xb8, !PT ;  /* 0x8000000003037812 */ /* 0x008fca00078eb807 */
[----:B0-----:R-:W-:Y:S01]  /*01f0*/  STG.E.64 desc[UR6][R8.64], R2 ;  /* 0x0000000208007986 */ /* 0x001fe2000c101b06 */
[----:B------:R-:W-:Y:S05]  /*0200*/  EXIT ;  /* 0x000000000000794d */ /* 0x000fea0003800000 */
.L_x_6897:
        /* <DEDUP_REMOVED lines=355> */
.L_x_6902:
[----:B------:R-:W0:Y:S02]  /*1840*/  LDCU.128 UR8, c[0x0][0x5f0] ;  /* 0x0000be00ff0877ac */ /* 0x000e240008000c00 */
[----:B0-----:R-:W-:Y:S02]  /*1850*/  IADD3 R10, P1, PT, R6, UR10, RZ ;  /* 0x0000000a060a7c10 */ /* 0x001fe4000ff3e0ff */
[----:B------:R-:W-:Y:S02]  /*1860*/  IADD3 R8, P0, PT, R4, UR8, RZ ;  /* 0x0000000804087c10 */ /* 0x000fe4000ff1e0ff */
[----:B------:R-:W-:Y:S02]  /*1870*/  IADD3.X R11, PT, PT, RZ, UR11, RZ, P1, !PT ;  /* 0x0000000bff0b7c10 */ /* 0x000fe40008ffe4ff */
[----:B------:R-:W-:Y:S01]  /*1880*/  IADD3.X R9, PT, PT, RZ, UR9, RZ, P0, !PT ;  /* 0x00000009ff097c10 */ /* 0x000fe200087fe4ff */
[----:B------:R-:W0:Y:S03]  /*1890*/  LDCU.64 UR8, c[0x0][0x5e8] ;  /* 0x0000bd00ff0877ac */ /* 0x000e260008000a00 */
[----:B------:R-:W2:Y:S04]  /*18a0*/  LDG.E R11, desc[UR6][R10.64+0x4] ;  /* 0x000004060a0b7981 */ /* 0x000ea8000c1e1900 */
[----:B------:R-:W2:Y:S01]  /*18b0*/  LDG.E.64 R6, desc[UR6][R8.64] ;  /* 0x0000000608067981 */ /* 0x000ea2000c1e1b00 */
[----:B------:R-:W-:-:S02]  /*18c0*/  IADD3 R3, PT, PT, R3, 0x80, RZ ;  /* 0x0000008003037810 */ /* 0x000fc40007ffe0ff */
[----:B0-----:R-:W-:-:S04]  /*18d0*/  IADD3 R4, P0, PT, R5, UR8, RZ ;  /* 0x0000000805047c10 */ /* 0x001fc8000ff1e0ff */
[----:B------:R-:W-:Y:S02]  /*18e0*/  IADD3.X R5, PT, PT, RZ, UR9, RZ, P0, !PT ;  /* 0x00000009ff057c10 */ /* 0x000fe400087fe4ff */
[----:B--2---:R-:W-:-:S05]  /*18f0*/  LOP3.LUT R7, R7, 0x80000000, R11, 0xb8, !PT ;  /* 0x8000000007077812 */ /* 0x004fca00078eb80b */
[----:B------:R0:W-:Y:S02]  /*1900*/  STG.E.64 desc[UR6][R4.64], R6 ;  /* 0x0000000604007986 */ /* 0x0001e4000c101b06 */
.L_x_6901:
[----:B------:R-:W-:Y:S05]  /*1910*/  BSYNC.RECONVERGENT B0 ;  /* 0x0000000000007941 */ /* 0x000fea0003800200 */
.L_x_6900:
        /* <DEDUP_REMOVED lines=350> */
.L_x_6903:
[----:B------:R-:W0:Y:S01]  /*2f00*/  LDCU.128 UR8, c[0x0][0x5f0] ;  /* 0x0000be00ff0877ac */ /* 0x000e220008000c00 */
[----:B------:R-:W1:Y:S01]  /*2f10*/  LDCU.64 UR4, c[0x0][0x5e8] ;  /* 0x0000bd00ff0477ac */ /* 0x000e620008000a00 */
[----:B0-----:R-:W-:Y:S02]  /*2f20*/  IADD3 R8, P1, PT, R4, UR10, RZ ;  /* 0x0000000a04087c10 */ /* 0x001fe4000ff3e0ff */
[----:B------:R-:W-:Y:S02]  /*2f30*/  IADD3 R6, P0, PT, R2, UR8, RZ ;  /* 0x0000000802067c10 */ /* 0x000fe4000ff1e0ff */
[----:B------:R-:W-:Y:S02]  /*2f40*/  IADD3.X R9, PT, PT, RZ, UR11, RZ, P1, !PT ;  /* 0x0000000bff097c10 */ /* 0x000fe40008ffe4ff */
[----:B------:R-:W-:-:S04]  /*2f50*/  IADD3.X R7, PT, PT, RZ, UR9, RZ, P0, !PT ;  /* 0x00000009ff077c10 */ /* 0x000fc800087fe4ff */
[----:B------:R-:W2:Y:S04]  /*2f60*/  LDG.E R9, desc[UR6][R8.64+0x4] ;  /* 0x0000040608097981 */ /* 0x000ea8000c1e1900 */
[----:B------:R-:W2:Y:S01]  /*2f70*/  LDG.E.64 R4, desc[UR6][R6.64] ;  /* 0x0000000606047981 */ /* 0x000ea2000c1e1b00 */
[----:B-1----:R-:W-:-:S04]  /*2f80*/  IADD3 R2, P0, PT, R3, UR4, RZ ;  /* 0x0000000403027c10 */ /* 0x002fc8000ff1e0ff */
[----:B------:R-:W-:Y:S02]  /*2f90*/  IADD3.X R3, PT, PT, RZ, UR5, RZ, P0, !PT ;  /* 0x00000005ff037c10 */ /* 0x000fe400087fe4ff */
[----:B--2---:R-:W-:-:S05]  /*2fa0*/  LOP3.LUT R5, R5, 0x80000000, R9, 0xb8, !PT ;  /* 0x8000000005057812 */ /* 0x004fca00078eb809 */
[----:B------:R-:W-:Y:S01]  /*2fb0*/  STG.E.64 desc[UR6][R2.64], R4 ;  /* 0x0000000402007986 */ /* 0x000fe2000c101b06 */
[----:B------:R-:W-:Y:S05]  /*2fc0*/  EXIT ;  /* 0x000000000000794d */ /* 0x000fea0003800000 */
.L_x_6904:
        /* <DEDUP_REMOVED lines=11> */
.L_x_8144:


//--------------------- .text._ZN2at6native27unrolled_elementwise_kernelINS0_13BinaryFunctorIdddZZZNS0_20copysign_kernel_cudaERNS_18TensorIteratorBaseEENKUlvE_clEvENKUlvE_clEvEUlddE_EESt5arrayIPcLm3EELi4E23TrivialOffsetCalculatorILi2EjESC_ILi1EjENS0_6memory15LoadWithoutCastENSF_16StoreWithoutCastEEEviT_T0_T2_T3_T4_T5_ --------------------------
	.section	.text._ZN2at6native27unrolled_elementwise_kernelINS0_13BinaryFunctorIdddZZZNS0_20copysign_kernel_cudaERNS_18TensorIteratorBaseEENKUlvE_clEvENKUlvE_clEvEUlddE_EESt5arrayIPcLm3EELi4E23TrivialOffsetCalculatorILi2EjESC_ILi1EjENS0_6memory15LoadWithoutCastENSF_16StoreWithoutCastEEEviT_T0_T2_T3_T4_T5_,"ax",@progbits
	.align	128
        .global         _ZN2at6native27unrolled_elementwise_kernelINS0_13BinaryFunctorIdddZZZNS0_20copysign_kernel_cudaERNS_18TensorIteratorBaseEENKUlvE_clEvENKUlvE_clEvEUlddE_EESt5arrayIPcLm3EELi4E23TrivialOffsetCalculatorILi2EjESC_ILi1EjENS0_6memory15LoadWithoutCastENSF_16StoreWithoutCastEEEviT_T0_T2_T3_T4_T5_
        .type           _ZN2at6native27unrolled_elementwise_kernelINS0_13BinaryFunctorIdddZZZNS0_20copysign_kernel_cudaERNS_18TensorIteratorBaseEENKUlvE_clEvENKUlvE_clEvEUlddE_EESt5arrayIPcLm3EELi4E23TrivialOffsetCalculatorILi2EjESC_ILi1EjENS0_6memory15LoadWithoutCastENSF_16StoreWithoutCastEEEviT_T0_T2_T3_T4_T5_,@function
        .size           _ZN2at6native27unrolled_elementwise_kernelINS0_13BinaryFunctorIdddZZZNS0_20copysign_kernel_cudaERNS_18TensorIteratorBaseEENKUlvE_clEvENKUlvE_clEvEUlddE_EESt5arrayIPcLm3EELi4E23TrivialOffsetCalculatorILi2EjESC_ILi1EjENS0_6memory15LoadWithoutCastENSF_16StoreWithoutCastEEEviT_T0_T2_T3_T4_T5_,(.L_x_8145 - _ZN2at6native27unrolled_elementwise_kernelINS0_13BinaryFunctorIdddZZZNS0_20copysign_kernel_cudaERNS_18TensorIteratorBaseEENKUlvE_clEvENKUlvE_clEvEUlddE_EESt5arrayIPcLm3EELi4E23TrivialOffsetCalculatorILi2EjESC_ILi1EjENS0_6memory15LoadWithoutCastENSF_16StoreWithoutCastEEEviT_T0_T2_T3_T4_T5_)
        .other          _ZN2at6native27unrolled_elementwise_kernelINS0_13BinaryFunctorIdddZZZNS0_20copysign_kernel_cudaERNS_18TensorIteratorBaseEENKUlvE_clEvENKUlvE_clEvEUlddE_EESt5arrayIPcLm3EELi4E23TrivialOffsetCalculatorILi2EjESC_ILi1EjENS0_6memory15LoadWithoutCastENSF_16StoreWithoutCastEEEviT_T0_T2_T3_T4_T5_,@"STO_CUDA_ENTRY STV_DEFAULT"
_ZN2at6native27unrolled_elementwise_kernelINS0_13BinaryFunctorIdddZZZNS0_20copysign_kernel_cudaERNS_18TensorIteratorBaseEENKUlvE_clEvENKUlvE_clEvEUlddE_EESt5arrayIPcLm3EELi4E23TrivialOffsetCalculatorILi2EjESC_ILi1EjENS0_6memory15LoadWithoutCastENSF_16StoreWithoutCastEEEviT_T0_T2_T3_T4_T5_:
.text._ZN2at6native27unrolled_elementwise_kernelINS0_13BinaryFunctorIdddZZZNS0_20copysign_kernel_cudaERNS_18TensorIteratorBaseEENKUlvE_clEvENKUlvE_clEvEUlddE_EESt5arrayIPcLm3EELi4E23TrivialOffsetCalculatorILi2EjESC_ILi1EjENS0_6memory15LoadWithoutCastENSF_16StoreWithoutCastEEEviT_T0_T2_T3_T4_T5_:
[----:B------:R-:W-:Y:S01]  /*0000*/  LDC R1, c[0x0][0x37c] ;  /* 0x0000df00ff017b82 */ /* 0x000fe20000000800 */
[----:B------:R-:W0:Y:S07]  /*0010*/  S2R R21, SR_CTAID.X ;  /* 0x0000000000157919 */ /* 0x000e2e0000002500 */
[----:B------:R-:W0:Y:S01]  /*0020*/  LDC R2, c[0x0][0x380] ;  /* 0x0000e000ff027b82 */ /* 0x000e220000000800 */
[----:B------:R-:W1:Y:S01]  /*0030*/  LDCU.64 UR4, c[0x0][0x358] ;  /* 0x00006b00ff0477ac */ /* 0x000e620008000a00 */
[----:B------:R-:W-:Y:S01]  /*0040*/  IMAD.MOV.U32 R27, RZ, RZ, RZ ;  /* 0x000000ffff1b7224 */ /* 0x000fe200078e00ff */
        /* <DEDUP_REMOVED lines=9> */
[----:B------:R-:W0:Y:S01]  /*00e0*/  LDC.64 R4, c[0x0][0x390] ;  /* 0x0000e400ff047b82 */ /* 0x000e220000000a00 */
[----:B------:R-:W-:Y:S01]  /*00f0*/  @!P0 VIADD R0, R20, 0x80 ;  /* 0x0000008014008836 */ /* 0x000fe20000000000 */
[----:B------:R-:W-:-:S04]  /*0100*/  @!P0 LEA R18, R21, R20, 0x9 ;  /* 0x0000001415128211 */ /* 0x000fc800078e48ff */
[----:B------:R-:W-:Y:S01]  /*0110*/  ISETP.GE.AND P1, PT, R0, R23, PT ;  /* 0x000000170000720c */ /* 0x000fe20003f26270 */
[----:B---3--:R-:W-:Y:S01]  /*0120*/  @!P0 IMAD.WIDE.U32 R28, R18, 0x8, R10 ;  /* 0x00000008121c8825 */ /* 0x008fe200078e000a */
[----:B------:R-:W3:Y:S08]  /*0130*/  LDC.64 R6, c[0x0][0x390] ;  /* 0x0000e400ff067b82 */ /* 0x000ef00000000a00 */
[----:B------:R-:W3:Y:S03]  /*0140*/  LDC.64 R8, c[0x0][0x398] ;  /* 0x0000e600ff087b82 */ /* 0x000ee60000000a00 */
[----:B------:R-:W-:Y:S01]  /*0150*/  @!P1 LEA R19, R21, R0, 0x9 ;  /* 0x0000000015139211 */ /* 0x000fe200078e48ff */
[----:B------:R-:W-:-:S02]  /*0160*/  @!P1 VIADD R0, R0, 0x80 ;  /* 0x0000008000009836 */ /* 0x000fc40000000000 */
[----:B------:R-:W-:Y:S02]  /*0170*/  HFMA2 R22, -RZ, RZ, 0, 0 ;  /* 0x00000000ff167431 */ /* 0x000fe400000001ff */
[----:B----4-:R-:W-:Y:S01]  /*0180*/  @!P0 IMAD.WIDE.U32 R10, R18, 0x8, R12 ;  /* 0x00000008120a8825 */ /* 0x010fe200078e000c */
[----:B-1----:R3:W4:Y:S01]  /*0190*/  @!P0 LDG.E R27, desc[UR4][R28.64+0x4] ;  /* 0x000004041c1b8981 */ /* 0x002722000c1e1900 */
[----:B------:R-:W-:-:S13]  /*01a0*/  ISETP.GE.AND P3, PT, R0, R23, PT ;  /* 0x000000170000720c */ /* 0x000fda0003f66270 */
[----:B------:R-:W-:Y:S01]  /*01b0*/  @!P3 IMAD R25, R21, 0x200, R0 ;  /* 0x000002001519b824 */ /* 0x000fe200078e0200 */
[----:B------:R-:W-:-:S04]  /*01c0*/  @!P3 IADD3 R0, PT, PT, R0, 0x80, RZ ;  /* 0x000000800000b810 */ /* 0x000fc80007ffe0ff */
[----:B------:R-:W-:Y:S02]  /*01d0*/  ISETP.GE.AND P2, PT, R0, R23, PT ;  /* 0x000000170000720c */ /* 0x000fe40003f46270 */
[----:B------:R-:W-:Y:S01]  /*01e0*/  CS2R R12, SRZ ;  /* 0x00000000000c7805 */ /* 0x000fe2000001ff00 */
[----:B--2---:R-:W-:-:S04]  /*01f0*/  @!P3 IMAD.WIDE.U32 R2, R25, 0x8, R2 ;  /* 0x000000081902b825 */ /* 0x004fc800078e0002 */
[----:B-----5:R-:W-:Y:S01]  /*0200*/  @!P1 IMAD.WIDE.U32 R14, R19, 0x8, R14 ;  /* 0x00000008130e9825 */ /* 0x020fe200078e000e */
[----:B------:R1:W4:Y:S05]  /*0210*/  @!P0 LDG.E.64 R12, desc[UR4][R10.64] ;  /* 0x000000040a0c8981 */ /* 0x00032a000c1e1b00 */
[----:B------:R-:W-:Y:S01]  /*0220*/  @!P2 IMAD R0, R21, 0x200, R0 ;  /* 0x000002001500a824 */ /* 0x000fe200078e0200 */
[----:B------:R-:W2:Y:S01]  /*0230*/  @!P1 LDG.E R22, desc[UR4][R14.64+0x4] ;  /* 0x000004040e169981 */ /* 0x000ea2000c1e1900 */
[----:B0-----:R-:W-:Y:S01]  /*0240*/  @!P1 IMAD.WIDE.U32 R16, R19, 0x8, R16 ;  /* 0x0000000813109825 */ /* 0x001fe200078e0010 */
[----:B------:R-:W-:-:S03]  /*0250*/  CS2R R18, SRZ ;  /* 0x0000000000127805 */ /* 0x000fc6000001ff00 */
[----:B------:R-:W-:Y:S01]  /*0260*/  @!P3 IMAD.WIDE.U32 R24, R25, 0x8, R4 ;  /* 0x000000081918b825 */ /* 0x000fe200078e0004 */
[----:B------:R-:W-:Y:S02]  /*0270*/  CS2R R4, SRZ ;  /* 0x0000000000047805 */ /* 0x000fe4000001ff00 */
[----:B------:R-:W2:Y:S01]  /*0280*/  @!P1 LDG.E.64 R18, desc[UR4][R16.64] ;  /* 0x0000000410129981 */ /* 0x000ea2000c1e1b00 */
[----:B---3--:R-:W-:Y:S01]  /*0290*/  @!P2 IMAD.WIDE.U32 R28, R0, 0x8, R6 ;  /* 0x00000008001ca825 */ /* 0x008fe200078e0006 */
[----:B------:R-:W-:-:S03]  /*02a0*/  CS2R R6, SRZ ;  /* 0x0000000000067805 */ /* 0x000fc6000001ff00 */
[----:B------:R-:W-:Y:S01]  /*02b0*/  @!P2 IMAD.WIDE.U32 R8, R0, 0x8, R8 ;  /* 0x000000080008a825 */ /* 0x000fe200078e0008 */
[----:B------:R-:W-:Y:S01]  /*02c0*/  MOV R0, RZ ;  /* 0x000000ff00007202 */ /* 0x000fe20000000f00 */
[----:B------:R-:W3:Y:S02]  /*02d0*/  @!P2 LDG.E.64 R4, desc[UR4][R28.64] ;  /* 0x000000041c04a981 */ /* 0x000ee4000c1e1b00 */
[----:B-1----:R-:W-:Y:S02]  /*02e0*/  IMAD.MOV.U32 R11, RZ, RZ, RZ ;  /* 0x000000ffff0b7224 */ /* 0x002fe400078e00ff */
[----:B------:R-:W5:Y:S04]  /*02f0*/  @!P3 LDG.E.64 R6, desc[UR4][R24.64] ;  /* 0x000000041806b981 */ /* 0x000f68000c1e1b00 */
[----:B------:R-:W5:Y:S04]  /*0300*/  @!P3 LDG.E R0, desc[UR4][R2.64+0x4] ;  /* 0x000004040200b981 */ /* 0x000f68000c1e1900 */
[----:B------:R-:W3:Y:S01]  /*0310*/  @!P2 LDG.E R11, desc[UR4][R8.64+0x4] ;  /* 0x00000404080ba981 */ /* 0x000ee2000c1e1900 */
[----:B------:R-:W-:Y:S01]  /*0320*/  ISETP.GE.AND P0, PT, R20, R23, PT ;  /* 0x000000171400720c */ /* 0x000fe20003f06270 */
[----:B------:R-:W-:Y:S04]  /*0330*/  BSSY.RECONVERGENT B0, `(.L_x_6905) ;  /* 0x000001b000007945 */ /* 0x000fe80003800200 */
[----:B------:R-:W-:Y:S01]  /*0340*/  BSSY.RELIABLE B1, `(.L_x_6906) ;  /* 0x0000013000017945 */ /* 0x000fe20003800100 */
[----:B----4-:R-:W-:-:S02]  /*0350*/  LOP3.LUT R13, R13, 0x80000000, R27, 0xb8, !PT ;  /* 0x800000000d0d7812 */ /* 0x010fc400078eb81b */
[----:B--2---:R-:W-:Y:S02]  /*0360*/  LOP3.LUT R19, R19, 0x80000000, R22, 0xb8, !PT ;  /* 0x8000000013137812 */ /* 0x004fe400078eb816 */
[----:B-----5:R-:W-:Y:S02]  /*0370*/  LOP3.LUT R7, R7, 0x80000000, R0, 0xb8, !PT ;  /* 0x8000000007077812 */ /* 0x020fe400078eb800 */
[----:B---3--:R-:W-:Y:S01]  /*0380*/  LOP3.LUT R5, R5, 0x80000000, R11, 0xb8, !PT ;  /* 0x8000000005057812 */ /* 0x008fe200078eb80b */
[----:B------:R-:W-:Y:S06]  /*0390*/  @P0 BRA `(.L_x_6907) ;  /* 0x0000000000340947 */ /* 0x000fec0003800000 */
[----:B------:R-:W0:Y:S01]  /*03a0*/  LDC.64 R2, c[0x0][0x388] ;  /* 0x0000e200ff027b82 */ /* 0x000e220000000a00 */
[----:B------:R-:W-:Y:S01]  /*03b0*/  LEA R9, R21, R20, 0x9 ;  /* 0x0000001415097211 */ /* 0x000fe200078e48ff */
[----:B------:R-:W-:-:S05]  /*03c0*/  VIADD R20, R20, 0x80 ;  /* 0x0000008014147836 */ /* 0x000fca0000000000 */
[----:B------:R-:W-:-:S13]  /*03d0*/  ISETP.GE.AND P0, PT, R20, R23, PT ;  /* 0x000000171400720c */ /* 0x000fda0003f06270 */
[----:B------:R-:W-:Y:S05]  /*03e0*/  @P0 BREAK.RELIABLE B1 ;  /* 0x0000000000010942 */ /* 0x000fea0003800100 */
[----:B0-----:R-:W-:-:S05]  /*03f0*/  IMAD.WIDE.U32 R2, R9, 0x8, R2 ;  /* 0x0000000809027825 */ /* 0x001fca00078e0002 */
[----:B------:R0:W-:Y:S01]  /*0400*/  STG.E.64 desc[UR4][R2.64], R12 ;  /* 0x0000000c02007986 */ /* 0x0001e2000c101b04 */
[----:B------:R-:W-:Y:S05]  /*0410*/  @P0 BRA `(.L_x_6908) ;  /* 0x0000000000300947 */ /* 0x000fea0003800000 */
[----:B0-----:R-:W0:Y:S01]  /*0420*/  LDC.64 R2, c[0x0][0x388] ;  /* 0x0000e200ff027b82 */ /* 0x001e220000000a00 */
[----:B------:R-:W-:Y:S01]  /*0430*/  LEA R9, R21, R20, 0x9 ;  /* 0x0000001415097211 */ /* 0x000fe200078e48ff */
[----:B------:R-:W-:-:S04]  /*0440*/  VIADD R20, R20, 0x80 ;  /* 0x0000008014147836 */ /* 0x000fc80000000000 */
[----:B0-----:R-:W-:-:S05]  /*0450*/  IMAD.WIDE.U32 R2, R9, 0x8, R2 ;  /* 0x0000000809027825 */ /* 0x001fca00078e0002 */
[----:B------:R0:W-:Y:S02]  /*0460*/  STG.E.64 desc[UR4][R2.64], R18 ;  /* 0x0000001202007986 */ /* 0x0001e4000c101b04 */
.L_x_6907:
[----:B------:R-:W-:Y:S05]  /*0470*/  BSYNC.RELIABLE B1 ;  /* 0x0000000000017941 */ /* 0x000fea0003800100 */
.L_x_6906:
[----:B------:R-:W-:-:S13]  /*0480*/  ISETP.GE.AND P0, PT, R20, R23, PT ;  /* 0x000000171400720c */ /* 0x000fda0003f06270 */
[----:B0-----:R-:W0:Y:S01]  /*0490*/  @!P0 LDC.64 R2, c[0x0][0x388] ;  /* 0x0000e200ff028b82 */ /* 0x001e220000000a00 */
[----:B------:R-:W-:Y:S01]  /*04a0*/  @!P0 LEA R9, R21, R20, 0x9 ;  /* 0x0000001415098211 */ /* 0x000fe200078e48ff */
[----:B------:R-:W-:-:S04]  /*04b0*/  @!P0 VIADD R20, R20, 0x80 ;  /* 0x0000008014148836 */ /* 0x000fc80000000000 */
[----:B0-----:R-:W-:-:S05]  /*04c0*/  @!P0 IMAD.WIDE.U32 R2, R9, 0x8, R2 ;  /* 0x0000000809028825 */ /* 0x001fca00078e0002 */
[----:B------:R1:W-:Y:S02]  /*04d0*/  @!P0 STG.E.64 desc[UR4][R2.64], R6 ;  /* 0x0000000602008986 */ /* 0x0003e4000c101b04 */
.L_x_6908:
[----:B------:R-:W-:Y:S05]  /*04e0*/  BSYNC.RECONVERGENT B0 ;  /* 0x0000000000007941 */ /* 0x000fea0003800200 */
.L_x_6905:
[----:B------:R-:W-:Y:S05]  /*04f0*/  WARPSYNC.ALL ;  /* 0x0000000000007948 */ /* 0x000fea0003800000 */
[----:B------:R-:W-:-:S13]  /*0500*/  ISETP.GE.AND P0, PT, R20, R23, PT ;  /* 0x000000171400720c */ /* 0x000fda0003f06270 */
[----:B------:R-:W-:Y:S05]  /*0510*/  @P0 EXIT ;  /* 0x000000000000094d */ /* 0x000fea0003800000 */
[----:B01----:R-:W0:Y:S01]  /*0520*/  LDC.64 R2, c[0x0][0x388] ;  /* 0x0000e200ff027b82 */ /* 0x003e220000000a00 */
[----:B------:R-:W-:-:S05]  /*0530*/  LEA R21, R21, R20, 0x9 ;  /* 0x0000001415157211 */ /* 0x000fca00078e48ff */
[----:B0-----:R-:W-:-:S05]  /*0540*/  IMAD.WIDE.U32 R2, R21, 0x8, R2 ;  /* 0x0000000815027825 */ /* 0x001fca00078e0002 */
[----:B------:R-:W-:Y:S01]  /*0550*/  STG.E.64 desc[UR4][R2.64], R4 ;  /* 0x0000000402007986 */ /* 0x000fe2000c101b04 */
[----:B------:R-:W-:Y:S05]  /*0560*/  EXIT ;  /* 0x000000000000794d */ /* 0x000fea0003800000 */
.L_x_6909:
        /* <DEDUP_REMOVED lines=9> */
.L_x_8145:


//--------------------- .text._ZN2at6native29vectorized_elementwise_kernelILi2ENS0_13BinaryFunctorIdddZZZNS0_20copysign_kernel_cudaERNS_18TensorIteratorBaseEENKUlvE_clEvENKUlvE_clEvEUlddE_EESt5arrayIPcLm3EEEEviT0_T1_ --------------------------
	.section	.text._ZN2at6native29vectorized_elementwise_kernelILi2ENS0_13BinaryFunctorIdddZZZNS0_20copysign_kernel_cudaERNS_18TensorIteratorBaseEENKUlvE_clEvENKUlvE_clEvEUlddE_EESt5arrayIPcLm3EEEEviT0_T1_,"ax",@progbits
	.align	128
        .global         _ZN2at6native29vectorized_elementwise_kernelILi2ENS0_13BinaryFunctorIdddZZZNS0_20copysign_kernel_cudaERNS_18TensorIteratorBaseEENKUlvE_clEvENKUlvE_clEvEUlddE_EESt5arrayIPcLm3EEEEviT0_T1_
        .type           _ZN2at6native29vectorized_elementwise_kernelILi2ENS0_13BinaryFunctorIdddZZZNS0_20copysign_kernel_cudaERNS_18TensorIteratorBaseEENKUlvE_clEvENKUlvE_clEvEUlddE_EESt5arrayIPcLm3EEEEviT0_T1_,@function
        .size           _ZN2at6native29vectorized_elementwise_kernelILi2ENS0_13BinaryFunctorIdddZZZNS0_20copysign_kernel_cudaERNS_18TensorIteratorBaseEENKUlvE_clEvENKUlvE_clEvEUlddE_EESt5arrayIPcLm3EEEEviT0_T1_,(.L_x_8146 - _ZN2at6native29vectorized_elementwise_kernelILi2ENS0_13BinaryFunctorIdddZZZNS0_20copysign_kernel_cudaERNS_18TensorIteratorBaseEENKUlvE_clEvENKUlvE_clEvEUlddE_EESt5arrayIPcLm3EEEEviT0_T1_)
        .other          _ZN2at6native29vectorized_elementwise_kernelILi2ENS0_13BinaryFunctorIdddZZZNS0_20copysign_kernel_cudaERNS_18TensorIteratorBaseEENKUlvE_clEvENKUlvE_clEvEUlddE_EESt5arrayIPcLm3EEEEviT0_T1_,@"STO_CUDA_ENTRY STV_DEFAULT"
_ZN2at6native29vectorized_elementwise_kernelILi2ENS0_13BinaryFunctorIdddZZZNS0_20copysign_kernel_cudaERNS_18TensorIteratorBaseEENKUlvE_clEvENKUlvE_clEvEUlddE_EESt5arrayIPcLm3EEEEviT0_T1_:
.text._ZN2at6native29vectorized_elementwise_kernelILi2ENS0_13BinaryFunctorIdddZZZNS0_20copysign_kernel_cudaERNS_18TensorIteratorBaseEENKUlvE_clEvENKUlvE_clEvEUlddE_EESt5arrayIPcLm3EEEEviT0_T1_:
[----:B------:R-:W-:Y:S01]  /*0000*/  LDC R1, c[0x0][0x37c] ;  /* 0x0000df00ff017b82 */ /* 0x000fe20000000800 */
[----:B------:R-:W0:Y:S07]  /*0010*/  S2R R0, SR_CTAID.X ;  /* 0x0000000000007919 */ /* 0x000e2e0000002500 */
[----:B------:R-:W0:Y:S01]  /*0020*/  LDC R3, c[0x0][0x380] ;  /* 0x0000e000ff037b82 */ /* 0x000e220000000800 */
[----:B------:R-:W1:Y:S01]  /*0030*/  LDCU.64 UR4, c[0x0][0x358] ;  /* 0x00006b00ff0477ac */ /* 0x000e620008000a00 */
[----:B0-----:R-:W-:-:S05]  /*0040*/  IMAD R2, R0, -0x400, R3 ;  /* 0xfffffc0000027824 */ /* 0x001fca00078e0203 */
[----:B------:R-:W-:-:S13]  /*0050*/  ISETP.GT.U32.AND P0, PT, R2, 0x3ff, PT ;  /* 0x000003ff0200780c */ /* 0x000fda0003f04070 */
[----:B-1----:R-:W-:Y:S05]  /*0060*/  @P0 BRA `(.L_x_6910) ;  /* 0x0000000800740947 */ /* 0x002fea0003800000 */
[----:B------:R-:W0:Y:S01]  /*0070*/  S2R R3, SR_TID.X ;  /* 0x0000000000037919 */ /* 0x000e220000002100 */
[----:B------:R-:W1:Y:S01]  /*0080*/  LDC.64 R24, c[0x0][0x398] ;  /* 0x0000e600ff187b82 */ /* 0x000e620000000a00 */
[----:B------:R-:W-:-:S07]  /*0090*/  CS2R R10, SRZ ;  /* 0x00000000000a7805 */ /* 0x000fce000001ff00 */
[----:B------:R-:W2:Y:S08]  /*00a0*/  LDC.64 R6, c[0x0][0x390] ;  /* 0x0000e400ff067b82 */ /* 0x000eb00000000a00 */
[----:B------:R-:W3:Y:S08]  /*00b0*/  LDC.64 R18, c[0x0][0x398] ;  /* 0x0000e600ff127b82 */ /* 0x000ef00000000a00 */
[----:B------:R-:W4:Y:S01]  /*00c0*/  LDC.64 R20, c[0x0][0x390] ;  /* 0x0000e400ff147b82 */ /* 0x000f220000000a00 */
[----:B0-----:R-:W-:Y:S01]  /*00d0*/  ISETP.GE.U32.AND P0, PT, R3, R2, PT ;  /* 0x000000020300720c */ /* 0x001fe20003f06070 */
[----:B------:R-:W-:Y:S01]  /*00e0*/  IMAD.MOV.U32 R5, RZ, RZ, R3 ;  /* 0x000000ffff057224 */ /* 0x000fe200078e0003 */
[----:B------:R-:W-:Y:S01]  /*00f0*/  CS2R R12, SRZ ;  /* 0x00000000000c7805 */ /* 0x000fe2000001ff00 */
[----:B------:R-:W-:-:S04]  /*0100*/  IMAD.MOV.U32 R23, RZ, RZ, RZ ;  /* 0x000000ffff177224 */ /* 0x000fc800078e00ff */
[----:B------:R-:W0:Y:S08]  /*0110*/  LDC.64 R16, c[0x0][0x390] ;  /* 0x0000e400ff107b82 */ /* 0x000e300000000a00 */
[----:B------:R-:W5:Y:S01]  /*0120*/  LDC.64 R14, c[0x0][0x398] ;  /* 0x0000e600ff0e7b82 */ /* 0x000f620000000a00 */
[----:B------:R-:W-:Y:S01]  /*0130*/  @!P0 IMAD R22, R0, 0x400, R5 ;  /* 0x0000040000168824 */ /* 0x000fe200078e0205 */
[----:B------:R-:W-:-:S04]  /*0140*/  @!P0 IADD3 R5, PT, PT, R5, 0x80, RZ ;  /* 0x0000008005058810 */ /* 0x000fc80007ffe0ff */
[----:B------:R-:W-:Y:S01]  /*0150*/  ISETP.GE.U32.AND P1, PT, R5, R2, PT ;  /* 0x000000020500720c */ /* 0x000fe20003f26070 */
[----:B------:R-:W-:Y:S01]  /*0160*/  IMAD.MOV.U32 R4, RZ, RZ, RZ ;  /* 0x000000ffff047224 */ /* 0x000fe200078e00ff */
[----:B------:R-:W5:Y:S11]  /*0170*/  LDC.64 R28, c[0x0][0x390] ;  /* 0x0000e400ff1c7b82 */ /* 0x000f760000000a00 */
[----:B------:R-:W-:-:S02]  /*0180*/  @!P1 IMAD R27, R0, 0x400, R5 ;  /* 0x00000400001b9824 */ /* 0x000fc400078e0205 */
[----:B------:R-:W-:Y:S02]  /*0190*/  @!P1 VIADD R5, R5, 0x80 ;  /* 0x0000008005059836 */ /* 0x000fe40000000000 */
[----:B-1----:R-:W-:-:S03]  /*01a0*/  @!P1 IMAD.WIDE.U32 R24, R27, 0x8, R24 ;  /* 0x000000081b189825 */ /* 0x002fc600078e0018 */
[----:B------:R-:W-:Y:S01]  /*01b0*/  ISETP.GE.U32.AND P2, PT, R5, R2, PT ;  /* 0x000000020500720c */ /* 0x000fe20003f46070 */
[----:B--2---:R-:W-:-:S04]  /*01c0*/  @!P1 IMAD.WIDE.U32 R26, R27, 0x8, R6 ;  /* 0x000000081b1a9825 */ /* 0x004fc800078e0006 */
[----:B------:R-:W-:Y:S01]  /*01d0*/  IMAD.MOV.U32 R6, RZ, RZ, RZ ;  /* 0x000000ffff067224 */ /* 0x000fe200078e00ff */
[----:B------:R1:W2:Y:S05]  /*01e0*/  @!P1 LDG.E.64 R10, desc[UR4][R26.64] ;  /* 0x000000041a0a9981 */ /* 0x0002aa000c1e1b00 */
[----:B------:R-:W2:Y:S02]  /*01f0*/  @!P1 LDG.E R6, desc[UR4][R24.64+0x4] ;  /* 0x0000040418069981 */ /* 0x000ea4000c1e1900 */
[----:B------:R-:W-:Y:S01]  /*0200*/  @!P2 LEA R7, R0, R5, 0xa ;  /* 0x000000050007a211 */ /* 0x000fe200078e50ff */
[----:B------:R-:W-:Y:S01]  /*0210*/  @!P2 VIADD R5, R5, 0x80 ;  /* 0x000000800505a836 */ /* 0x000fe20000000000 */
[----:B-1----:R-:W1:Y:S04]  /*0220*/  LDC.64 R26, c[0x0][0x398] ;  /* 0x0000e600ff1a7b82 */ /* 0x002e680000000a00 */
[----:B------:R-:W-:-:S13]  /*0230*/  ISETP.GE.U32.AND P3, PT, R5, R2, PT ;  /* 0x000000020500720c */ /* 0x000fda0003f66070 */
[----:B------:R-:W-:-:S05]  /*0240*/  @!P3 LEA R9, R0, R5, 0xa ;  /* 0x000000050009b211 */ /* 0x000fca00078e50ff */
[----:B---3--:R-:W-:-:S04]  /*0250*/  @!P3 IMAD.WIDE.U32 R18, R9, 0x8, R18 ;  /* 0x000000080912b825 */ /* 0x008fc800078e0012 */
[----:B----4-:R-:W-:Y:S01]  /*0260*/  @!P3 IMAD.WIDE.U32 R20, R9, 0x8, R20 ;  /* 0x000000080914b825 */ /* 0x010fe200078e0014 */
[----:B------:R3:W4:Y:S04]  /*0270*/  @!P3 LDG.E R23, desc[UR4][R18.64+0x4] ;  /* 0x000004041217b981 */ /* 0x000728000c1e1900 */
[----:B------:R5:W4:Y:S01]  /*0280*/  @!P3 LDG.E.64 R12, desc[UR4][R20.64] ;  /* 0x00000004140cb981 */ /* 0x000b22000c1e1b00 */
[----:B------:R-:W-:Y:S02]  /*0290*/  @!P3 IADD3 R5, PT, PT, R5, 0x80, RZ ;  /* 0x000000800505b810 */ /* 0x000fe40007ffe0ff */
[----:B------:R-:W-:Y:S01]  /*02a0*/  CS2R R8, SRZ ;  /* 0x0000000000087805 */ /* 0x000fe2000001ff00 */
[----:B0-----:R-:W-:Y:S01]  /*02b0*/  @!P2 IMAD.WIDE.U32 R16, R7, 0x8, R16 ;  /* 0x000000080710a825 */ /* 0x001fe200078e0010 */
[----:B------:R-:W-:Y:S01]  /*02c0*/  ISETP.GE.U32.AND P1, PT, R5, R2, PT ;  /* 0x000000020500720c */ /* 0x000fe20003f26070 */
[----:B---3--:R-:W0:Y:S03]  /*02d0*/  LDC.64 R18, c[0x0][0x398] ;  /* 0x0000e600ff127b82 */ /* 0x008e260000000a00 */
[----:B------:R3:W4:Y:S01]  /*02e0*/  @!P2 LDG.E.64 R8, desc[UR4][R16.64] ;  /* 0x000000041008a981 */ /* 0x000722000c1e1b00 */
[----:B-----5:R-:W-:-:S05]  /*02f0*/  @!P2 IMAD.WIDE.U32 R14, R7, 0x8, R14 ;  /* 0x00000008070ea825 */ /* 0x020fca00078e000e */
[----:B------:R5:W4:Y:S01]  /*0300*/  @!P2 LDG.E R4, desc[UR4][R14.64+0x4] ;  /* 0x000004040e04a981 */ /* 0x000b22000c1e1900 */
[----:B------:R-:W0:Y:S08]  /*0310*/  LDC.64 R20, c[0x0][0x390] ;  /* 0x0000e400ff147b82 */ /* 0x000e300000000a00 */
[----:B---3--:R-:W3:Y:S01]  /*0320*/  LDC.64 R16, c[0x0][0x398] ;  /* 0x0000e600ff107b82 */ /* 0x008ee20000000a00 */
[----:B------:R-:W-:-:S02]  /*0330*/  @!P1 IMAD R7, R0, 0x400, R5 ;  /* 0x0000040000079824 */ /* 0x000fc400078e0205 */
[----:B------:R-:W-:-:S05]  /*0340*/  @!P1 VIADD R5, R5, 0x80 ;  /* 0x0000008005059836 */ /* 0x000fca0000000000 */
[----:B------:R-:W-:Y:S02]  /*0350*/  ISETP.GE.U32.AND P2, PT, R5, R2, PT ;  /* 0x000000020500720c */ /* 0x000fe40003f46070 */
[----:B------:R-:W-:Y:S01]  /*0360*/  CS2R R24, SRZ ;  /* 0x0000000000187805 */ /* 0x000fe2000001ff00 */
[----:B-1----:R-:W-:-:S05]  /*0370*/  @!P1 IMAD.WIDE.U32 R26, R7, 0x8, R26 ;  /* 0x00000008071a9825 */ /* 0x002fca00078e001a */
[----:B------:R1:W4:Y:S01]  /*0380*/  @!P1 LDG.E R25, desc[UR4][R26.64+0x4] ;  /* 0x000004041a199981 */ /* 0x000322000c1e1900 */
[----:B------:R-:W-:Y:S01]  /*0390*/  @!P1 IMAD.WIDE.U32 R28, R7, 0x8, R28 ;  /* 0x00000008071c9825 */ /* 0x000fe200078e001c */
[----:B-----5:R-:W-:-:S03]  /*03a0*/  CS2R R14, SRZ ;  /* 0x00000000000e7805 */ /* 0x020fc6000001ff00 */
[----:B---3--:R-:W-:Y:S01]  /*03b0*/  @!P0 IMAD.WIDE.U32 R16, R22, 0x8, R16 ;  /* 0x0000000816108825 */ /* 0x008fe200078e0010 */
[----:B-1----:R-:W-:Y:S02]  /*03c0*/  @!P2 LEA R27, R0, R5, 0xa ;  /* 0x00000005001ba211 */ /* 0x002fe400078e50ff */
[----:B------:R1:W3:Y:S01]  /*03d0*/  @!P1 LDG.E.64 R14, desc[UR4][R28.64] ;  /* 0x000000041c0e9981 */ /* 0x0002e2000c1e1b00 */
[----:B------:R-:W-:-:S03]  /*03e0*/  IMAD.MOV.U32 R7, RZ, RZ, RZ ;  /* 0x000000ffff077224 */ /* 0x000fc600078e00ff */
[----:B------:R5:W3:Y:S01]  /*03f0*/  @!P0 LDG.E R24, desc[UR4][R16.64+0x4] ;  /* 0x0000040410188981 */ /* 0x000ae2000c1e1900 */
[----:B0-----:R-:W-:-:S04]  /*0400*/  @!P2 IMAD.WIDE.U32 R18, R27, 0x8, R18 ;  /* 0x000000081b12a825 */ /* 0x001fc800078e0012 */
[----:B------:R-:W-:Y:S01]  /*0410*/  @!P2 VIADD R5, R5, 0x80 ;  /* 0x000000800505a836 */ /* 0x000fe20000000000 */
[----:B------:R0:W3:Y:S01]  /*0420*/  @!P2 LDG.E R7, desc[UR4][R18.64+0x4] ;  /* 0x000004041207a981 */ /* 0x0000e2000c1e1900 */
[----:B-1----:R-:W1:Y:S08]  /*0430*/  LDC.64 R28, c[0x0][0x390] ;  /* 0x0000e400ff1c7b82 */ /* 0x002e700000000a00 */
[----:B-----5:R-:W5:Y:S01]  /*0440*/  LDC.64 R16, c[0x0][0x398] ;  /* 0x0000e600ff107b82 */ /* 0x020f620000000a00 */
[----:B------:R-:W-:Y:S01]  /*0450*/  ISETP.GE.U32.AND P1, PT, R5, R2, PT ;  /* 0x000000020500720c */ /* 0x000fe20003f26070 */
[----:B0-----:R-:W-:Y:S01]  /*0460*/  @!P2 IMAD.WIDE.U32 R18, R27, 0x8, R20 ;  /* 0x000000081b12a825 */ /* 0x001fe200078e0014 */
[----:B------:R-:W-:-:S06]  /*0470*/  CS2R R20, SRZ ;  /* 0x0000000000147805 */ /* 0x000fcc000001ff00 */
[----:B------:R0:W3:Y:S01]  /*0480*/  @!P2 LDG.E.64 R20, desc[UR4][R18.64] ;  /* 0x000000041214a981 */ /* 0x0000e2000c1e1b00 */
[----:B------:R-:W-:-:S04]  /*0490*/  IMAD.MOV.U32 R26, RZ, RZ, RZ ;  /* 0x000000ffff1a7224 */ /* 0x000fc800078e00ff */
[----:B------:R-:W-:Y:S01]  /*04a0*/  @!P1 LEA R27, R0, R5, 0xa ;  /* 0x00000005001b9211 */ /* 0x000fe200078e50ff */
[----:B0-----:R-:W0:Y:S04]  /*04b0*/  LDC.64 R18, c[0x0][0x390] ;  /* 0x0000e400ff127b82 */ /* 0x001e280000000a00 */
[----:B-----5:R-:W-:-:S05]  /*04c0*/  @!P1 IMAD.WIDE.U32 R16, R27, 0x8, R16 ;  /* 0x000000081b109825 */ /* 0x020fca00078e0010 */
[----:B------:R5:W3:Y:S01]  /*04d0*/  @!P1 LDG.E R26, desc[UR4][R16.64+0x4] ;  /* 0x00000404101a9981 */ /* 0x000ae2000c1e1900 */
[----:B-1----:R-:W-:Y:S01]  /*04e0*/  @!P1 IMAD.WIDE.U32 R28, R27, 0x8, R28 ;  /* 0x000000081b1c9825 */ /* 0x002fe200078e001c */
[----:B-----5:R-:W-:-:S03]  /*04f0*/  CS2R R16, SRZ ;  /* 0x0000000000107805 */ /* 0x020fc6000001ff00 */
[----:B0-----:R-:W-:-:S03]  /*0500*/  @!P0 IMAD.WIDE.U32 R18, R22, 0x8, R18 ;  /* 0x0000000816128825 */ /* 0x001fc600078e0012 */
[----:B------:R0:W5:Y:S02]  /*0510*/  @!P1 LDG.E.64 R16, desc[UR4][R28.64] ;  /* 0x000000041c109981 */ /* 0x000164000c1e1b00 */
[----:B0-----:R-:W-:Y:S02]  /*0520*/  CS2R R28, SRZ ;  /* 0x00000000001c7805 */ /* 0x001fe4000001ff00 */
[----:B------:R-:W-:-:S04]  /*0530*/  @!P1 IADD3 R5, PT, PT, R5, 0x80, RZ ;  /* 0x0000008005059810 */ /* 0x000fc80007ffe0ff */
[----:B------:R2:W5:Y:S01]  /*0540*/  @!P0 LDG.E.64 R28, desc[UR4][R18.64] ;  /* 0x00000004121c8981 */ /* 0x000562000c1e1b00 */
[----:B------:R-:W-:-:S13]  /*0550*/  ISETP.GE.U32.AND P1, PT, R5, R2, PT ;  /* 0x000000020500720c */ /* 0x000fda0003f26070 */
[----:B------:R-:W-:Y:S02]  /*0560*/  @!P1 IMAD R5, R0, 0x400, R5 ;  /* 0x0000040000059824 */ /* 0x000fe400078e0205 */
[----:B------:R-:W-:Y:S02]  /*0570*/  IMAD.MOV.U32 R27, RZ, RZ, RZ ;  /* 0x000000ffff1b7224 */ /* 0x000fe400078e00ff */
[----:B--2---:R-:W-:Y:S01]  /*0580*/  IMAD.MOV.U32 R18, RZ, RZ, R10 ;  /* 0x000000ffff127224 */ /* 0x004fe200078e000a */
[----:B------:R-:W-:Y:S02]  /*0590*/  LOP3.LUT R19, R11, 0x80000000, R6, 0xb8, !PT ;  /* 0x800000000b137812 */ /* 0x000fe400078eb806 */
[----:B------:R-:W0:Y:S02]  /*05a0*/  LDC.64 R10, c[0x0][0x390] ;  /* 0x0000e400ff0a7b82 */ /* 0x000e240000000a00 */
[----:B0-----:R-:W-:Y:S01]  /*05b0*/  @!P1 IMAD.WIDE.U32 R10, R5, 0x8, R10 ;  /* 0x00000008050a9825 */ /* 0x001fe200078e000a */
[----:B----4-:R-:W-:-:S02]  /*05c0*/  LOP3.LUT R13, R13, 0x80000000, R23, 0xb8, !PT ;  /* 0x800000000d0d7812 */ /* 0x010fc400078eb817 */
[----:B------:R-:W-:-:S06]  /*05d0*/  CS2R R22, SRZ ;  /* 0x0000000000167805 */ /* 0x000fcc000001ff00 */
[----:B------:R0:W2:Y:S02]  /*05e0*/  @!P1 LDG.E.64 R22, desc[UR4][R10.64] ;  /* 0x000000040a169981 */ /* 0x0000a4000c1e1b00 */
[----:B0-----:R-:W0:Y:S02]  /*05f0*/  LDC.64 R10, c[0x0][0x398] ;  /* 0x0000e600ff0a7b82 */ /* 0x001e240000000a00 */
[----:B0-----:R-:W-:-:S05]  /*0600*/  @!P1 IMAD.WIDE.U32 R10, R5, 0x8, R10 ;  /* 0x00000008050a9825 */ /* 0x001fca00078e000a */
[----:B------:R-:W2:Y:S01]  /*0610*/  @!P1 LDG.E R27, desc[UR4][R10.64+0x4] ;  /* 0x000004040a1b9981 */ /* 0x000ea2000c1e1900 */
[----:B------:R-:W-:Y:S02]  /*0620*/  LOP3.LUT R9, R9, 0x80000000, R4, 0xb8, !PT ;  /* 0x8000000009097812 */ /* 0x000fe400078eb804 */
[----:B------:R-:W0:Y:S01]  /*0630*/  @!P0 LDC.64 R4, c[0x0][0x388] ;  /* 0x0000e200ff048b82 */ /* 0x000e220000000a00 */
[----:B------:R-:W-:Y:S01]  /*0640*/  @!P0 LEA R6, R0, R3, 0xa ;  /* 0x0000000300068211 */ /* 0x000fe200078e50ff */
[----:B------:R-:W-:Y:S04]  /*0650*/  BSSY.RECONVERGENT B0, `(.L_x_6911) ;  /* 0x0000036000007945 */ /* 0x000fe80003800200 */
[----:B0-----:R-:W-:-:S04]  /*0660*/  @!P0 IMAD.WIDE.U32 R4, R6, 0x8, R4 ;  /* 0x0000000806048825 */ /* 0x001fc800078e0004 */
[----:B------:R-:W-:-:S05]  /*0670*/  VIADD R6, R3, 0x80 ;  /* 0x0000008003067836 */ /* 0x000fca0000000000 */
[----:B------:R-:W-:Y:S01]  /*0680*/  @!P0 MOV R3, R6 ;  /* 0x0000000600038202 */ /* 0x000fe20000000f00 */
[----:B------:R-:W-:Y:S01]  /*0690*/  BSSY.RELIABLE B1, `(.L_x_6912) ;  /* 0x000002b000017945 */ /* 0x000fe20003800100 */
[----:B---3--:R-:W-:Y:S02]  /*06a0*/  LOP3.LUT R15, R15, 0x80000000, R25, 0xb8, !PT ;  /* 0x800000000f0f7812 */ /* 0x008fe400078eb819 */
[----:B------:R-:W-:Y:S02]  /*06b0*/  LOP3.LUT R21, R21, 0x80000000, R7, 0xb8, !PT ;  /* 0x8000000015157812 */ /* 0x000fe400078eb807 */
[----:B-----5:R-:W-:-:S05]  /*06c0*/  LOP3.LUT R29, R29, 0x80000000, R24, 0xb8, !PT ;  /* 0x800000001d1d7812 */ /* 0x020fca00078eb818 */
[----:B------:R0:W-:Y:S01]  /*06d0*/  @!P0 STG.E.64 desc[UR4][R4.64], R28 ;  /* 0x0000001c04008986 */ /* 0x0001e2000c101b04 */
[----:B------:R-:W-:Y:S02]  /*06e0*/  ISETP.GE.U32.AND P0, PT, R3, R2, PT ;  /* 0x000000020300720c */ /* 0x000fe40003f06070 */
[----:B------:R-:W-:Y:S02]  /*06f0*/  LOP3.LUT R17, R17, 0x80000000, R26, 0xb8, !PT ;  /* 0x8000000011117812 */ /* 0x000fe400078eb81a */
[----:B--2---:R-:W-:-:S09]  /*0700*/  LOP3.LUT R23, R23, 0x80000000, R27, 0xb8, !PT ;  /* 0x8000000017177812 */ /* 0x004fd200078eb81b */
[----:B0-----:R-:W-:Y:S05]  /*0710*/  @P0 BRA `(.L_x_6913) ;  /* 0x0000000000300947 */ /* 0x001fea0003800000 */
[----:B------:R-:W0:Y:S01]  /*0720*/  LDC.64 R4, c[0x0][0x388] ;  /* 0x0000e200ff047b82 */ /* 0x000e220000000a00 */
[----:B------:R-:W-:Y:S01]  /*0730*/  IMAD R7, R0, 0x400, R3 ;  /* 0x0000040000077824 */ /* 0x000fe200078e0203 */
[----:B------:R-:W-:-:S04]  /*0740*/  IADD3 R3, PT, PT, R3, 0x80, RZ ;  /* 0x0000008003037810 */ /* 0x000fc80007ffe0ff */
[----:B------:R-:W-:Y:S01]  /*0750*/  ISETP.GE.U32.AND P0, PT, R3, R2, PT ;  /* 0x000000020300720c */ /* 0x000fe20003f06070 */
[----:B0-----:R-:W-:-:S05]  /*0760*/  IMAD.WIDE.U32 R4, R7, 0x8, R4 ;  /* 0x0000000807047825 */ /* 0x001fca00078e0004 */
[----:B------:R0:W-:Y:S07]  /*0770*/  STG.E.64 desc[UR4][R4.64], R18 ;  /* 0x0000001204007986 */ /* 0x0001ee000c101b04 */
[----:B------:R-:W-:Y:S05]  /*0780*/  @P0 BRA `(.L_x_6914) ;  /* 0x0000000000300947 */ /* 0x000fea0003800000 */
[----:B0-----:R-:W0:Y:S01]  /*0790*/  LDC.64 R4, c[0x0][0x388] ;  /* 0x0000e200ff047b82 */ /* 0x001e220000000a00 */
[----:B------:R-:W-:Y:S01]  /*07a0*/  IMAD R7, R0, 0x400, R3 ;  /* 0x0000040000077824 */ /* 0x000fe200078e0203 */
[----:B------:R-:W-:-:S03]  /*07b0*/  IADD3 R3, PT, PT, R3, 0x80, RZ ;  /* 0x0000008003037810 */ /* 0x000fc60007ffe0ff */
[----:B0-----:R-:W-:-:S05]  /*07c0*/  IMAD.WIDE.U32 R4, R7, 0x8, R4 ;  /* 0x0000000807047825 */ /* 0x001fca00078e0004 */
[----:B------:R0:W-:Y:S02]  /*07d0*/  STG.E.64 desc[UR4][R4.64], R8 ;  /* 0x0000000804007986 */ /* 0x0001e4000c101b04 */
.L_x_6913:
[----:B------:R-:W-:-:S13]  /*07e0*/  ISETP.GE.U32.AND P0, PT, R3, R2, PT ;  /* 0x000000020300720c */ /* 0x000fda0003f06070 */
[----:B------:R-:W-:Y:S05]  /*07f0*/  @P0 BRA `(.L_x_6915) ;  /* 0x0000000000300947 */ /* 0x000fea0003800000 */
[----:B0-----:R-:W0:Y:S01]  /*0800*/  LDC.64 R4, c[0x0][0x388] ;  /* 0x0000e200ff047b82 */ /* 0x001e220000000a00 */
[----:B------:R-:W-:Y:S01]  /*0810*/  IMAD R7, R0, 0x400, R3 ;  /* 0x0000040000077824 */ /* 0x000fe200078e0203 */
[----:B------:R-:W-:-:S03]  /*0820*/  IADD3 R3, PT, PT, R3, 0x80, RZ ;  /* 0x0000008003037810 */ /* 0x000fc60007ffe0ff */
[----:B0-----:R-:W-:-:S05]  /*0830*/  IMAD.WIDE.U32 R4, R7, 0x8, R4 ;  /* 0x0000000807047825 */ /* 0x001fca00078e0004 */
[----:B------:R1:W-:Y:S02]  /*0840*/  STG.E.64 desc[UR4][R4.64], R12 ;  /* 0x0000000c04007986 */ /* 0x0003e4000c101b04 */
.L_x_6914:
[----:B------:R-:W-:-:S13]  /*0850*/  ISETP.GE.U32.AND P0, PT, R3, R2, PT ;  /* 0x000000020300720c */ /* 0x000fda0003f06070 */
[----:B------:R-:W-:Y:S05]  /*0860*/  @P0 BRA `(.L_x_6916) ;  /* 0x0000000000340947 */ /* 0x000fea0003800000 */
[----:B01----:R-:W0:Y:S01]  /*0870*/  LDC.64 R4, c[0x0][0x388] ;  /* 0x0000e200ff047b82 */ /* 0x003e220000000a00 */
[----:B------:R-:W-:Y:S01]  /*0880*/  IMAD R7, R0, 0x400, R3 ;  /* 0x0000040000077824 */ /* 0x000fe200078e0203 */
[----:B------:R-:W-:-:S03]  /*0890*/  IADD3 R3, PT, PT, R3, 0x80, RZ ;  /* 0x0000008003037810 */ /* 0x000fc60007ffe0ff */
[----:B0-----:R-:W-:-:S05]  /*08a0*/  IMAD.WIDE.U32 R4, R7, 0x8, R4 ;  /* 0x0000000807047825 */ /* 0x001fca00078e0004 */
[----:B------:R1:W-:Y:S02]  /*08b0*/  STG.E.64 desc[UR4][R4.64], R14 ;  /* 0x0000000e04007986 */ /* 0x0003e4000c101b04 */
.L_x_6915:
[----:B------:R-:W-:-:S13]  /*08c0*/  ISETP.GE.U32.AND P0, PT, R3, R2, PT ;  /* 0x000000020300720c */ /* 0x000fda0003f06070 */
[----:B------:R-:W-:Y:S05]  /*08d0*/  @P0 BREAK.RELIABLE B1 ;  /* 0x0000000000010942 */ /* 0x000fea0003800100 */
[----:B------:R-:W-:Y:S05]  /*08e0*/  @P0 BRA `(.L_x_6917) ;  /* 0x0000000000300947 */ /* 0x000fea0003800000 */
[----:B01----:R-:W0:Y:S01]  /*08f0*/  LDC.64 R4, c[0x0][0x388] ;  /* 0x0000e200ff047b82 */ /* 0x003e220000000a00 */
[----:B------:R-:W-:Y:S01]  /*0900*/  IMAD R7, R0, 0x400, R3 ;  /* 0x0000040000077824 */ /* 0x000fe200078e0203 */
[----:B------:R-:W-:-:S03]  /*0910*/  IADD3 R3, PT, PT, R3, 0x80, RZ ;  /* 0x0000008003037810 */ /* 0x000fc60007ffe0ff */
[----:B0-----:R-:W-:-:S05]  /*0920*/  IMAD.WIDE.U32 R4, R7, 0x8, R4 ;  /* 0x0000000807047825 */ /* 0x001fca00078e0004 */
[----:B------:R2:W-:Y:S02]  /*0930*/  STG.E.64 desc[UR4][R4.64], R20 ;  /* 0x0000001404007986 */ /* 0x0005e4000c101b04 */
.L_x_6916:
[----:B------:R-:W-:Y:S05]  /*0940*/  BSYNC.RELIABLE B1 ;  /* 0x0000000000017941 */ /* 0x000fea0003800100 */
.L_x_6912:
[----:B------:R-:W-:-:S13]  /*0950*/  ISETP.GE.U32.AND P0, PT, R3, R2, PT ;  /* 0x000000020300720c */ /* 0x000fda0003f06070 */
[----:B012---:R-:W0:Y:S01]  /*0960*/  @!P0 LDC.64 R4, c[0x0][0x388] ;  /* 0x0000e200ff048b82 */ /* 0x007e220000000a00 */
[----:B------:R-:W-:Y:S01]  /*0970*/  @!P0 IMAD R7, R0, 0x400, R3 ;  /* 0x0000040000078824 */ /* 0x000fe200078e0203 */
[----:B------:R-:W-:-:S03]  /*0980*/  @!P0 IADD3 R3, PT, PT, R3, 0x80, RZ ;  /* 0x0000008003038810 */ /* 0x000fc60007ffe0ff */
[----:B0-----:R-:W-:-:S05]  /*0990*/  @!P0 IMAD.WIDE.U32 R4, R7, 0x8, R4 ;  /* 0x0000000807048825 */ /* 0x001fca00078e0004 */
[----:B------:R2:W-:Y:S02]  /*09a0*/  @!P0 STG.E.64 desc[UR4][R4.64], R16 ;  /* 0x0000001004008986 */ /* 0x0005e4000c101b04 */
.L_x_6917:
[----:B------:R-:W-:Y:S05]  /*09b0*/  BSYNC.RECONVERGENT B0 ;  /* 0x0000000000007941 */ /* 0x000fea0003800200 */
.L_x_6911:
[----:B------:R-:W-:Y:S05]  /*09c0*/  WARPSYNC.ALL ;  /* 0x0000000000007948 */ /* 0x000fea0003800000 */
[----:B------:R-:W-:-:S13]  /*09d0*/  ISETP.GE.U32.AND P0, PT, R3, R2, PT ;  /* 0x000000020300720c */ /* 0x000fda0003f06070 */
[----:B------:R-:W-:Y:S05]  /*09e0*/  @P0 EXIT ;  /* 0x000000000000094d */ /* 0x000fea0003800000 */
[----:B012---:R-:W0:Y:S01]  /*09f0*/  LDC.64 R4, c[0x0][0x388] ;  /* 0x0000e200ff047b82 */ /* 0x007e220000000a00 */
[----:B------:R-:W-:-:S04]  /*0a00*/  IMAD R3, R0, 0x400, R3 ;  /* 0x0000040000037824 */ /* 0x000fc800078e0203 */
[----:B0-----:R-:W-:-:S05]  /*0a10*/  IMAD.WIDE.U32 R2, R3, 0x8, R4 ;  /* 0x0000000803027825 */ /* 0x001fca00078e0004 */
[----:B------:R-:W-:Y:S01]  /*0a20*/  STG.E.64 desc[UR4][R2.64], R22 ;  /* 0x0000001602007986 */ /* 0x000fe2000c101b04 */
[----:B------:R-:W-:Y:S05]  /*0a30*/  EXIT ;  /* 0x000000000000794d */ /* 0x000fea0003800000 */
.L_x_6910:
[----:B------:R-:W0:Y:S01]  /*0a40*/  S2R R5, SR_TID.X ;  /* 0x0000000000057919 */ /* 0x000e220000002100 */
[----:B------:R-:W1:Y:S01]  /*0a50*/  LDC.64 R28, c[0x0][0x390] ;  /* 0x0000e400ff1c7b82 */ /* 0x000e620000000a00 */
[----:B------:R-:W-:-:S07]  /*0a60*/  SHF.L.U32 R0, R0, 0xa, RZ ;  /* 0x0000000a00007819 */ /* 0x000fce00000006ff */
[----:B------:R-:W2:Y:S01]  /*0a70*/  LDC.64 R2, c[0x0][0x398] ;  /* 0x0000e600ff027b82 */ /* 0x000ea20000000a00 */
[----:B-1----:R-:W-:-:S04]  /*0a80*/  IMAD.WIDE.U32 R28, R0, 0x8, R28 ;  /* 0x00000008001c7825 */ /* 0x002fc800078e001c */
[----:B0-----:R-:W-:-:S04]  /*0a90*/  IMAD.WIDE.U32 R28, R5, 0x10, R28 ;  /* 0x00000010051c7825 */ /* 0x001fc800078e001c */
[----:B--2---:R-:W-:Y:S01]  /*0aa0*/  IMAD.WIDE.U32 R2, R0, 0x8, R2 ;  /* 0x0000000800027825 */ /* 0x004fe200078e0002 */
[----:B------:R-:W2:Y:S04]  /*0ab0*/  LDG.E.128 R8, desc[UR4][R28.64] ;  /* 0x000000041c087981 */ /* 0x000ea8000c1e1d00 */
[----:B------:R-:W3:Y:S01]  /*0ac0*/  LDG.E.128 R24, desc[UR4][R28.64+0x800] ;  /* 0x000800041c187981 */ /* 0x000ee2000c1e1d00 */
[----:B------:R-:W-:-:S03]  /*0ad0*/  IMAD.WIDE.U32 R2, R5, 0x10, R2 ;  /* 0x0000001005027825 */ /* 0x000fc600078e0002 */
[----:B------:R-:W4:Y:S04]  /*0ae0*/  LDG.E.128 R12, desc[UR4][R28.64+0x1000] ;  /* 0x001000041c0c7981 */ /* 0x000f28000c1e1d00 */
[----:B------:R-:W2:Y:S04]  /*0af0*/  LDG.E.128 R4, desc[UR4][R2.64] ;  /* 0x0000000402047981 */ /* 0x000ea8000c1e1d00 */
[----:B------:R-:W3:Y:S04]  /*0b00*/  LDG.E.128 R16, desc[UR4][R2.64+0x800] ;  /* 0x0008000402107981 */ /* 0x000ee8000c1e1d00 */
[----:B------:R-:W5:Y:S01]  /*0b10*/  LDG.E.128 R20, desc[UR4][R2.64+0x1800] ;  /* 0x0018000402147981 */ /* 0x000f62000c1e1d00 */
[----:B--2---:R-:W-:-:S02]  /*0b20*/  LOP3.LUT R9, R9, 0x80000000, R5, 0xb8, !PT ;  /* 0x8000000009097812 */ /* 0x004fc400078eb805 */
[----:B------:R-:W-:Y:S02]  /*0b30*/  LOP3.LUT R11, R11, 0x80000000, R7, 0xb8, !PT ;  /* 0x800000000b0b7812 */ /* 0x000fe400078eb807 */
[----:B------:R-:W4:Y:S01]  /*0b40*/  LDG.E.128 R4, desc[UR4][R2.64+0x1000] ;  /* 0x0010000402047981 */ /* 0x000f22000c1e1d00 */
[----:B---3--:R-:W-:Y:S02]  /*0b50*/  LOP3.LUT R25, R25, 0x80000000, R17, 0xb8, !PT ;  /* 0x8000000019197812 */ /* 0x008fe400078eb811 */
[----:B------:R-:W-:Y:S02]  /*0b60*/  LOP3.LUT R27, R27, 0x80000000, R19, 0xb8, !PT ;  /* 0x800000001b1b7812 */ /* 0x000fe400078eb813 */
[----:B------:R-:W5:Y:S01]  /*0b70*/  LDG.E.128 R16, desc[UR4][R28.64+0x1800] ;  /* 0x001800041c107981 */ /* 0x000f62000c1e1d00 */
[----:B----4-:R-:W-:Y:S02]  /*0b80*/  LOP3.LUT R13, R13, 0x80000000, R5, 0xb8, !PT ;  /* 0x800000000d0d7812 */ /* 0x010fe400078eb805 */
[----:B------:R-:W0:Y:S02]  /*0b90*/  LDC.64 R4, c[0x0][0x388] ;  /* 0x0000e200ff047b82 */ /* 0x000e240000000a00 */
[----:B0-----:R-:W-:-:S02]  /*0ba0*/  IMAD.WIDE.U32 R4, R0, 0x8, R4 ;  /* 0x0000000800047825 */ /* 0x001fc400078e0004 */
[----:B------:R-:W0:Y:S01]  /*0bb0*/  S2R R0, SR_TID.X ;  /* 0x0000000000007919 */ /* 0x000e220000002100 */
[----:B------:R-:W-:Y:S01]  /*0bc0*/  LOP3.LUT R15, R15, 0x80000000, R7, 0xb8, !PT ;  /* 0x800000000f0f7812 */ /* 0x000fe200078eb807 */
[----:B-----5:R-:W-:Y:S01]  /*0bd0*/  IMAD.MOV.U32 R20, RZ, RZ, R16 ;  /* 0x000000ffff147224 */ /* 0x020fe200078e0010 */
[----:B------:R-:W-:Y:S02]  /*0be0*/  LOP3.LUT R21, R17, 0x80000000, R21, 0xb8, !PT ;  /* 0x8000000011157812 */ /* 0x000fe400078eb815 */
[----:B------:R-:W-:Y:S02]  /*0bf0*/  LOP3.LUT R23, R19, 0x80000000, R23, 0xb8, !PT ;  /* 0x8000000013177812 */ /* 0x000fe400078eb817 */
[----:B------:R-:W-:Y:S01]  /*0c00*/  MOV R22, R18 ;  /* 0x0000001200167202 */ /* 0x000fe20000000f00 */
[----:B0-----:R-:W-:-:S05]  /*0c10*/  IMAD.WIDE.U32 R4, R0, 0x10, R4 ;  /* 0x0000001000047825 */ /* 0x001fca00078e0004 */
[----:B------:R-:W-:Y:S04]  /*0c20*/  STG.E.128 desc[UR4][R4.64], R8 ;  /* 0x0000000804007986 */ /* 0x000fe8000c101d04 */
[----:B------:R-:W-:Y:S04]  /*0c30*/  STG.E.128 desc[UR4][R4.64+0x800], R24 ;  /* 0x0008001804007986 */ /* 0x000fe8000c101d04 */
[----:B------:R-:W-:Y:S04]  /*0c40*/  STG.E.128 desc[UR4][R4.64+0x1000], R12 ;  /* 0x0010000c04007986 */ /* 0x000fe8000c101d04 */
[----:B------:R-:W-:Y:S01]  /*0c50*/  STG.E.128 desc[UR4][R4.64+0x1800], R20 ;  /* 0x0018001404007986 */ /* 0x000fe2000c101d04 */
[----:B------:R-:W-:Y:S05]  /*0c60*/  EXIT ;  /* 0x000000000000794d */ /* 0x000fea0003800000 */
.L_x_6918:
        /* <DEDUP_REMOVED lines=9> */
.L_x_8146:


//--------------------- .text._ZN2at6native29vectorized_elementwise_kernelILi4ENS0_13BinaryFunctorIdddZZZNS0_20copysign_kernel_cudaERNS_18TensorIteratorBaseEENKUlvE_clEvENKUlvE_clEvEUlddE_EESt5arrayIPcLm3EEEEviT0_T1_ --------------------------
	.section	.text._ZN2at6native29vectorized_elementwise_kernelILi4ENS0_13BinaryFunctorIdddZZZNS0_20copysign_kernel_cudaERNS_18TensorIteratorBaseEENKUlvE_clEvENKUlvE_clEvEUlddE_EESt5arrayIPcLm3EEEEviT0_T1_,"ax",@progbits
	.align	128
        .global         _ZN2at6native29vectorized_elementwise_kernelILi4ENS0_13BinaryFunctorIdddZZZNS0_20copysign_kernel_cudaERNS_18TensorIteratorBaseEENKUlvE_clEvENKUlvE_clEvEUlddE_EESt5arrayIPcLm3EEEEviT0_T1_
        .type           _ZN2at6native29vectorized_elementwise_kernelILi4ENS0_13BinaryFunctorIdddZZZNS0_20copysign_kernel_cudaERNS_18TensorIteratorBaseEENKUlvE_clEvENKUlvE_clEvEUlddE_EESt5arrayIPcLm3EEEEviT0_T1_,@function
        .size           _ZN2at6native29vectorized_elementwise_kernelILi4ENS0_13BinaryFunctorIdddZZZNS0_20copysign_kernel_cudaERNS_18TensorIteratorBaseEENKUlvE_clEvENKUlvE_clEvEUlddE_EESt5arrayIPcLm3EEEEviT0_T1_,(.L_x_8147 - _ZN2at6native29vectorized_elementwise_kernelILi4ENS0_13BinaryFunctorIdddZZZNS0_20copysign_kernel_cudaERNS_18TensorIteratorBaseEENKUlvE_clEvENKUlvE_clEvEUlddE_EESt5arrayIPcLm3EEEEviT0_T1_)
        .other          _ZN2at6native29vectorized_elementwise_kernelILi4ENS0_13BinaryFunctorIdddZZZNS0_20copysign_kernel_cudaERNS_18TensorIteratorBaseEENKUlvE_clEvENKUlvE_clEvEUlddE_EESt5arrayIPcLm3EEEEviT0_T1_,@"STO_CUDA_ENTRY STV_DEFAULT"
_ZN2at6native29vectorized_elementwise_kernelILi4ENS0_13BinaryFunctorIdddZZZNS0_20copysign_kernel_cudaERNS_18TensorIteratorBaseEENKUlvE_clEvENKUlvE_clEvEUlddE_EESt5arrayIPcLm3EEEEviT0_T1_:
.text._ZN2at6native29vectorized_elementwise_kernelILi4ENS0_13BinaryFunctorIdddZZZNS0_20copysign_kernel_cudaERNS_18TensorIteratorBaseEENKUlvE_clEvENKUlvE_clEvEUlddE_EESt5arrayIPcLm3EEEEviT0_T1_:
        /* <DEDUP_REMOVED lines=126> */
.L_x_6922:
[----:B------:R-:W-:-:S13]  /*07e0*/  ISETP.GE.U32.AND P0, PT, R3, R2, PT ;  /* 0x000000020300720c */ /* 0x000fda0003f06070 */
[----:B------:R-:W-:Y:S05]  /*07f0*/  @P0 BRA `(.L_x_6924) ;  /* 0x0000000000300947 */ /* 0x000fea0003800000 */
[----:B0-----:R-:W0:Y:S01]  /*0800*/  LDC.64 R4, c[0x0][0x388] ;  /* 0x0000e200ff047b82 */ /* 0x001e220000000a00 */
[----:B------:R-:W-:Y:S01]  /*0810*/  IMAD R7, R0, 0x400, R3 ;  /* 0x0000040000077824 */ /* 0x000fe200078e0203 */
[----:B------:R-:W-:-:S03]  /*0820*/  IADD3 R3, PT, PT, R3, 0x80, RZ ;  /* 0x0000008003037810 */ /* 0x000fc60007ffe0ff */
[----:B0-----:R-:W-:-:S05]  /*0830*/  IMAD.WIDE.U32 R4, R7, 0x8, R4 ;  /* 0x0000000807047825 */ /* 0x001fca00078e0004 */
[----:B------:R1:W-:Y:S02]  /*0840*/  STG.E.64 desc[UR4][R4.64], R12 ;  /* 0x0000000c04007986 */ /* 0x0003e4000c101b04 */
.L_x_6923:
[----:B------:R-:W-:-:S13]  /*0850*/  ISETP.GE.U32.AND P0, PT, R3, R2, PT ;  /* 0x000000020300720c */ /* 0x000fda0003f06070 */
[----:B------:R-:W-:Y:S05]  /*0860*/  @P0 BRA `(.L_x_6925) ;  /* 0x0000000000340947 */ /* 0x000fea0003800000 */
[----:B01----:R-:W0:Y:S01]  /*0870*/  LDC.64 R4, c[0x0][0x388] ;  /* 0x0000e200ff047b82 */ /* 0x003e220000000a00 */
[----:B------:R-:W-:Y:S01]  /*0880*/  IMAD R7, R0, 0x400, R3 ;  /* 0x0000040000077824 */ /* 0x000fe200078e0203 */
[----:B------:R-:W-:-:S03]  /*0890*/  IADD3 R3, PT, PT, R3, 0x80, RZ ;  /* 0x0000008003037810 */ /* 0x000fc60007ffe0ff */
[----:B0-----:R-:W-:-:S05]  /*08a0*/  IMAD.WIDE.U32 R4, R7, 0x8, R4 ;  /* 0x0000000807047825 */ /* 0x001fca00078e0004 */
[----:B------:R1:W-:Y:S02]  /*08b0*/  STG.E.64 desc[UR4][R4.64], R14 ;  /* 0x0000000e04007986 */ /* 0x0003e4000c101b04 */
.L_x_6924:
        /* <DEDUP_REMOVED lines=8> */
.L_x_6925:
[----:B------:R-:W-:Y:S05]  /*0940*/  BSYNC.RELIABLE B1 ;  /* 0x0000000000017941 */ /* 0x000fea0003800100 */
.L_x_6921:
[----:B------:R-:W-:-:S13]  /*0950*/  ISETP.GE.U32.AND P0, PT, R3, R2, PT ;  /* 0x000000020300720c */ /* 0x000fda0003f06070 */
[----:B012---:R-:W0:Y:S01]  /*0960*/  @!P0 LDC.64 R4, c[0x0][0x388] ;  /* 0x0000e200ff048b82 */ /* 0x007e220000000a00 */
[----:B------:R-:W-:Y:S01]  /*0970*/  @!P0 IMAD R7, R0, 0x400, R3 ;  /* 0x0000040000078824 */ /* 0x000fe200078e0203 */
[----:B------:R-:W-:-:S03]  /*0980*/  @!P0 IADD3 R3, PT, PT, R3, 0x80, RZ ;  /* 0x0000008003038810 */ /* 0x000fc60007ffe0ff */
[----:B0-----:R-:W-:-:S05]  /*0990*/  @!P0 IMAD.WIDE.U32 R4, R7, 0x8, R4 ;  /* 0x0000000807048825 */ /* 0x001fca00078e0004 */
[----:B------:R2:W-:Y:S02]  /*09a0*/  @!P0 STG.E.64 desc[UR4][R4.64], R16 ;  /* 0x0000001004008986 */ /* 0x0005e4000c101b04 */
.L_x_6926:
[----:B------:R-:W-:Y:S05]  /*09b0*/  BSYNC.RECONVERGENT B0 ;  /* 0x0000000000007941 */ /* 0x000fea0003800200 */
.L_x_6920:
        /* <DEDUP_REMOVED lines=8> */
.L_x_6919:
[----:B------:R-:W0:Y:S01]  /*0a40*/  S2R R5, SR_TID.X ;  /* 0x0000000000057919 */ /* 0x000e220000002100 */
[----:B------:R-:W1:Y:S01]  /*0a50*/  LDC.64 R28, c[0x0][0x390] ;  /* 0x0000e400ff1c7b82 */ /* 0x000e620000000a00 */
[----:B------:R-:W-:-:S07]  /*0a60*/  SHF.L.U32 R0, R0, 0xa, RZ ;  /* 0x0000000a00007819 */ /* 0x000fce00000006ff */
[----:B------:R-:W2:Y:S01]  /*0a70*/  LDC.64 R2, c[0x0][0x398] ;  /* 0x0000e600ff027b82 */ /* 0x000ea20000000a00 */
[----:B-1----:R-:W-:-:S04]  /*0a80*/  IMAD.WIDE.U32 R28, R0, 0x8, R28 ;  /* 0x00000008001c7825 */ /* 0x002fc800078e001c */
[----:B0-----:R-:W-:-:S04]  /*0a90*/  IMAD.WIDE.U32 R28, R5, 0x20, R28 ;  /* 0x00000020051c7825 */ /* 0x001fc800078e001c */
[----:B--2---:R-:W-:-:S04]  /*0aa0*/  IMAD.WIDE.U32 R2, R0, 0x8, R2 ;  /* 0x0000000800027825 */ /* 0x004fc800078e0002 */
[----:B------:R-:W-:Y:S02]  /*0ab0*/  IMAD.WIDE.U32 R2, R5, 0x20, R2 ;  /* 0x0000002005027825 */ /* 0x000fe400078e0002 */
[----:B------:R-:W2:Y:S04]  /*0ac0*/  LDG.E.ENL2.256 R4, R24, desc[UR4][R28.64] ;  /* 0xfe0000041c18797e */ /* 0x000ea80008121904 */
[----:B------:R-:W2:Y:S04]  /*0ad0*/  LDG.E.ENL2.256 R8, R12, desc[UR4][R2.64] ;  /* 0xfe000004020c797e */ /* 0x000ea80008121908 */
[----:B------:R0:W3:Y:S02]  /*0ae0*/  LDG.E.ENL2.256 R20, R16, desc[UR4][R2.64+0x1000] ;  /* 0xfe0080040210797e */ /* 0x0000e40008121914 */
[----:B0-----:R-:W0:Y:S01]  /*0af0*/  LDC.64 R2, c[0x0][0x388] ;  /* 0x0000e200ff027b82 */ /* 0x001e220000000a00 */
[----:B--2---:R-:W-:-:S02]  /*0b00*/  LOP3.LUT R25, R25, 0x80000000, R13, 0xb8, !PT ;  /* 0x8000000019197812 */ /* 0x004fc400078eb80d */
[----:B------:R-:W-:Y:S02]  /*0b10*/  LOP3.LUT R27, R27, 0x80000000, R15, 0xb8, !PT ;  /* 0x800000001b1b7812 */ /* 0x000fe400078eb80f */
[----:B------:R-:W-:Y:S02]  /*0b20*/  LOP3.LUT R5, R5, 0x80000000, R9, 0xb8, !PT ;  /* 0x8000000005057812 */ /* 0x000fe400078eb809 */
[----:B------:R-:W-:Y:S02]  /*0b30*/  LOP3.LUT R7, R7, 0x80000000, R11, 0xb8, !PT ;  /* 0x8000000007077812 */ /* 0x000fe400078eb80b */
[----:B------:R-:W3:Y:S01]  /*0b40*/  LDG.E.ENL2.256 R12, R8, desc[UR4][R28.64+0x1000] ;  /* 0xfe0080041c08797e */ /* 0x000ee2000812190c */
[----:B0-----:R-:W-:Y:S02]  /*0b50*/  IMAD.WIDE.U32 R2, R0, 0x8, R2 ;  /* 0x0000000800027825 */ /* 0x001fe400078e0002 */
[----:B------:R-:W0:Y:S02]  /*0b60*/  S2R R0, SR_TID.X ;  /* 0x0000000000007919 */ /* 0x000e240000002100 */
[----:B0-----:R-:W-:-:S05]  /*0b70*/  IMAD.WIDE.U32 R2, R0, 0x20, R2 ;  /* 0x0000002000027825 */ /* 0x001fca00078e0002 */
[----:B------:R-:W-:Y:S01]  /*0b80*/  STG.E.ENL2.256 desc[UR4][R2.64], R24, R4 ;  /* 0xf80000180204797f */ /* 0x000fe2000f121804 */
[----:B---3--:R-:W-:Y:S02]  /*0b90*/  LOP3.LUT R9, R9, 0x80000000, R17, 0xb8, !PT ;  /* 0x8000000009097812 */ /* 0x008fe400078eb811 */
[----:B------:R-:W-:Y:S02]  /*0ba0*/  LOP3.LUT R11, R11, 0x80000000, R19, 0xb8, !PT ;  /* 0x800000000b0b7812 */ /* 0x000fe400078eb813 */
[----:B------:R-:W-:Y:S02]  /*0bb0*/  LOP3.LUT R13, R13, 0x80000000, R21, 0xb8, !PT ;  /* 0x800000000d0d7812 */ /* 0x000fe400078eb815 */
[----:B------:R-:W-:-:S05]  /*0bc0*/  LOP3.LUT R15, R15, 0x80000000, R23, 0xb8, !PT ;  /* 0x800000000f0f7812 */ /* 0x000fca00078eb817 */
[----:B------:R-:W-:Y:S01]  /*0bd0*/  STG.E.ENL2.256 desc[UR4][R2.64+0x1000], R8, R12 ;  /* 0xf8008008020c797f */ /* 0x000fe2000f121804 */
[----:B------:R-:W-:Y:S05]  /*0be0*/  EXIT ;  /* 0x000000000000794d */ /* 0x000fea0003800000 */
.L_x_6927:
        /* <DEDUP_REMOVED lines=9> */
.L_x_8147:


//--------------------- .text._ZN2at6native29vectorized_elementwise_kernelILi8ENS0_13BinaryFunctorIdddZZZNS0_20copysign_kernel_cudaERNS_18TensorIteratorBaseEENKUlvE_clEvENKUlvE_clEvEUlddE_EESt5arrayIPcLm3EEEEviT0_T1_ --------------------------
	.section	.text._ZN2at6native29vectorized_elementwise_kernelILi8ENS0_13BinaryFunctorIdddZZZNS0_20copysign_kernel_cudaERNS_18TensorIteratorBaseEENKUlvE_clEvENKUlvE_clEvEUlddE_EESt5arrayIPcLm3EEEEviT0_T1_,"ax",@progbits
	.align	128
        .global         _ZN2at6native29vectorized_elementwise_kernelILi8ENS0_13BinaryFunctorIdddZZZNS0_20copysign_kernel_cudaERNS_18TensorIteratorBaseEENKUlvE_clEvENKUlvE_clEvEUlddE_EESt5arrayIPcLm3EEEEviT0_T1_
        .type           _ZN2at6native29vectorized_elementwise_kernelILi8ENS0_13BinaryFunctorIdddZZZNS0_20copysign_kernel_cudaERNS_18TensorIteratorBaseEENKUlvE_clEvENKUlvE_clEvEUlddE_EESt5arrayIPcLm3EEEEviT0_T1_,@function
        .size           _ZN2at6native29vectorized_elementwise_kernelILi8ENS0_13BinaryFunctorIdddZZZNS0_20copysign_kernel_cudaERNS_18TensorIteratorBaseEENKUlvE_clEvENKUlvE_clEvEUlddE_EESt5arrayIPcLm3EEEEviT0_T1_,(.L_x_8148 - _ZN2at6native29vectorized_elementwise_kernelILi8ENS0_13BinaryFunctorIdddZZZNS0_20copysign_kernel_cudaERNS_18TensorIteratorBaseEENKUlvE_clEvENKUlvE_clEvEUlddE_EESt5arrayIPcLm3EEEEviT0_T1_)
        .other          _ZN2at6native29vectorized_elementwise_kernelILi8ENS0_13BinaryFunctorIdddZZZNS0_20copysign_kernel_cudaERNS_18TensorIteratorBaseEENKUlvE_clEvENKUlvE_clEvEUlddE_EESt5arrayIPcLm3EEEEviT0_T1_,@"STO_CUDA_ENTRY STV_DEFAULT"
_ZN2at6native29vectorized_elementwise_kernelILi8ENS0_13BinaryFunctorIdddZZZNS0_20copysign_kernel_cudaERNS_18TensorIteratorBaseEENKUlvE_clEvENKUlvE_clEvEUlddE_EESt5arrayIPcLm3EEEEviT0_T1_:
.text._ZN2at6native29vectorized_elementwise_kernelILi8ENS0_13BinaryFunctorIdddZZZNS0_20copysign_kernel_cudaERNS_18TensorIteratorBaseEENKUlvE_clEvENKUlvE_clEvEUlddE_EESt5arrayIPcLm3EEEEviT0_T1_:
        /* <DEDUP_REMOVED lines=126> */
.L_x_6931:
[----:B------:R-:W-:-:S13]  /*07e0*/  ISETP.GE.U32.AND P0, PT, R3, R2, PT ;  /* 0x000000020300720c */ /* 0x000fda0003f06070 */
[----:B------:R-:W-:Y:S05]  /*07f0*/  @P0 BRA `(.L_x_6933) ;  /* 0x0000000000300947 */ /* 0x000fea0003800000 */
[----:B0-----:R-:W0:Y:S01]  /*0800*/  LDC.64 R4, c[0x0][0x388] ;  /* 0x0000e200ff047b82 */ /* 0x001e220000000a00 */
[----:B------:R-:W-:Y:S01]  /*0810*/  IMAD R7, R0, 0x400, R3 ;  /* 0x0000040000077824 */ /* 0x000fe200078e0203 */
[----:B------:R-:W-:-:S03]  /*0820*/  IADD3 R3, PT, PT, R3, 0x80, RZ ;  /* 0x0000008003037810 */ /* 0x000fc60007ffe0ff */
[----:B0-----:R-:W-:-:S05]  /*0830*/  IMAD.WIDE.U32 R4, R7, 0x8, R4 ;  /* 0x0000000807047825 */ /* 0x001fca00078e0004 */
[----:B------:R1:W-:Y:S02]  /*0840*/  STG.E.64 desc[UR4][R4.64], R12 ;  /* 0x0000000c04007986 */ /* 0x0003e4000c101b04 */
.L_x_6932:
[----:B------:R-:W-:-:S13]  /*0850*/  ISETP.GE.U32.AND P0, PT, R3, R2, PT ;  /* 0x000000020300720c */ /* 0x000fda0003f06070 */
[----:B------:R-:W-:Y:S05]  /*0860*/  @P0 BRA `(.L_x_6934) ;  /* 0x0000000000340947 */ /* 0x000fea0003800000 */
[----:B01----:R-:W0:Y:S01]  /*0870*/  LDC.64 R4, c[0x0][0x388] ;  /* 0x0000e200ff047b82 */ /* 0x003e220000000a00 */
[----:B------:R-:W-:Y:S01]  /*0880*/  IMAD R7, R0, 0x400, R3 ;  /* 0x0000040000077824 */ /* 0x000fe200078e0203 */
[----:B------:R-:W-:-:S03]  /*0890*/  IADD3 R3, PT, PT, R3, 0x80, RZ ;  /* 0x0000008003037810 */ /* 0x000fc60007ffe0ff */
[----:B0-----:R-:W-:-:S05]  /*08a0*/  IMAD.WIDE.U32 R4, R7, 0x8, R4 ;  /* 0x0000000807047825 */ /* 0x001fca00078e0004 */
[----:B------:R1:W-:Y:S02]  /*08b0*/  STG.E.64 desc[UR4][R4.64], R14 ;  /* 0x0000000e04007986 */ /* 0x0003e4000c101b04 */
.L_x_6933:
        /* <DEDUP_REMOVED lines=8> */
.L_x_6934:
[----:B------:R-:W-:Y:S05]  /*0940*/  BSYNC.RELIABLE B1 ;  /* 0x0000000000017941 */ /* 0x000fea0003800100 */
.L_x_6930:
[----:B------:R-:W-:-:S13]  /*0950*/  ISETP.GE.U32.AND P0, PT, R3, R2, PT ;  /* 0x000000020300720c */ /* 0x000fda0003f06070 */
[----:B012---:R-:W0:Y:S01]  /*0960*/  @!P0 LDC.64 R4, c[0x0][0x388] ;  /* 0x0000e200ff048b82 */ /* 0x007e220000000a00 */
[----:B------:R-:W-:Y:S01]  /*0970*/  @!P0 IMAD R7, R0, 0x400, R3 ;  /* 0x0000040000078824 */ /* 0x000fe200078e0203 */
[----:B------:R-:W-:-:S03]  /*0980*/  @!P0 IADD3 R3, PT, PT, R3, 0x80, RZ ;  /* 0x0000008003038810 */ /* 0x000fc60007ffe0ff */
[----:B0-----:R-:W-:-:S05]  /*0990*/  @!P0 IMAD.WIDE.U32 R4, R7, 0x8, R4 ;  /* 0x0000000807048825 */ /* 0x001fca00078e0004 */
[----:B------:R2:W-:Y:S02]  /*09a0*/  @!P0 STG.E.64 desc[UR4][R4.64], R16 ;  /* 0x0000001004008986 */ /* 0x0005e4000c101b04 */
.L_x_6935:
[----:B------:R-:W-:Y:S05]  /*09b0*/  BSYNC.RECONVERGENT B0 ;  /* 0x0000000000007941 */ /* 0x000fea0003800200 */
.L_x_6929:
        /* <DEDUP_REMOVED lines=8> */
.L_x_6928:
        /* <DEDUP_REMOVED lines=27> */
.L_x_6936:
        /* <DEDUP_REMOVED lines=9> */
.L_x_8148:


//--------------------- .text._ZN2at6native18elementwise_kernelILi128ELi4EZNS0_15gpu_kernel_implINS0_13BUnaryFunctorIdddZZZNS0_20copysign_kernel_cudaERNS_18TensorIteratorBaseEENKUlvE_clEvENKUlvE_clEvEUlddE_EEEEvS5_RKT_EUliE_EEviT1_ --------------------------
	.section	.text._ZN2at6native18elementwise_kernelILi128ELi4EZNS0_15gpu_kernel_implINS0_13BUnaryFunctorIdddZZZNS0_20copysign_kernel_cudaERNS_18TensorIteratorBaseEENKUlvE_clEvENKUlvE_clEvEUlddE_EEEEvS5_RKT_EUliE_EEviT1_,"ax",@progbits
	.align	128
        .global         _ZN2at6native18elementwise_kernelILi128ELi4EZNS0_15gpu_kernel_implINS0_13BUnaryFunctorIdddZZZNS0_20copysign_kernel_cudaERNS_18TensorIteratorBaseEENKUlvE_clEvENKUlvE_clEvEUlddE_EEEEvS5_RKT_EUliE_EEviT1_
        .type           _ZN2at6native18elementwise_kernelILi128ELi4EZNS0_15gpu_kernel_implINS0_13BUnaryFunctorIdddZZZNS0_20copysign_kernel_cudaERNS_18TensorIteratorBaseEENKUlvE_clEvENKUlvE_clEvEUlddE_EEEEvS5_RKT_EUliE_EEviT1_,@function
        .size           _ZN2at6native18elementwise_kernelILi128ELi4EZNS0_15gpu_kernel_implINS0_13BUnaryFunctorIdddZZZNS0_20copysign_kernel_cudaERNS_18TensorIteratorBaseEENKUlvE_clEvENKUlvE_clEvEUlddE_EEEEvS5_RKT_EUliE_EEviT1_,(.L_x_8149 - _ZN2at6native18elementwise_kernelILi128ELi4EZNS0_15gpu_kernel_implINS0_13BUnaryFunctorIdddZZZNS0_20copysign_kernel_cudaERNS_18TensorIteratorBaseEENKUlvE_clEvENKUlvE_clEvEUlddE_EEEEvS5_RKT_EUliE_EEviT1_)
        .other          _ZN2at6native18elementwise_kernelILi128ELi4EZNS0_15gpu_kernel_implINS0_13BUnaryFunctorIdddZZZNS0_20copysign_kernel_cudaERNS_18TensorIteratorBaseEENKUlvE_clEvENKUlvE_clEvEUlddE_EEEEvS5_RKT_EUliE_EEviT1_,@"STO_CUDA_ENTRY STV_DEFAULT"
_ZN2at6native18elementwise_kernelILi128ELi4EZNS0_15gpu_kernel_implINS0_13BUnaryFunctorIdddZZZNS0_20copysign_kernel_cudaERNS_18TensorIteratorBaseEENKUlvE_clEvENKUlvE_clEvEUlddE_EEEEvS5_RKT_EUliE_EEviT1_:
.text._ZN2at6native18elementwise_kernelILi128ELi4EZNS0_15gpu_kernel_implINS0_13BUnaryFunctorIdddZZZNS0_20copysign_kernel_cudaERNS_18TensorIteratorBaseEENKUlvE_clEvENKUlvE_clEvEUlddE_EEEEvS5_RKT_EUliE_EEviT1_:
        /* <DEDUP_REMOVED lines=319> */
.L_x_6939:
        /* <DEDUP_REMOVED lines=18> */
.L_x_6944:
[----:B------:R-:W2:Y:S02]  /*1510*/  LDG.E.U8 R2, desc[UR36][R2.64] ;  /* 0x0000002402027981 */ /* 0x000ea4000c1e1100 */
[----:B--2---:R0:W1:Y:S01]  /*1520*/  I2F.F64.U16 R4, R2 ;  /* 0x0000000200047312 */ /* 0x0040620000101800 */
[----:B------:R-:W-:Y:S05]  /*1530*/  BRA `(.L_x_6946) ;  /* 0x0000000c00607947 */ /* 0x000fea0003800000 */
.L_x_6943:
        /* <DEDUP_REMOVED lines=9> */
.L_x_6948:
[----:B------:R-:W2:Y:S02]  /*15d0*/  LDG.E R2, desc[UR36][R2.64] ;  /* 0x0000002402027981 */ /* 0x000ea4000c1e1900 */
[----:B--2---:R0:W1:Y:S01]  /*15e0*/  I2F.F64 R4, R2 ;  /* 0x0000000200047312 */ /* 0x0040620000201c00 */
[----:B------:R-:W-:Y:S05]  /*15f0*/  BRA `(.L_x_6946) ;  /* 0x0000000c00307947 */ /* 0x000fea0003800000 */
.L_x_6947:
[----:B------:R-:W2:Y:S02]  /*1600*/  LDG.E.U16 R2, desc[UR36][R2.64] ;  /* 0x0000002402027981 */ /* 0x000ea4000c1e1500 */
[----:B--2---:R0:W1:Y:S01]  /*1610*/  I2F.F64.S16 R4, R2 ;  /* 0x0000000200047312 */ /* 0x0040620000101c00 */
[----:B------:R-:W-:Y:S05]  /*1620*/  BRA `(.L_x_6946) ;  /* 0x0000000c00247947 */ /* 0x000fea0003800000 */
.L_x_6942:
        /* <DEDUP_REMOVED lines=10> */
.L_x_6950:
[----:B------:R-:W2:Y:S02]  /*16d0*/  LDG.E.U16 R0, desc[UR36][R2.64] ;  /* 0x0000002402007981 */ /* 0x000ea4000c1e1500 */
[----:B--2---:R-:W-:-:S05]  /*16e0*/  HADD2.F32 R0, -RZ, R0.H0_H0 ;  /* 0x20000000ff007230 */ /* 0x004fca0000004100 */
[----:B------:R-:W-:-:S04]  /*16f0*/  FMUL.FTZ R0, R0, 1 ;  /* 0x3f80000000007820 */ /* 0x000fc80000410000 */
[----:B------:R0:W1:Y:S01]  /*1700*/  F2F.F64.F32 R4, R0 ;  /* 0x0000000000047310 */ /* 0x0000620000201800 */
[----:B------:R-:W-:Y:S05]  /*1710*/  BRA `(.L_x_6946) ;  /* 0x0000000800e87947 */ /* 0x000fea0003800000 */
.L_x_6949:
        /* <DEDUP_REMOVED lines=10> */
.L_x_6952:
[----:B------:R-:W2:Y:S02]  /*17c0*/  LDG.E.U16 R2, desc[UR36][R2.64] ;  /* 0x0000002402027981 */ /* 0x000ea4000c1e1500 */
[----:B--2---:R-:W-:-:S05]  /*17d0*/  HADD2.F32 R0, -RZ, R2.H0_H0 ;  /* 0x20000002ff007230 */ /* 0x004fca0000004100 */
[----:B------:R-:W-:-:S04]  /*17e0*/  FMUL.FTZ R0, R0, 1 ;  /* 0x3f80000000007820 */ /* 0x000fc80000410000 */
[----:B------:R0:W1:Y:S01]  /*17f0*/  F2F.F64.F32 R4, R0 ;  /* 0x0000000000047310 */ /* 0x0000620000201800 */
[----:B------:R-:W-:Y:S05]  /*1800*/  BRA `(.L_x_6946) ;  /* 0x0000000800ac7947 */ /* 0x000fea0003800000 */
.L_x_6951:
[----:B------:R0:W5:Y:S01]  /*1810*/  LDG.E.64 R4, desc[UR36][R2.64] ;  /* 0x0000002402047981 */ /* 0x000162000c1e1b00 */
[----:B------:R-:W-:Y:S05]  /*1820*/  BRA `(.L_x_6946) ;  /* 0x0000000800a47947 */ /* 0x000fea0003800000 */
.L_x_6941:
        /* <DEDUP_REMOVED lines=13> */
.L_x_6955:
[----:B------:R0:W5:Y:S01]  /*1900*/  LDG.E.64 R4, desc[UR36][R2.64] ;  /* 0x0000002402047981 */ /* 0x000162000c1e1b00 */
[----:B------:R-:W-:Y:S05]  /*1910*/  BRA `(.L_x_6946) ;  /* 0x0000000800687947 */ /* 0x000fea0003800000 */
.L_x_6954:
        /* <DEDUP_REMOVED lines=25> */
[----:B------:R-:W0:Y:S01]  /*1ab0*/  F2F.F64.F32 R4, R5 ;  /* 0x0000000500047310 */ /* 0x000e220000201800 */
[----:B------:R-:W-:Y:S05]  /*1ac0*/  BRA `(.L_x_6946) ;  /* 0x0000000400fc7947 */ /* 0x000fea0003800000 */
.L_x_6957:
        /* <DEDUP_REMOVED lines=14> */
.L_x_6956:
[----:B------:R-:W2:Y:S02]  /*1bb0*/  LDG.E.U16 R0, desc[UR36][R2.64] ;  /* 0x0000002402007981 */ /* 0x000ea4000c1e1500 */
[----:B--2---:R-:W-:-:S04]  /*1bc0*/  IMAD.U32 R0, R0, 0x10000, RZ ;  /* 0x0001000000007824 */ /* 0x004fc800078e00ff */
[----:B------:R-:W-:-:S04]  /*1bd0*/  FMUL.FTZ R0, R0, 1 ;  /* 0x3f80000000007820 */ /* 0x000fc80000410000 */
[----:B------:R0:W1:Y:S01]  /*1be0*/  F2F.F64.F32 R4, R0 ;  /* 0x0000000000047310 */ /* 0x0000620000201800 */
[----:B------:R-:W-:Y:S05]  /*1bf0*/  BRA `(.L_x_6946) ;  /* 0x0000000400b07947 */ /* 0x000fea0003800000 */
.L_x_6953:
        /* <DEDUP_REMOVED lines=11> */
.L_x_6960:
        /* <DEDUP_REMOVED lines=21> */
.L_x_6962:
[----:B------:R-:W-:Y:S05]  /*1e00*/  BSYNC.RECONVERGENT B0 ;  /* 0x0000000000007941 */ /* 0x000fea0003800200 */
.L_x_6961:
[----:B------:R-:W-:Y:S02]  /*1e10*/  SHF.L.U32 R0, R0, 0x14, RZ ;  /* 0x0000001400007819 */ /* 0x000fe400000006ff */
[----:B------:R-:W-:-:S04]  /*1e20*/  LEA R2, R2, 0x3b800000, 0x17 ;  /* 0x3b80000002027811 */ /* 0x000fc800078eb8ff */
[----:B------:R-:W-:-:S05]  /*1e30*/  LOP3.LUT R0, R2, R0, R7, 0xfe, !PT ;  /* 0x0000000002007212 */ /* 0x000fca00078efe07 */
[----:B------:R-:W-:-:S04]  /*1e40*/  FMUL.FTZ R0, R0, 1 ;  /* 0x3f80000000007820 */ /* 0x000fc80000410000 */
[----:B------:R0:W1:Y:S01]  /*1e50*/  F2F.F64.F32 R4, R0 ;  /* 0x0000000000047310 */ /* 0x0000620000201800 */
[----:B------:R-:W-:Y:S05]  /*1e60*/  BRA `(.L_x_6946) ;  /* 0x0000000400147947 */ /* 0x000fea0003800000 */
.L_x_6959:
        /* <DEDUP_REMOVED lines=21> */
.L_x_6964:
[----:B------:R-:W-:Y:S05]  /*1fc0*/  BSYNC.RECONVERGENT B0 ;  /* 0x0000000000007941 */ /* 0x000fea0003800200 */
.L_x_6963:
[----:B------:R-:W-:Y:S01]  /*1fd0*/  IMAD.SHL.U32 R0, R0, 0x200000, RZ ;  /* 0x0020000000007824 */ /* 0x000fe200078e00ff */
[----:B------:R-:W-:-:S04]  /*1fe0*/  LEA R2, R2, 0x37800000, 0x17 ;  /* 0x3780000002027811 */ /* 0x000fc800078eb8ff */
[----:B------:R-:W-:-:S05]  /*1ff0*/  LOP3.LUT R0, R2, R0, R7, 0xfe, !PT ;  /* 0x0000000002007212 */ /* 0x000fca00078efe07 */
[----:B------:R-:W-:-:S04]  /*2000*/  FMUL.FTZ R0, R0, 1 ;  /* 0x3f80000000007820 */ /* 0x000fc80000410000 */
[----:B------:R0:W1:Y:S01]  /*2010*/  F2F.F64.F32 R4, R0 ;  /* 0x0000000000047310 */ /* 0x0000620000201800 */
[----:B------:R-:W-:Y:S05]  /*2020*/  BRA `(.L_x_6946) ;  /* 0x0000000000a47947 */ /* 0x000fea0003800000 */
.L_x_6958:
[----:B------:R-:W-:-:S09]  /*2030*/  UISETP.NE.AND UP0, UPT, UR4, 0x1c, UPT ;  /* 0x0000001c0400788c */ /* 0x000fd2000bf05270 */
[----:B------:R-:W-:Y:S05]  /*2040*/  BRA.U !UP0, `(.L_x_6965) ;  /* 0x0000000108947547 */ /* 0x000fea000b800000 */
[----:B------:R-:W-:-:S09]  /*2050*/  UISETP.NE.AND UP0, UPT, UR4, 0x1d, UPT ;  /* 0x0000001d0400788c */ /* 0x000fd2000bf05270 */
[----:B------:R-:W-:Y:S05]  /*2060*/  BRA.U !UP0, `(.L_x_6966) ;  /* 0x0000000108807547 */ /* 0x000fea000b800000 */
[----:B------:R-:W-:-:S09]  /*2070*/  UISETP.NE.AND UP0, UPT, UR4, 0x2c, UPT ;  /* 0x0000002c0400788c */ /* 0x000fd2000bf05270 */
[----:B------:R-:W-:Y:S05]  /*2080*/  BRA.U !UP0, `(.L_x_6967) ;  /* 0x0000000108487547 */ /* 0x000fea000b800000 */
.L_x_6945:
        /* <DEDUP_REMOVED lines=16> */
.L_x_6968:
[----:B------:R-:W-:Y:S01]  /*2190*/  CS2R R4, SRZ ;  /* 0x0000000000047805 */ /* 0x000fe2000001ff00 */
[----:B------:R-:W-:Y:S06]  /*21a0*/  BRA `(.L_x_6946) ;  /* 0x0000000000447947 */ /* 0x000fec0003800000 */
.L_x_6967:
[----:B------:R-:W2:Y:S01]  /*21b0*/  LDG.E.U8 R0, desc[UR36][R2.64] ;  /* 0x0000002402007981 */ /* 0x000ea2000c1e1100 */
[----:B------:R-:W-:Y:S01]  /*21c0*/  MOV R4, 0x0 ;  /* 0x0000000000047802 */ /* 0x000fe20000000f00 */
        /* <DEDUP_REMOVED lines=8> */
[----:B------:R2:W3:Y:S01]  /*2250*/  @P0 F2F.F64.F32 R4, R0 ;  /* 0x0000000000040310 */ /* 0x0004e20000201800 */
[----:B------:R-:W-:Y:S05]  /*2260*/  BRA `(.L_x_6946) ;  /* 0x0000000000147947 */ /* 0x000fea0003800000 */
.L_x_6966:
[----:B------:R-:W2:Y:S02]  /*2270*/  LDG.E.64 R4, desc[UR36][R2.64] ;  /* 0x0000002402047981 */ /* 0x000ea4000c1e1b00 */
[----:B--2---:R-:W4:Y:S01]  /*2280*/  I2F.F64.U64 R4, R4 ;  /* 0x0000000400047312 */ /* 0x004f220000301800 */
[----:B------:R-:W-:Y:S05]  /*2290*/  BRA `(.L_x_6946) ;  /* 0x0000000000087947 */ /* 0x000fea0003800000 */
.L_x_6965:
[----:B------:R-:W2:Y:S02]  /*22a0*/  LDG.E R2, desc[UR36][R2.64] ;  /* 0x0000002402027981 */ /* 0x000ea4000c1e1900 */
[----:B--2---:R0:W1:Y:S02]  /*22b0*/  I2F.F64.U32 R4, R2 ;  /* 0x0000000200047312 */ /* 0x0040640000201800 */
.L_x_6946:
[----:B------:R-:W-:Y:S05]  /*22c0*/  BSYNC.RECONVERGENT B6 ;  /* 0x0000000000067941 */ /* 0x000fea0003800200 */
.L_x_6940:
[----:B0-----:R-:W1:Y:S01]  /*22d0*/  LDC R3, c[0x0][0x59c] ;  /* 0x00016700ff037b82 */ /* 0x001e620000000800 */
[----:B------:R-:W0:Y:S01]  /*22e0*/  LDCU.64 UR6, c[0x0][0x580] ;  /* 0x0000b000ff0677ac */ /* 0x000e220008000a00 */
[----:B------:R-:W-:-:S04]  /*22f0*/  UPRMT UR4, UR41, 0x9910, URZ ;  /* 0x0000991029047896 */ /* 0x000fc800080000ff */
[----:B------:R-:W-:Y:S01]  /*2300*/  UISETP.GT.AND UP0, UPT, UR4, 0x9, UPT ;  /* 0x000000090400788c */ /* 0x000fe2000bf04270 */
[----:B0-----:R-:W-:Y:S02]  /*2310*/  IADD3 R2, P0, PT, R16, UR6, RZ ;  /* 0x0000000610027c10 */ /* 0x001fe4000ff1e0ff */
[----:B-1-345:R-:W-:-:S03]  /*2320*/  LOP3.LUT R5, R5, 0x80000000, R3, 0xb8, !PT ;  /* 0x8000000005057812 */ /* 0x03afc600078eb803 */
        /* <DEDUP_REMOVED lines=13> */
.L_x_6972:
[----:B------:R-:W0:Y:S02]  /*2400*/  F2I.S64.F64.TRUNC R4, R4 ;  /* 0x0000000400047311 */ /* 0x000e24000030d900 */
[----:B0-----:R-:W-:-:S05]  /*2410*/  MOV R7, R4 ;  /* 0x0000000400077202 */ /* 0x001fca0000000f00 */
[----:B------:R0:W-:Y:S01]  /*2420*/  STG.E.U8 desc[UR36][R2.64], R7 ;  /* 0x0000000702007986 */ /* 0x0001e2000c101124 */
[----:B------:R-:W-:Y:S05]  /*2430*/  BRA `(.L_x_6974) ;  /* 0x0000000c00e47947 */ /* 0x000fea0003800000 */
.L_x_6971:
        /* <DEDUP_REMOVED lines=9> */
.L_x_6976:
[----:B------:R-:W0:Y:S02]  /*24d0*/  F2I.F64.TRUNC R5, R4 ;  /* 0x0000000400057311 */ /* 0x000e24000030d100 */
[----:B0-----:R0:W-:Y:S01]  /*24e0*/  STG.E desc[UR36][R2.64], R5 ;  /* 0x0000000502007986 */ /* 0x0011e2000c101924 */
[----:B------:R-:W-:Y:S05]  /*24f0*/  BRA `(.L_x_6974) ;  /* 0x0000000c00b47947 */ /* 0x000fea0003800000 */
.L_x_6975:
[----:B------:R-:W0:Y:S02]  /*2500*/  F2I.F64.TRUNC R5, R4 ;  /* 0x0000000400057311 */ /* 0x000e24000030d100 */
[----:B0-----:R0:W-:Y:S01]  /*2510*/  STG.E.U16 desc[UR36][R2.64], R5 ;  /* 0x0000000502007986 */ /* 0x0011e2000c101524 */
[----:B------:R-:W-:Y:S05]  /*2520*/  BRA `(.L_x_6974) ;  /* 0x0000000c00a87947 */ /* 0x000fea0003800000 */
.L_x_6970:
        /* <DEDUP_REMOVED lines=13> */
.L_x_6978:
[----:B------:R-:W-:Y:S01]  /*2600*/  UMOV UR4, 0xf0000000 ;  /* 0xf000000000047882 */ /* 0x000fe20000000000 */
[----:B------:R-:W-:Y:S01]  /*2610*/  UMOV UR5, 0x380fffff ;  /* 0x380fffff00057882 */ /* 0x000fe20000000000 */
[----:B--2---:R-:W0:Y:S01]  /*2620*/  F2F.F32.F64 R0, R4 ;  /* 0x0000000400007310 */ /* 0x004e220000301000 */
[----:B------:R-:W-:-:S14]  /*2630*/  DSETP.GEU.AND P0, PT, |R4|, UR4, PT ;  /* 0x0000000404007e2a */ /* 0x000fdc000bf0e200 */
[----:B0-----:R-:W-:-:S05]  /*2640*/  @!P0 FMUL R0, R0, 1.175494350822287508e-38 ;  /* 0x0080000000008820 */ /* 0x001fca0000400000 */
[----:B------:R-:W-:-:S05]  /*2650*/  F2FP.F16.F32.PACK_AB R0, RZ, R0 ;  /* 0x00000000ff00723e */ /* 0x000fca00000000ff */
[----:B------:R0:W-:Y:S01]  /*2660*/  STG.E.U16 desc[UR36][R2.64], R0 ;  /* 0x0000000002007986 */ /* 0x0001e2000c101524 */
[----:B------:R-:W-:Y:S05]  /*2670*/  BRA `(.L_x_6974) ;  /* 0x0000000c00547947 */ /* 0x000fea0003800000 */
.L_x_6977:
        /* <DEDUP_REMOVED lines=14> */
.L_x_6980:
[----:B------:R-:W-:Y:S01]  /*2760*/  UMOV UR4, 0xf0000000 ;  /* 0xf000000000047882 */ /* 0x000fe20000000000 */
[----:B------:R-:W-:Y:S01]  /*2770*/  UMOV UR5, 0x380fffff ;  /* 0x380fffff00057882 */ /* 0x000fe20000000000 */
[----:B--2---:R-:W0:Y:S01]  /*2780*/  F2F.F32.F64 R0, R4 ;  /* 0x0000000400007310 */ /* 0x004e220000301000 */
[----:B------:R-:W-:-:S14]  /*2790*/  DSETP.GEU.AND P0, PT, |R4|, UR4, PT ;  /* 0x0000000404007e2a */ /* 0x000fdc000bf0e200 */
[----:B0-----:R-:W-:-:S05]  /*27a0*/  @!P0 FMUL R0, R0, 1.175494350822287508e-38 ;  /* 0x0080000000008820 */ /* 0x001fca0000400000 */
[----:B------:R-:W-:-:S04]  /*27b0*/  F2FP.F16.F32.PACK_AB R5, RZ, R0 ;  /* 0x00000000ff05723e */ /* 0x000fc800000000ff */
[----:B------:R-:W-:-:S05]  /*27c0*/  PRMT R5, R5, 0x5410, RZ ;  /* 0x0000541005057816 */ /* 0x000fca00000000ff */
[----:B------:R0:W-:Y:S01]  /*27d0*/  STG.E desc[UR36][R2.64], R5 ;  /* 0x0000000502007986 */ /* 0x0001e2000c101924 */
[----:B------:R-:W-:Y:S05]  /*27e0*/  BRA `(.L_x_6974) ;  /* 0x0000000800f87947 */ /* 0x000fea0003800000 */
.L_x_6979:
[----:B------:R0:W-:Y:S01]  /*27f0*/  STG.E.64 desc[UR36][R2.64], R4 ;  /* 0x0000000402007986 */ /* 0x0001e2000c101b24 */
[----:B------:R-:W-:Y:S05]  /*2800*/  BRA `(.L_x_6974) ;  /* 0x0000000800f07947 */ /* 0x000fea0003800000 */
.L_x_6969:
        /* <DEDUP_REMOVED lines=12> */
.L_x_6983:
[----:B------:R-:W-:-:S05]  /*28d0*/  CS2R R6, SRZ ;  /* 0x0000000000067805 */ /* 0x000fca000001ff00 */
[----:B------:R0:W-:Y:S01]  /*28e0*/  STG.E.128 desc[UR36][R2.64], R4 ;  /* 0x0000000402007986 */ /* 0x0001e2000c101d24 */
[----:B------:R-:W-:Y:S05]  /*28f0*/  BRA `(.L_x_6974) ;  /* 0x0000000800b47947 */ /* 0x000fea0003800000 */
.L_x_6982:
        /* <DEDUP_REMOVED lines=11> */
[----:B--2---:R-:W-:-:S12]  /*29b0*/  IMAD.MOV.U32 R0, RZ, RZ, 0x7f ;  /* 0x0000007fff007424 */ /* 0x004fd800078e00ff */
        /* <DEDUP_REMOVED lines=11> */
.L_x_6987:
[----:B------:R-:W-:Y:S05]  /*2a70*/  BSYNC.RECONVERGENT B0 ;  /* 0x0000000000007941 */ /* 0x000fea0003800200 */
.L_x_6986:
[----:B------:R-:W-:-:S05]  /*2a80*/  LOP3.LUT R7, R0, 0x80, R7, 0xf8, !PT ;  /* 0x0000008000077812 */ /* 0x000fca00078ef807 */
[----:B------:R0:W-:Y:S01]  /*2a90*/  STG.E.U8 desc[UR36][R2.64], R7 ;  /* 0x0000000702007986 */ /* 0x0001e2000c101124 */
[----:B------:R-:W-:Y:S05]  /*2aa0*/  BRA `(.L_x_6974) ;  /* 0x0000000800487947 */ /* 0x000fea0003800000 */
.L_x_6985:
        /* <DEDUP_REMOVED lines=10> */
[----:B--2---:R-:W-:-:S04]  /*2b50*/  @P1 MOV R0, 0x7f ;  /* 0x0000007f00001802 */ /* 0x004fc80000000f00 */
        /* <DEDUP_REMOVED lines=8> */
.L_x_6989:
[----:B------:R-:W-:Y:S05]  /*2be0*/  BSYNC.RECONVERGENT B0 ;  /* 0x0000000000007941 */ /* 0x000fea0003800200 */
.L_x_6988:
[----:B------:R-:W-:-:S05]  /*2bf0*/  LOP3.LUT R7, R0, 0x80, R7, 0xf8, !PT ;  /* 0x0000008000077812 */ /* 0x000fca00078ef807 */
[----:B------:R0:W-:Y:S01]  /*2c00*/  STG.E.U8 desc[UR36][R2.64], R7 ;  /* 0x0000000702007986 */ /* 0x0001e2000c101124 */
[----:B------:R-:W-:Y:S05]  /*2c10*/  BRA `(.L_x_6974) ;  /* 0x0000000400ec7947 */ /* 0x000fea0003800000 */
.L_x_6984:
[----:B------:R-:W-:Y:S01]  /*2c20*/  UMOV UR4, 0xf0000000 ;  /* 0xf000000000047882 */ /* 0x000fe20000000000 */
[----:B------:R-:W-:Y:S01]  /*2c30*/  UMOV UR5, 0x380fffff ;  /* 0x380fffff00057882 */ /* 0x000fe20000000000 */
[----:B--2---:R-:W0:Y:S01]  /*2c40*/  F2F.F32.F64 R0, R4 ;  /* 0x0000000400007310 */ /* 0x004e220000301000 */
[----:B------:R-:W-:-:S14]  /*2c50*/  DSETP.GEU.AND P0, PT, |R4|, UR4, PT ;  /* 0x0000000404007e2a */ /* 0x000fdc000bf0e200 */
[----:B0-----:R-:W-:-:S05]  /*2c60*/  @!P0 FMUL R0, R0, 1.175494350822287508e-38 ;  /* 0x0080000000008820 */ /* 0x001fca0000400000 */
[----:B------:R-:W-:-:S05]  /*2c70*/  F2FP.BF16.F32.PACK_AB R0, RZ, R0 ;  /* 0x00000000ff00723e */ /* 0x000fca00000010ff */
[----:B------:R0:W-:Y:S01]  /*2c80*/  STG.E.U16 desc[UR36][R2.64], R0 ;  /* 0x0000000002007986 */ /* 0x0001e2000c101524 */
[----:B------:R-:W-:Y:S05]  /*2c90*/  BRA `(.L_x_6974) ;  /* 0x0000000400cc7947 */ /* 0x000fea0003800000 */
.L_x_6981:
        /* <DEDUP_REMOVED lines=11> */
.L_x_6992:
[----:B------:R-:W-:Y:S01]  /*2d50*/  UMOV UR4, 0xf0000000 ;  /* 0xf000000000047882 */ /* 0x000fe20000000000 */
[----:B------:R-:W-:Y:S01]  /*2d60*/  UMOV UR5, 0x380fffff ;  /* 0x380fffff00057882 */ /* 0x000fe20000000000 */
[----:B------:R-:W0:Y:S01]  /*2d70*/  F2F.F32.F64 R7, R4 ;  /* 0x0000000400077310 */ /* 0x000e220000301000 */
[----:B------:R-:W-:Y:S01]  /*2d80*/  DSETP.GEU.AND P0, PT, |R4|, UR4, PT ;  /* 0x0000000404007e2a */ /* 0x000fe2000bf0e200 */
[----:B------:R-:W-:Y:S01]  /*2d90*/  BSSY.RECONVERGENT B0, `(.L_x_6993) ;  /* 0x0000015000007945 */ /* 0x000fe20003800200 */
[----:B--2---:R-:W-:-:S12]  /*2da0*/  IMAD.MOV.U32 R0, RZ, RZ, 0x80 ;  /* 0x00000080ff007424 */ /* 0x004fd800078e00ff */
        /* <DEDUP_REMOVED lines=11> */
.L_x_6995:
[----:B------:R-:W-:-:S04]  /*2e60*/  SHF.R.U32.HI R0, RZ, 0x14, R7 ;  /* 0x00000014ff007819 */ /* 0x000fc80000011607 */
[----:B------:R-:W-:-:S04]  /*2e70*/  LOP3.LUT R0, R0, 0x1, RZ, 0xc0, !PT ;  /* 0x0000000100007812 */ /* 0x000fc800078ec0ff */
[----:B------:R-:W-:-:S04]  /*2e80*/  IADD3 R0, PT, PT, R7, 0x487ffff, R0 ;  /* 0x0487ffff07007810 */ /* 0x000fc80007ffe000 */
[----:B------:R-:W-:-:S04]  /*2e90*/  SHF.R.U32.HI R0, RZ, 0x14, R0 ;  /* 0x00000014ff007819 */ /* 0x000fc80000011600 */
[----:B------:R-:W-:-:S07]  /*2ea0*/  LOP3.LUT R4, R0, 0xff, RZ, 0xc0, !PT ;  /* 0x000000ff00047812 */ /* 0x000fce00078ec0ff */
.L_x_6996:
[----:B------:R-:W-:-:S04]  /*2eb0*/  SHF.R.U32.HI R5, RZ, 0x18, R7 ;  /* 0x00000018ff057819 */ /* 0x000fc80000011607 */
[----:B------:R-:W-:-:S04]  /*2ec0*/  LOP3.LUT R4, R4, 0x80, R5, 0xf8, !PT ;  /* 0x0000008004047812 */ /* 0x000fc800078ef805 */
[----:B------:R-:W-:-:S07]  /*2ed0*/  PRMT R0, R4, 0x7610, R0 ;  /* 0x0000761004007816 */ /* 0x000fce0000000000 */
.L_x_6994:
[----:B------:R-:W-:Y:S05]  /*2ee0*/  BSYNC.RECONVERGENT B0 ;  /* 0x0000000000007941 */ /* 0x000fea0003800200 */
.L_x_6993:
[----:B------:R0:W-:Y:S01]  /*2ef0*/  STG.E.U8 desc[UR36][R2.64], R0 ;  /* 0x0000000002007986 */ /* 0x0001e2000c101124 */
[----:B------:R-:W-:Y:S05]  /*2f00*/  BRA `(.L_x_6974) ;  /* 0x0000000400307947 */ /* 0x000fea0003800000 */
.L_x_6991:
        /* <DEDUP_REMOVED lines=17> */
.L_x_6999:
[----:B------:R-:W-:-:S04]  /*3020*/  SHF.R.U32.HI R0, RZ, 0x15, R7 ;  /* 0x00000015ff007819 */ /* 0x000fc80000011607 */
[----:B------:R-:W-:-:S04]  /*3030*/  LOP3.LUT R0, R0, 0x1, RZ, 0xc0, !PT ;  /* 0x0000000100007812 */ /* 0x000fc800078ec0ff */
[----:B------:R-:W-:-:S04]  /*3040*/  IADD3 R0, PT, PT, R7, 0x88fffff, R0 ;  /* 0x088fffff07007810 */ /* 0x000fc80007ffe000 */
[----:B------:R-:W-:-:S04]  /*3050*/  SHF.R.U32.HI R0, RZ, 0x15, R0 ;  /* 0x00000015ff007819 */ /* 0x000fc80000011600 */
[----:B------:R-:W-:-:S07]  /*3060*/  LOP3.LUT R4, R0, 0xff, RZ, 0xc0, !PT ;  /* 0x000000ff00047812 */ /* 0x000fce00078ec0ff */
.L_x_7000:
[----:B------:R-:W-:-:S04]  /*3070*/  SHF.R.U32.HI R5, RZ, 0x18, R7 ;  /* 0x00000018ff057819 */ /* 0x000fc80000011607 */
[----:B------:R-:W-:-:S04]  /*3080*/  LOP3.LUT R4, R4, 0x80, R5, 0xf8, !PT ;  /* 0x0000008004047812 */ /* 0x000fc800078ef805 */
[----:B------:R-:W-:-:S07]  /*3090*/  PRMT R0, R4, 0x7610, R0 ;  /* 0x0000761004007816 */ /* 0x000fce0000000000 */
.L_x_6998:
[----:B------:R-:W-:Y:S05]  /*30a0*/  BSYNC.RECONVERGENT B0 ;  /* 0x0000000000007941 */ /* 0x000fea0003800200 */
.L_x_6997:
[----:B------:R4:W-:Y:S01]  /*30b0*/  STG.E.U8 desc[UR36][R2.64], R0 ;  /* 0x0000000002007986 */ /* 0x0009e2000c101124 */
[----:B------:R-:W-:Y:S05]  /*30c0*/  BRA `(.L_x_6974) ;  /* 0x0000000000c07947 */ /* 0x000fea0003800000 */
.L_x_6990:
[----:B------:R-:W-:-:S09]  /*30d0*/  UISETP.NE.AND UP0, UPT, UR4, 0x1c, UPT ;  /* 0x0000001c0400788c */ /* 0x000fd2000bf05270 */
[----:B------:R-:W-:Y:S05]  /*30e0*/  BRA.U !UP0, `(.L_x_7001) ;  /* 0x0000000108b07547 */ /* 0x000fea000b800000 */
[----:B------:R-:W-:-:S09]  /*30f0*/  UISETP.NE.AND UP0, UPT, UR4, 0x1d, UPT ;  /* 0x0000001d0400788c */ /* 0x000fd2000bf05270 */
[----:B------:R-:W-:Y:S05]  /*3100*/  BRA.U !UP0, `(.L_x_7002) ;  /* 0x00000001089c7547 */ /* 0x000fea000b800000 */
[----:B------:R-:W-:-:S09]  /*3110*/  UISETP.NE.AND UP0, UPT, UR4, 0x2c, UPT ;  /* 0x0000002c0400788c */ /* 0x000fd2000bf05270 */
[----:B------:R-:W-:Y:S05]  /*3120*/  BRA.U !UP0, `(.L_x_7003) ;  /* 0x0000000108447547 */ /* 0x000fea000b800000 */
.L_x_6973:
[----:B--2---:R-:W-:Y:S01]  /*3130*/  MOV R0, 0x0 ;  /* 0x0000000000007802 */ /* 0x004fe20000000f00 */
        /* <DEDUP_REMOVED lines=15> */
.L_x_7004:
[----:B------:R-:W-:Y:S05]  /*3230*/  BRA `(.L_x_6974) ;  /* 0x0000000000647947 */ /* 0x000fea0003800000 */
.L_x_7003:
        /* <DEDUP_REMOVED lines=9> */
[--C-:B--2---:R-:W-:Y:S02]  /*32d0*/  @P1 SHF.R.U32.HI R0, RZ, 0x16, R8.reuse ;  /* 0x00000016ff001819 */ /* 0x104fe40000011608 */
        /* <DEDUP_REMOVED lines=10> */
.L_x_7002:
[----:B------:R-:W0:Y:S02]  /*3380*/  F2I.U64.F64.TRUNC R4, R4 ;  /* 0x0000000400047311 */ /* 0x000e24000030d800 */
[----:B0-----:R1:W-:Y:S01]  /*3390*/  STG.E.64 desc[UR36][R2.64], R4 ;  /* 0x0000000402007986 */ /* 0x0013e2000c101b24 */
[----:B------:R-:W-:Y:S05]  /*33a0*/  BRA `(.L_x_6974) ;  /* 0x0000000000087947 */ /* 0x000fea0003800000 */
.L_x_7001:
[----:B------:R-:W0:Y:S02]  /*33b0*/  F2I.U32.F64.TRUNC R5, R4 ;  /* 0x0000000400057311 */ /* 0x000e24000030d000 */
[----:B0-----:R0:W-:Y:S02]  /*33c0*/  STG.E desc[UR36][R2.64], R5 ;  /* 0x0000000502007986 */ /* 0x0011e4000c101924 */
.L_x_6974:
[----:B------:R-:W-:-:S07]  /*33d0*/  VIADD R17, R17, 0x80 ;  /* 0x0000008011117836 */ /* 0x000fce0000000000 */
.L_x_6938:
[----:B------:R-:W-:Y:S05]  /*33e0*/  BSYNC.RECONVERGENT B7 ;  /* 0x0000000000077941 */ /* 0x000fea0003800200 */
.L_x_6937:
[----:B------:R-:W5:Y:S01]  /*33f0*/  LDCU UR4, c[0x0][0x380] ;  /* 0x00007000ff0477ac */ /* 0x000f620008000800 */
[----:B------:R-:W-:Y:S01]  /*3400*/  BSSY.RECONVERGENT B7, `(.L_x_7005) ;  /* 0x0000330000077945 */ /* 0x000fe20003800200 */
[----:B-----5:R-:W-:-:S13]  /*3410*/  ISETP.GE.AND P0, PT, R17, UR4, PT ;  /* 0x0000000411007c0c */ /* 0x020fda000bf06270 */
[----:B------:R-:W-:Y:S05]  /*3420*/  @P0 BRA `(.L_x_7006) ;  /* 0x0000003000b40947 */ /* 0x000fea0003800000 */
[----:B------:R-:W5:Y:S01]  /*3430*/  LDCU UR4, c[0x0][0x388] ;  /* 0x00007100ff0477ac */ /* 0x000f620008000800 */
[----:B------:R-:W-:Y:S02]  /*3440*/  HFMA2 R16, -RZ, RZ, 0, 0 ;  /* 0x00000000ff107431 */ /* 0x000fe400000001ff */
[----:B0-2-4-:R-:W-:Y:S01]  /*3450*/  IMAD.MOV.U32 R0, RZ, RZ, RZ ;  /* 0x000000ffff007224 */ /* 0x015fe200078e00ff */
[----:B-----5:R-:W-:-:S09]  /*3460*/  UISETP.NE.AND UP0, UPT, UR4, URZ, UPT ;  /* 0x000000ff0400728c */ /* 0x020fd2000bf05270 */
[----:B------:R-:W-:Y:S05]  /*3470*/  BRA.U !UP0, `(.L_x_7007) ;  /* 0x0000001108a87547 */ /* 0x000fea000b800000 */
[----:B------:R-:W1:Y:S01]  /*3480*/  LDCU.64 UR4, c[0x0][0x390] ;  /* 0x00007200ff0477ac */ /* 0x000e620008000a00 */
[----:B------:R-:W-:Y:S01]  /*3490*/  IMAD.MOV.U32 R16, RZ, RZ, RZ ;  /* 0x000000ffff107224 */ /* 0x000fe200078e00ff */
[----:B------:R-:W0:Y:S01]  /*34a0*/  LDCU UR6, c[0x0][0x38c] ;  /* 0x00007180ff0677ac */ /* 0x000e220008000800 */
[----:B------:R-:W2:Y:S01]  /*34b0*/  LDCU.64 UR8, c[0x0][0x4b8] ;  /* 0x00009700ff0877ac */ /* 0x000ea20008000a00 */
[----:B------:R-:W-:Y:S01]  /*34c0*/  UISETP.NE.AND UP0, UPT, UR40, URZ, UPT ;  /* 0x000000ff2800728c */ /* 0x000fe2000bf05270 */
[----:B-1-3--:R-:W-:-:S05]  /*34d0*/  IMAD.HI.U32 R2, R17, UR4, R16 ;  /* 0x0000000411027c27 */ /* 0x00afca000f8e0010 */
[----:B------:R-:W-:-:S05]  /*34e0*/  SHF.R.U32.HI R3, RZ, UR5, R2 ;  /* 0x00000005ff037c19 */ /* 0x000fca0008011602 */
[----:B------:R-:W-:-:S04]  /*34f0*/  IMAD.MOV R0, RZ, RZ, -R3 ;  /* 0x000000ffff007224 */ /* 0x000fc800078e0a03 */
[----:B0-----:R-:W-:-:S04]  /*3500*/  IMAD R0, R0, UR6, R17 ;  /* 0x0000000600007c24 */ /* 0x001fc8000f8e0211 */
[C---:B--2---:R-:W-:Y:S02]  /*3510*/  IMAD R16, R0.reuse, UR8, RZ ;  /* 0x0000000800107c24 */ /* 0x044fe4000f8e02ff */
        /* <DEDUP_REMOVED lines=288> */
.L_x_7007:
[----:B------:R-:W1:Y:S01]  /*4720*/  LDCU.64 UR6, c[0x0][0x588] ;  /* 0x0000b100ff0677ac */ /* 0x000e620008000a00 */
[----:B------:R-:W-:Y:S01]  /*4730*/  BSSY.RECONVERGENT B6, `(.L_x_7008) ;  /* 0x00000ec000067945 */ /* 0x000fe20003800200 */
[----:B------:R-:W-:-:S04]  /*4740*/  UPRMT UR4, UR42, 0x9910, URZ ;  /* 0x000099102a047896 */ /* 0x000fc800080000ff */
[----:B------:R-:W-:Y:S01]  /*4750*/  UISETP.GT.AND UP0, UPT, UR4, 0x9, UPT ;  /* 0x000000090400788c */ /* 0x000fe2000bf04270 */
[----:B-1-3--:R-:W-:-:S05]  /*4760*/  IADD3 R2, P0, PT, R0, UR6, RZ ;  /* 0x0000000600027c10 */ /* 0x00afca000ff1e0ff */
        /* <DEDUP_REMOVED lines=13> */
.L_x_7012:
[----:B------:R-:W2:Y:S02]  /*4840*/  LDG.E.U8 R2, desc[UR36][R2.64] ;  /* 0x0000002402027981 */ /* 0x000ea4000c1e1100 */
[----:B--2---:R0:W1:Y:S01]  /*4850*/  I2F.F64.U16 R4, R2 ;  /* 0x0000000200047312 */ /* 0x0040620000101800 */
[----:B------:R-:W-:Y:S05]  /*4860*/  BRA `(.L_x_7014) ;  /* 0x0000000c00607947 */ /* 0x000fea0003800000 */
.L_x_7011:
        /* <DEDUP_REMOVED lines=9> */
.L_x_7016:
[----:B------:R-:W2:Y:S02]  /*4900*/  LDG.E R2, desc[UR36][R2.64] ;  /* 0x0000002402027981 */ /* 0x000ea4000c1e1900 */
[----:B--2---:R0:W1:Y:S01]  /*4910*/  I2F.F64 R4, R2 ;  /* 0x0000000200047312 */ /* 0x0040620000201c00 */
[----:B------:R-:W-:Y:S05]  /*4920*/  BRA `(.L_x_7014) ;  /* 0x0000000c00307947 */ /* 0x000fea0003800000 */
.L_x_7015:
[----:B------:R-:W2:Y:S02]  /*4930*/  LDG.E.U16 R2, desc[UR36][R2.64] ;  /* 0x0000002402027981 */ /* 0x000ea4000c1e1500 */
[----:B--2---:R0:W1:Y:S01]  /*4940*/  I2F.F64.S16 R4, R2 ;  /* 0x0000000200047312 */ /* 0x0040620000101c00 */
[----:B------:R-:W-:Y:S05]  /*4950*/  BRA `(.L_x_7014) ;  /* 0x0000000c00247947 */ /* 0x000fea0003800000 */
.L_x_7010:
        /* <DEDUP_REMOVED lines=10> */
.L_x_7018:
[----:B------:R-:W2:Y:S02]  /*4a00*/  LDG.E.U16 R0, desc[UR36][R2.64] ;  /* 0x0000002402007981 */ /* 0x000ea4000c1e1500 */
[----:B--2---:R-:W-:-:S05]  /*4a10*/  HADD2.F32 R0, -RZ, R0.H0_H0 ;  /* 0x20000000ff007230 */ /* 0x004fca0000004100 */
[----:B------:R-:W-:-:S04]  /*4a20*/  FMUL.FTZ R0, R0, 1 ;  /* 0x3f80000000007820 */ /* 0x000fc80000410000 */
[----:B------:R0:W1:Y:S01]  /*4a30*/  F2F.F64.F32 R4, R0 ;  /* 0x0000000000047310 */ /* 0x0000620000201800 */
[----:B------:R-:W-:Y:S05]  /*4a40*/  BRA `(.L_x_7014) ;  /* 0x0000000800e87947 */ /* 0x000fea0003800000 */
.L_x_7017:
        /* <DEDUP_REMOVED lines=10> */
.L_x_7020:
[----:B------:R-:W2:Y:S02]  /*4af0*/  LDG.E.U16 R2, desc[UR36][R2.64] ;  /* 0x0000002402027981 */ /* 0x000ea4000c1e1500 */
[----:B--2---:R-:W-:-:S05]  /*4b00*/  HADD2.F32 R0, -RZ, R2.H0_H0 ;  /* 0x20000002ff007230 */ /* 0x004fca0000004100 */
[----:B------:R-:W-:-:S04]  /*4b10*/  FMUL.FTZ R0, R0, 1 ;  /* 0x3f80000000007820 */ /* 0x000fc80000410000 */
[----:B------:R0:W1:Y:S01]  /*4b20*/  F2F.F64.F32 R4, R0 ;  /* 0x0000000000047310 */ /* 0x0000620000201800 */
[----:B------:R-:W-:Y:S05]  /*4b30*/  BRA `(.L_x_7014) ;  /* 0x0000000800ac7947 */ /* 0x000fea0003800000 */
.L_x_7019:
[----:B------:R0:W5:Y:S01]  /*4b40*/  LDG.E.64 R4, desc[UR36][R2.64] ;  /* 0x0000002402047981 */ /* 0x000162000c1e1b00 */
[----:B------:R-:W-:Y:S05]  /*4b50*/  BRA `(.L_x_7014) ;  /* 0x0000000800a47947 */ /* 0x000fea0003800000 */
.L_x_7009:
        /* <DEDUP_REMOVED lines=9> */
[----:B------:R-:W-:Y:S01]  /*4bf0*/  HFMA2 R4, -RZ, RZ, 0, 0 ;  /* 0x00000000ff047431 */ /* 0x000fe200000001ff */
[----:B--2---:R-:W-:-:S04]  /*4c00*/  ISETP.NE.AND P0, PT, R2, RZ, PT ;  /* 0x000000ff0200720c */ /* 0x004fc80003f05270 */
[----:B------:R-:W-:Y:S01]  /*4c10*/  FSEL R5, RZ, 1.875, !P0 ;  /* 0x3ff00000ff057808 */ /* 0x000fe20004000000 */
[----:B------:R-:W-:Y:S08]  /*4c20*/  BRA `(.L_x_7014) ;  /* 0x0000000800707947 */ /* 0x000ff00003800000 */
.L_x_7023:
[----:B------:R0:W5:Y:S01]  /*4c30*/  LDG.E.64 R4, desc[UR36][R2.64] ;  /* 0x0000002402047981 */ /* 0x000162000c1e1b00 */
[----:B------:R-:W-:Y:S05]  /*4c40*/  BRA `(.L_x_7014) ;  /* 0x0000000800687947 */ /* 0x000fea0003800000 */
.L_x_7022:
        /* <DEDUP_REMOVED lines=27> */
.L_x_7025:
        /* <DEDUP_REMOVED lines=12> */
[----:B------:R1:W2:Y:S01]  /*4ec0*/  F2F.F64.F32 R4, R0 ;  /* 0x0000000000047310 */ /* 0x0002a20000201800 */
[----:B------:R-:W-:Y:S05]  /*4ed0*/  BRA `(.L_x_7014) ;  /* 0x0000000400c47947 */ /* 0x000fea0003800000 */
.L_x_7024:
[----:B------:R-:W2:Y:S02]  /*4ee0*/  LDG.E.U16 R0, desc[UR36][R2.64] ;  /* 0x0000002402007981 */ /* 0x000ea4000c1e1500 */
[----:B--2---:R-:W-:-:S05]  /*4ef0*/  SHF.L.U32 R0, R0, 0x10, RZ ;  /* 0x0000001000007819 */ /* 0x004fca00000006ff */
[----:B------:R-:W-:-:S04]  /*4f00*/  FMUL.FTZ R0, R0, 1 ;  /* 0x3f80000000007820 */ /* 0x000fc80000410000 */
[----:B------:R3:W4:Y:S01]  /*4f10*/  F2F.F64.F32 R4, R0 ;  /* 0x0000000000047310 */ /* 0x0007220000201800 */
[----:B------:R-:W-:Y:S05]  /*4f20*/  BRA `(.L_x_7014) ;  /* 0x0000000400b07947 */ /* 0x000fea0003800000 */
.L_x_7021:
        /* <DEDUP_REMOVED lines=11> */
.L_x_7028:
        /* <DEDUP_REMOVED lines=21> */
.L_x_7030:
[----:B------:R-:W-:Y:S05]  /*5130*/  BSYNC.RECONVERGENT B0 ;  /* 0x0000000000007941 */ /* 0x000fea0003800200 */
.L_x_7029:
[----:B------:R-:W-:Y:S01]  /*5140*/  IMAD.SHL.U32 R0, R0, 0x100000, RZ ;  /* 0x0010000000007824 */ /* 0x000fe200078e00ff */
[----:B------:R-:W-:-:S04]  /*5150*/  LEA R2, R2, 0x3b800000, 0x17 ;  /* 0x3b80000002027811 */ /* 0x000fc800078eb8ff */
[----:B------:R-:W-:-:S05]  /*5160*/  LOP3.LUT R0, R2, R0, R7, 0xfe, !PT ;  /* 0x0000000002007212 */ /* 0x000fca00078efe07 */
[----:B------:R-:W-:-:S04]  /*5170*/  FMUL.FTZ R0, R0, 1 ;  /* 0x3f80000000007820 */ /* 0x000fc80000410000 */
[----:B------:R0:W1:Y:S01]  /*5180*/  F2F.F64.F32 R4, R0 ;  /* 0x0000000000047310 */ /* 0x0000620000201800 */
[----:B------:R-:W-:Y:S05]  /*5190*/  BRA `(.L_x_7014) ;  /* 0x0000000400147947 */ /* 0x000fea0003800000 */
.L_x_7027:
        /* <DEDUP_REMOVED lines=21> */
.L_x_7032:
[----:B------:R-:W-:Y:S05]  /*52f0*/  BSYNC.RECONVERGENT B0 ;  /* 0x0000000000007941 */ /* 0x000fea0003800200 */
.L_x_7031:
[----:B------:R-:W-:Y:S02]  /*5300*/  SHF.L.U32 R0, R0, 0x15, RZ ;  /* 0x0000001500007819 */ /* 0x000fe400000006ff */
[----:B------:R-:W-:-:S04]  /*5310*/  LEA R2, R2, 0x37800000, 0x17 ;  /* 0x3780000002027811 */ /* 0x000fc800078eb8ff */
[----:B------:R-:W-:-:S05]  /*5320*/  LOP3.LUT R0, R2, R0, R7, 0xfe, !PT ;  /* 0x0000000002007212 */ /* 0x000fca00078efe07 */
[----:B------:R-:W-:-:S04]  /*5330*/  FMUL.FTZ R0, R0, 1 ;  /* 0x3f80000000007820 */ /* 0x000fc80000410000 */
[----:B------:R0:W1:Y:S01]  /*5340*/  F2F.F64.F32 R4, R0 ;  /* 0x0000000000047310 */ /* 0x0000620000201800 */
[----:B------:R-:W-:Y:S05]  /*5350*/  BRA `(.L_x_7014) ;  /* 0x0000000000a47947 */ /* 0x000fea0003800000 */
.L_x_7026:
        /* <DEDUP_REMOVED lines=18> */
.L_x_7013:
        /* <DEDUP_REMOVED lines=16> */
.L_x_7035:
[----:B------:R-:W-:Y:S01]  /*5580*/  CS2R R4, SRZ ;  /* 0x0000000000047805 */ /* 0x000fe2000001ff00 */
[----:B------:R-:W-:Y:S06]  /*5590*/  BRA `(.L_x_7014) ;  /* 0x0000000000147947 */ /* 0x000fec0003800000 */
.L_x_7034:
[----:B------:R-:W2:Y:S02]  /*55a0*/  LDG.E.64 R4, desc[UR36][R2.64] ;  /* 0x0000002402047981 */ /* 0x000ea4000c1e1b00 */
[----:B--2---:R-:W0:Y:S01]  /*55b0*/  I2F.F64.U64 R4, R4 ;  /* 0x0000000400047312 */ /* 0x004e220000301800 */
[----:B------:R-:W-:Y:S05]  /*55c0*/  BRA `(.L_x_7014) ;  /* 0x0000000000087947 */ /* 0x000fea0003800000 */
.L_x_7033:
[----:B------:R-:W2:Y:S02]  /*55d0*/  LDG.E R2, desc[UR36][R2.64] ;  /* 0x0000002402027981 */ /* 0x000ea4000c1e1900 */
[----:B--2---:R0:W1:Y:S02]  /*55e0*/  I2F.F64.U32 R4, R2 ;  /* 0x0000000200047312 */ /* 0x0040640000201800 */
.L_x_7014:
[----:B------:R-:W-:Y:S05]  /*55f0*/  BSYNC.RECONVERGENT B6 ;  /* 0x0000000000067941 */ /* 0x000fea0003800200 */
.L_x_7008:
        /* <DEDUP_REMOVED lines=19> */
.L_x_7039:
[----:B------:R-:W0:Y:S02]  /*5730*/  F2I.S64.F64.TRUNC R4, R4 ;  /* 0x0000000400047311 */ /* 0x000e24000030d900 */
[----:B0-----:R-:W-:-:S05]  /*5740*/  MOV R7, R4 ;  /* 0x0000000400077202 */ /* 0x001fca0000000f00 */
[----:B------:R4:W-:Y:S01]  /*5750*/  STG.E.U8 desc[UR36][R2.64], R7 ;  /* 0x0000000702007986 */ /* 0x0009e2000c101124 */
[----:B------:R-:W-:Y:S05]  /*5760*/  BRA `(.L_x_7041) ;  /* 0x0000000c00e07947 */ /* 0x000fea0003800000 */
.L_x_7038:
        /* <DEDUP_REMOVED lines=9> */
.L_x_7043:
[----:B------:R-:W0:Y:S02]  /*5800*/  F2I.F64.TRUNC R5, R4 ;  /* 0x0000000400057311 */ /* 0x000e24000030d100 */
[----:B0-----:R2:W-:Y:S01]  /*5810*/  STG.E desc[UR36][R2.64], R5 ;  /* 0x0000000502007986 */ /* 0x0015e2000c101924 */
[----:B------:R-:W-:Y:S05]  /*5820*/  BRA `(.L_x_7041) ;  /* 0x0000000c00b07947 */ /* 0x000fea0003800000 */
.L_x_7042:
[----:B------:R-:W0:Y:S02]  /*5830*/  F2I.F64.TRUNC R5, R4 ;  /* 0x0000000400057311 */ /* 0x000e24000030d100 */
[----:B0-----:R0:W-:Y:S01]  /*5840*/  STG.E.U16 desc[UR36][R2.64], R5 ;  /* 0x0000000502007986 */ /* 0x0011e2000c101524 */
[----:B------:R-:W-:Y:S05]  /*5850*/  BRA `(.L_x_7041) ;  /* 0x0000000c00a47947 */ /* 0x000fea0003800000 */
.L_x_7037:
        /* <DEDUP_REMOVED lines=13> */
.L_x_7045:
[----:B------:R-:W-:Y:S01]  /*5930*/  UMOV UR4, 0xf0000000 ;  /* 0xf000000000047882 */ /* 0x000fe20000000000 */
[----:B------:R-:W-:Y:S01]  /*5940*/  UMOV UR5, 0x380fffff ;  /* 0x380fffff00057882 */ /* 0x000fe20000000000 */
[----:B---3--:R-:W0:Y:S01]  /*5950*/  F2F.F32.F64 R0, R4 ;  /* 0x0000000400007310 */ /* 0x008e220000301000 */
[----:B------:R-:W-:-:S14]  /*5960*/  DSETP.GEU.AND P0, PT, |R4|, UR4, PT ;  /* 0x0000000404007e2a */ /* 0x000fdc000bf0e200 */
[----:B0-----:R-:W-:-:S05]  /*5970*/  @!P0 FMUL R0, R0, 1.175494350822287508e-38 ;  /* 0x0080000000008820 */ /* 0x001fca0000400000 */
[----:B------:R-:W-:-:S05]  /*5980*/  F2FP.F16.F32.PACK_AB R0, RZ, R0 ;  /* 0x00000000ff00723e */ /* 0x000fca00000000ff */
[----:B------:R0:W-:Y:S01]  /*5990*/  STG.E.U16 desc[UR36][R2.64], R0 ;  /* 0x0000000002007986 */ /* 0x0001e2000c101524 */
[----:B------:R-:W-:Y:S05]  /*59a0*/  BRA `(.L_x_7041) ;  /* 0x0000000c00507947 */ /* 0x000fea0003800000 */
.L_x_7044:
        /* <DEDUP_REMOVED lines=14> */
.L_x_7047:
[----:B------:R-:W-:Y:S01]  /*5a90*/  UMOV UR4, 0xf0000000 ;  /* 0xf000000000047882 */ /* 0x000fe20000000000 */
[----:B------:R-:W-:Y:S01]  /*5aa0*/  UMOV UR5, 0x380fffff ;  /* 0x380fffff00057882 */ /* 0x000fe20000000000 */
[----:B---3--:R-:W0:Y:S01]  /*5ab0*/  F2F.F32.F64 R0, R4 ;  /* 0x0000000400007310 */ /* 0x008e220000301000 */
[----:B------:R-:W-:-:S14]  /*5ac0*/  DSETP.GEU.AND P0, PT, |R4|, UR4, PT ;  /* 0x0000000404007e2a */ /* 0x000fdc000bf0e200 */
[----:B0-----:R-:W-:-:S05]  /*5ad0*/  @!P0 FMUL R0, R0, 1.175494350822287508e-38 ;  /* 0x0080000000008820 */ /* 0x001fca0000400000 */
[----:B------:R-:W-:-:S04]  /*5ae0*/  F2FP.F16.F32.PACK_AB R5, RZ, R0 ;  /* 0x00000000ff05723e */ /* 0x000fc800000000ff */
[----:B------:R-:W-:-:S05]  /*5af0*/  PRMT R5, R5, 0x5410, RZ ;  /* 0x0000541005057816 */ /* 0x000fca00000000ff */
[----:B------:R0:W-:Y:S01]  /*5b00*/  STG.E desc[UR36][R2.64], R5 ;  /* 0x0000000502007986 */ /* 0x0001e2000c101924 */
[----:B------:R-:W-:Y:S05]  /*5b10*/  BRA `(.L_x_7041) ;  /* 0x0000000800f47947 */ /* 0x000fea0003800000 */
.L_x_7046:
[----:B------:R0:W-:Y:S01]  /*5b20*/  STG.E.64 desc[UR36][R2.64], R4 ;  /* 0x0000000402007986 */ /* 0x0001e2000c101b24 */
[----:B------:R-:W-:Y:S05]  /*5b30*/  BRA `(.L_x_7041) ;  /* 0x0000000800ec7947 */ /* 0x000fea0003800000 */
.L_x_7036:
        /* <DEDUP_REMOVED lines=13> */
.L_x_7051:
[----:B------:R-:W-:Y:S01]  /*5c10*/  UMOV UR4, 0xf0000000 ;  /* 0xf000000000047882 */ /* 0x000fe20000000000 */
[----:B------:R-:W-:Y:S01]  /*5c20*/  UMOV UR5, 0x380fffff ;  /* 0x380fffff00057882 */ /* 0x000fe20000000000 */
[----:B------:R-:W0:Y:S01]  /*5c30*/  F2F.F32.F64 R7, R4 ;  /* 0x0000000400077310 */ /* 0x000e220000301000 */
[----:B------:R-:W-:Y:S01]  /*5c40*/  DSETP.GEU.AND P0, PT, |R4|, UR4, PT ;  /* 0x0000000404007e2a */ /* 0x000fe2000bf0e200 */
[----:B------:R-:W-:Y:S01]  /*5c50*/  BSSY.RECONVERGENT B0, `(.L_x_7052) ;  /* 0x0000014000007945 */ /* 0x000fe20003800200 */
[----:B---3--:R-:W-:-:S12]  /*5c60*/  MOV R0, 0x80 ;  /* 0x0000008000007802 */ /* 0x008fd80000000f00 */
        /* <DEDUP_REMOVED lines=16> */
.L_x_7054:
[----:B------:R-:W-:-:S04]  /*5d70*/  SHF.R.U32.HI R5, RZ, 0x18, R7 ;  /* 0x00000018ff057819 */ /* 0x000fc80000011607 */
[----:B------:R-:W-:-:S07]  /*5d80*/  LOP3.LUT R0, R0, 0x80, R5, 0xf8, !PT ;  /* 0x0000008000007812 */ /* 0x000fce00078ef805 */
.L_x_7053:
[----:B------:R-:W-:Y:S05]  /*5d90*/  BSYNC.RECONVERGENT B0 ;  /* 0x0000000000007941 */ /* 0x000fea0003800200 */
.L_x_7052:
[----:B------:R0:W-:Y:S01]  /*5da0*/  STG.E.U8 desc[UR36][R2.64], R0 ;  /* 0x0000000002007986 */ /* 0x0001e2000c101124 */
[----:B------:R-:W-:Y:S05]  /*5db0*/  BRA `(.L_x_7041) ;  /* 0x00000008004c7947 */ /* 0x000fea0003800000 */
.L_x_7050:
        /* <DEDUP_REMOVED lines=22> */
.L_x_7057:
[----:B------:R-:W-:-:S04]  /*5f20*/  SHF.R.U32.HI R5, RZ, 0x18, R7 ;  /* 0x00000018ff057819 */ /* 0x000fc80000011607 */
[----:B------:R-:W-:-:S07]  /*5f30*/  LOP3.LUT R0, R0, 0x80, R5, 0xf8, !PT ;  /* 0x0000008000007812 */ /* 0x000fce00078ef805 */
.L_x_7056:
[----:B------:R-:W-:Y:S05]  /*5f40*/  BSYNC.RECONVERGENT B0 ;  /* 0x0000000000007941 */ /* 0x000fea0003800200 */
.L_x_7055:
[----:B------:R0:W-:Y:S01]  /*5f50*/  STG.E.U8 desc[UR36][R2.64], R0 ;  /* 0x0000000002007986 */ /* 0x0001e2000c101124 */
[----:B------:R-:W-:Y:S05]  /*5f60*/  BRA `(.L_x_7041) ;  /* 0x0000000400e07947 */ /* 0x000fea0003800000 */
.L_x_7049:
        /* <DEDUP_REMOVED lines=15> */
[--C-:B---3--:R-:W-:Y:S02]  /*6060*/  @P1 SHF.R.U32.HI R0, RZ, 0x16, R8.reuse ;  /* 0x00000016ff001819 */ /* 0x108fe40000011608 */
        /* <DEDUP_REMOVED lines=10> */
.L_x_7059:
[----:B------:R-:W0:Y:S02]  /*6110*/  F2I.U64.F64.TRUNC R4, R4 ;  /* 0x0000000400047311 */ /* 0x000e24000030d800 */
[----:B0-----:R0:W-:Y:S01]  /*6120*/  STG.E.64 desc[UR36][R2.64], R4 ;  /* 0x0000000402007986 */ /* 0x0011e2000c101b24 */
[----:B------:R-:W-:Y:S05]  /*6130*/  BRA `(.L_x_7041) ;  /* 0x00000004006c7947 */ /* 0x000fea0003800000 */
.L_x_7058:
[----:B------:R-:W0:Y:S02]  /*6140*/  F2I.U32.F64.TRUNC R5, R4 ;  /* 0x0000000400057311 */ /* 0x000e24000030d000 */
[----:B0-----:R0:W-:Y:S01]  /*6150*/  STG.E desc[UR36][R2.64], R5 ;  /* 0x0000000502007986 */ /* 0x0011e2000c101924 */
[----:B------:R-:W-:Y:S05]  /*6160*/  BRA `(.L_x_7041) ;  /* 0x0000000400607947 */ /* 0x000fea0003800000 */
.L_x_7048:
        /* <DEDUP_REMOVED lines=10> */
.L_x_7061:
[----:B------:R-:W-:-:S05]  /*6210*/  CS2R R6, SRZ ;  /* 0x0000000000067805 */ /* 0x000fca000001ff00 */
[----:B------:R0:W-:Y:S01]  /*6220*/  STG.E.128 desc[UR36][R2.64], R4 ;  /* 0x0000000402007986 */ /* 0x0001e2000c101d24 */
[----:B------:R-:W-:Y:S05]  /*6230*/  BRA `(.L_x_7041) ;  /* 0x00000004002c7947 */ /* 0x000fea0003800000 */
.L_x_7060:
[----:B------:R-:W-:-:S09]  /*6240*/  UISETP.NE.AND UP0, UPT, UR4, 0xf, UPT ;  /* 0x0000000f0400788c */ /* 0x000fd2000bf05270 */
[----:B------:R-:W-:Y:S05]  /*6250*/  BRA.U !UP0, `(.L_x_7062) ;  /* 0x0000000508087547 */ /* 0x000fea000b800000 */
[----:B------:R-:W-:-:S09]  /*6260*/  UISETP.NE.AND UP0, UPT, UR4, 0x17, UPT ;  /* 0x000000170400788c */ /* 0x000fd2000bf05270 */
[----:B------:R-:W-:Y:S05]  /*6270*/  BRA.U !UP0, `(.L_x_7063) ;  /* 0x0000000108a07547 */ /* 0x000fea000b800000 */
[----:B------:R-:W-:-:S09]  /*6280*/  UISETP.NE.AND UP0, UPT, UR4, 0x18, UPT ;  /* 0x000000180400788c */ /* 0x000fd2000bf05270 */
[----:B------:R-:W-:Y:S05]  /*6290*/  BRA.U !UP0, `(.L_x_7064) ;  /* 0x0000000108447547 */ /* 0x000fea000b800000 */
.L_x_7040:
[----:B---3--:R-:W-:Y:S01]  /*62a0*/  MOV R0, 0x0 ;  /* 0x0000000000007802 */ /* 0x008fe20000000f00 */
        /* <DEDUP_REMOVED lines=15> */
.L_x_7065:
[----:B------:R-:W-:Y:S05]  /*63a0*/  BRA `(.L_x_7041) ;  /* 0x0000000000d07947 */ /* 0x000fea0003800000 */
.L_x_7064:
[----:B------:R-:W-:Y:S01]  /*63b0*/  UMOV UR4, 0xf0000000 ;  /* 0xf000000000047882 */ /* 0x000fe20000000000 */
[----:B------:R-:W-:Y:S01]  /*63c0*/  UMOV UR5, 0x380fffff ;  /* 0x380fffff00057882 */ /* 0x000fe20000000000 */
[----:B------:R-:W0:Y:S01]  /*63d0*/  F2F.F32.F64 R9, R4 ;  /* 0x0000000400097310 */ /* 0x000e220000301000 */
[----:B------:R-:W-:Y:S01]  /*63e0*/  DSETP.GEU.AND P0, PT, |R4|, UR4, PT ;  /* 0x0000000404007e2a */ /* 0x000fe2000bf0e200 */
[----:B------:R-:W-:Y:S01]  /*63f0*/  BSSY.RECONVERGENT B0, `(.L_x_7066) ;  /* 0x000000d000007945 */ /* 0x000fe20003800200 */
[----:B---3--:R-:W-:-:S12]  /*6400*/  IMAD.MOV.U32 R0, RZ, RZ, 0x7f ;  /* 0x0000007fff007424 */ /* 0x008fd800078e00ff */
        /* <DEDUP_REMOVED lines=11> */
.L_x_7067:
[----:B------:R-:W-:Y:S05]  /*64c0*/  BSYNC.RECONVERGENT B0 ;  /* 0x0000000000007941 */ /* 0x000fea0003800200 */
.L_x_7066:
[----:B------:R-:W-:-:S05]  /*64d0*/  LOP3.LUT R7, R0, 0x80, R7, 0xf8, !PT ;  /* 0x0000008000077812 */ /* 0x000fca00078ef807 */
[----:B------:R0:W-:Y:S01]  /*64e0*/  STG.E.U8 desc[UR36][R2.64], R7 ;  /* 0x0000000702007986 */ /* 0x0001e2000c101124 */
[----:B------:R-:W-:Y:S05]  /*64f0*/  BRA `(.L_x_7041) ;  /* 0x00000000007c7947 */ /* 0x000fea0003800000 */
.L_x_7063:
        /* <DEDUP_REMOVED lines=10> */
[----:B---3--:R-:W-:-:S04]  /*65a0*/  @P0 SHF.R.U32.HI R0, RZ, 0x15, R7 ;  /* 0x00000015ff000819 */ /* 0x008fc80000011607 */
[----:B------:R-:W-:-:S04]  /*65b0*/  @P0 LOP3.LUT R0, R0, 0x1, RZ, 0xc0, !PT ;  /* 0x0000000100000812 */ /* 0x000fc800078ec0ff */
[----:B------:R-:W-:-:S04]  /*65c0*/  @P0 IADD3 R0, PT, PT, R7, 0x80fffff, R0 ;  /* 0x080fffff07000810 */ /* 0x000fc80007ffe000 */
[----:B------:R-:W-:Y:S01]  /*65d0*/  @P0 SHF.R.U32.HI R0, RZ, 0x15, R0 ;  /* 0x00000015ff000819 */ /* 0x000fe20000011600 */
[----:B------:R-:W-:Y:S01]  /*65e0*/  @!P0 FADD.FTZ R0, R6, 128 ;  /* 0x4300000006008421 */ /* 0x000fe20000010000 */
[----:B------:R-:W-:Y:S06]  /*65f0*/  BRA `(.L_x_7070) ;  /* 0x00000000000c7947 */ /* 0x000fec0003800000 */
.L_x_7069:
[----:B------:R-:W-:Y:S02]  /*6600*/  ISETP.GT.U32.AND P0, PT, R6, 0x7f800000, PT ;  /* 0x7f8000000600780c */ /* 0x000fe40003f04070 */
[----:B---3--:R-:W-:-:S04]  /*6610*/  MOV R0, 0x7f ;  /* 0x0000007f00007802 */ /* 0x008fc80000000f00 */
[----:B------:R-:W-:-:S07]  /*6620*/  SEL R0, R0, 0x7c, P0 ;  /* 0x0000007c00007807 */ /* 0x000fce0000000000 */
.L_x_7070:
[----:B------:R-:W-:Y:S05]  /*6630*/  BSYNC.RECONVERGENT B0 ;  /* 0x0000000000007941 */ /* 0x000fea0003800200 */
.L_x_7068:
[----:B------:R-:W-:-:S04]  /*6640*/  SHF.R.U32.HI R5, RZ, 0x18, R7 ;  /* 0x00000018ff057819 */ /* 0x000fc80000011607 */
[----:B------:R-:W-:-:S05]  /*6650*/  LOP3.LUT R5, R0, 0x80, R5, 0xf8, !PT ;  /* 0x0000008000057812 */ /* 0x000fca00078ef805 */
[----:B------:R0:W-:Y:S01]  /*6660*/  STG.E.U8 desc[UR36][R2.64], R5 ;  /* 0x0000000502007986 */ /* 0x0001e2000c101124 */
[----:B------:R-:W-:Y:S05]  /*6670*/  BRA `(.L_x_7041) ;  /* 0x00000000001c7947 */ /* 0x000fea0003800000 */
.L_x_7062:
[----:B------:R-:W-:Y:S01]  /*6680*/  UMOV UR4, 0xf0000000 ;  /* 0xf000000000047882 */ /* 0x000fe20000000000 */
[----:B------:R-:W-:Y:S01]  /*6690*/  UMOV UR5, 0x380fffff ;  /* 0x380fffff00057882 */ /* 0x000fe20000000000 */
[----:B---3--:R-:W0:Y:S01]  /*66a0*/  F2F.F32.F64 R0, R4 ;  /* 0x0000000400007310 */ /* 0x008e220000301000 */
[----:B------:R-:W-:-:S14]  /*66b0*/  DSETP.GEU.AND P0, PT, |R4|, UR4, PT ;  /* 0x0000000404007e2a */ /* 0x000fdc000bf0e200 */
[----:B0-----:R-:W-:-:S05]  /*66c0*/  @!P0 FMUL R0, R0, 1.175494350822287508e-38 ;  /* 0x0080000000008820 */ /* 0x001fca0000400000 */
[----:B------:R-:W-:-:S05]  /*66d0*/  F2FP.BF16.F32.PACK_AB R0, RZ, R0 ;  /* 0x00000000ff00723e */ /* 0x000fca00000010ff */
[----:B------:R0:W-:Y:S02]  /*66e0*/  STG.E.U16 desc[UR36][R2.64], R0 ;  /* 0x0000000002007986 */ /* 0x0001e4000c101524 */
.L_x_7041:
[----:B------:R-:W-:-:S07]  /*66f0*/  VIADD R17, R17, 0x80 ;  /* 0x0000008011117836 */ /* 0x000fce0000000000 */
.L_x_7006:
[----:B------:R-:W-:Y:S05]  /*6700*/  BSYNC.RECONVERGENT B7 ;  /* 0x0000000000077941 */ /* 0x000fea0003800200 */
.L_x_7005:
[----:B------:R-:W5:Y:S01]  /*6710*/  LDCU UR4, c[0x0][0x380] ;  /* 0x00007000ff0477ac */ /* 0x000f620008000800 */
[----:B------:R-:W-:Y:S01]  /*6720*/  BSSY.RECONVERGENT B7, `(.L_x_7071) ;  /* 0x0000330000077945 */ /* 0x000fe20003800200 */
[----:B-----5:R-:W-:-:S13]  /*6730*/  ISETP.GE.AND P0, PT, R17, UR4, PT ;  /* 0x0000000411007c0c */ /* 0x020fda000bf06270 */
[----:B------:R-:W-:Y:S05]  /*6740*/  @P0 BRA `(.L_x_7072) ;  /* 0x0000003000b40947 */ /* 0x000fea0003800000 */
[----:B------:R-:W5:Y:S01]  /*6750*/  LDCU UR4, c[0x0][0x388] ;  /* 0x00007100ff0477ac */ /* 0x000f620008000800 */
[----:B0-234-:R-:W-:Y:S01]  /*6760*/  MOV R0, RZ ;  /* 0x000000ff00007202 */ /* 0x01dfe20000000f00 */
        /* <DEDUP_REMOVED lines=8> */
[----:B-1----:R-:W-:-:S05]  /*67f0*/  IMAD.HI.U32 R2, R17, UR4, R16 ;  /* 0x0000000411027c27 */ /* 0x002fca000f8e0010 */
        /* <DEDUP_REMOVED lines=292> */
.L_x_7073:
[----:B------:R-:W1:Y:S01]  /*7a40*/  LDCU.64 UR6, c[0x0][0x588] ;  /* 0x0000b100ff0677ac */ /* 0x000e620008000a00 */
[----:B------:R-:W-:Y:S01]  /*7a50*/  BSSY.RECONVERGENT B6, `(.L_x_7074) ;  /* 0x00000ec000067945 */ /* 0x000fe20003800200 */
[----:B------:R-:W-:-:S04]  /*7a60*/  UPRMT UR4, UR42, 0x9910, URZ ;  /* 0x000099102a047896 */ /* 0x000fc800080000ff */
[----:B------:R-:W-:Y:S01]  /*7a70*/  UISETP.GT.AND UP0, UPT, UR4, 0x9, UPT ;  /* 0x000000090400788c */ /* 0x000fe2000bf04270 */
[----:B-1----:R-:W-:-:S04]  /*7a80*/  IADD3 R2, P0, PT, R0, UR6, RZ ;  /* 0x0000000600027c10 */ /* 0x002fc8000ff1e0ff */
        /* <DEDUP_REMOVED lines=13> */
.L_x_7078:
[----:B------:R-:W2:Y:S02]  /*7b60*/  LDG.E.U8 R2, desc[UR36][R2.64] ;  /* 0x0000002402027981 */ /* 0x000ea4000c1e1100 */
[----:B--2---:R0:W1:Y:S01]  /*7b70*/  I2F.F64.U16 R4, R2 ;  /* 0x0000000200047312 */ /* 0x0040620000101800 */
[----:B------:R-:W-:Y:S05]  /*7b80*/  BRA `(.L_x_7080) ;  /* 0x0000000c00607947 */ /* 0x000fea0003800000 */
.L_x_7077:
        /* <DEDUP_REMOVED lines=9> */
.L_x_7082:
[----:B------:R-:W2:Y:S02]  /*7c20*/  LDG.E R2, desc[UR36][R2.64] ;  /* 0x0000002402027981 */ /* 0x000ea4000c1e1900 */
[----:B--2---:R3:W4:Y:S01]  /*7c30*/  I2F.F64 R4, R2 ;  /* 0x0000000200047312 */ /* 0x0047220000201c00 */
[----:B------:R-:W-:Y:S05]  /*7c40*/  BRA `(.L_x_7080) ;  /* 0x0000000c00307947 */ /* 0x000fea0003800000 */
.L_x_7081:
[----:B------:R-:W2:Y:S02]  /*7c50*/  LDG.E.U16 R2, desc[UR36][R2.64] ;  /* 0x0000002402027981 */ /* 0x000ea4000c1e1500 */
[----:B--2---:R0:W1:Y:S01]  /*7c60*/  I2F.F64.S16 R4, R2 ;  /* 0x0000000200047312 */ /* 0x0040620000101c00 */
[----:B------:R-:W-:Y:S05]  /*7c70*/  BRA `(.L_x_7080) ;  /* 0x0000000c00247947 */ /* 0x000fea0003800000 */
.L_x_7076:
        /* <DEDUP_REMOVED lines=10> */
.L_x_7084:
[----:B------:R-:W2:Y:S02]  /*7d20*/  LDG.E.U16 R0, desc[UR36][R2.64] ;  /* 0x0000002402007981 */ /* 0x000ea4000c1e1500 */
[----:B--2---:R-:W-:-:S05]  /*7d30*/  HADD2.F32 R0, -RZ, R0.H0_H0 ;  /* 0x20000000ff007230 */ /* 0x004fca0000004100 */
[----:B------:R-:W-:-:S04]  /*7d40*/  FMUL.FTZ R0, R0, 1 ;  /* 0x3f80000000007820 */ /* 0x000fc80000410000 */
[----:B------:R0:W1:Y:S01]  /*7d50*/  F2F.F64.F32 R4, R0 ;  /* 0x0000000000047310 */ /* 0x0000620000201800 */
[----:B------:R-:W-:Y:S05]  /*7d60*/  BRA `(.L_x_7080) ;  /* 0x0000000800e87947 */ /* 0x000fea0003800000 */
.L_x_7083:
        /* <DEDUP_REMOVED lines=10> */
.L_x_7086:
[----:B------:R-:W2:Y:S02]  /*7e10*/  LDG.E.U16 R2, desc[UR36][R2.64] ;  /* 0x0000002402027981 */ /* 0x000ea4000c1e1500 */
[----:B--2---:R-:W-:-:S05]  /*7e20*/  HADD2.F32 R0, -RZ, R2.H0_H0 ;  /* 0x20000002ff007230 */ /* 0x004fca0000004100 */
[----:B------:R-:W-:-:S04]  /*7e30*/  FMUL.FTZ R0, R0, 1 ;  /* 0x3f80000000007820 */ /* 0x000fc80000410000 */
[----:B------:R0:W1:Y:S01]  /*7e40*/  F2F.F64.F32 R4, R0 ;  /* 0x0000000000047310 */ /* 0x0000620000201800 */
[----:B------:R-:W-:Y:S05]  /*7e50*/  BRA `(.L_x_7080) ;  /* 0x0000000800ac7947 */ /* 0x000fea0003800000 */
.L_x_7085:
[----:B------:R0:W5:Y:S01]  /*7e60*/  LDG.E.64 R4, desc[UR36][R2.64] ;  /* 0x0000002402047981 */ /* 0x000162000c1e1b00 */
[----:B------:R-:W-:Y:S05]  /*7e70*/  BRA `(.L_x_7080) ;  /* 0x0000000800a47947 */ /* 0x000fea0003800000 */
.L_x_7075:
        /* <DEDUP_REMOVED lines=13> */
.L_x_7089:
[----:B------:R0:W5:Y:S01]  /*7f50*/  LDG.E.64 R4, desc[UR36][R2.64] ;  /* 0x0000002402047981 */ /* 0x000162000c1e1b00 */
[----:B------:R-:W-:Y:S05]  /*7f60*/  BRA `(.L_x_7080) ;  /* 0x0000000800687947 */ /* 0x000fea0003800000 */
.L_x_7088:
        /* <DEDUP_REMOVED lines=25> */
[----:B------:R-:W0:Y:S01]  /*8100*/  F2F.F64.F32 R4, R5 ;  /* 0x0000000500047310 */ /* 0x000e220000201800 */
[----:B------:R-:W-:Y:S05]  /*8110*/  BRA `(.L_x_7080) ;  /* 0x0000000400fc7947 */ /* 0x000fea0003800000 */
.L_x_7091:
        /* <DEDUP_REMOVED lines=14> */
.L_x_7090:
[----:B------:R-:W2:Y:S02]  /*8200*/  LDG.E.U16 R0, desc[UR36][R2.64] ;  /* 0x0000002402007981 */ /* 0x000ea4000c1e1500 */
[----:B--2---:R-:W-:-:S04]  /*8210*/  IMAD.U32 R0, R0, 0x10000, RZ ;  /* 0x0001000000007824 */ /* 0x004fc800078e00ff */
[----:B------:R-:W-:-:S04]  /*8220*/  FMUL.FTZ R0, R0, 1 ;  /* 0x3f80000000007820 */ /* 0x000fc80000410000 */
[----:B------:R0:W1:Y:S01]  /*8230*/  F2F.F64.F32 R4, R0 ;  /* 0x0000000000047310 */ /* 0x0000620000201800 */
[----:B------:R-:W-:Y:S05]  /*8240*/  BRA `(.L_x_7080) ;  /* 0x0000000400b07947 */ /* 0x000fea0003800000 */
.L_x_7087:
        /* <DEDUP_REMOVED lines=11> */
.L_x_7094:
        /* <DEDUP_REMOVED lines=21> */
.L_x_7096:
[----:B------:R-:W-:Y:S05]  /*8450*/  BSYNC.RECONVERGENT B0 ;  /* 0x0000000000007941 */ /* 0x000fea0003800200 */
.L_x_7095:
[----:B------:R-:W-:Y:S02]  /*8460*/  SHF.L.U32 R0, R0, 0x14, RZ ;  /* 0x0000001400007819 */ /* 0x000fe400000006ff */
[----:B------:R-:W-:-:S04]  /*8470*/  LEA R2, R2, 0x3b800000, 0x17 ;  /* 0x3b80000002027811 */ /* 0x000fc800078eb8ff */
[----:B------:R-:W-:-:S05]  /*8480*/  LOP3.LUT R0, R2, R0, R7, 0xfe, !PT ;  /* 0x0000000002007212 */ /* 0x000fca00078efe07 */
[----:B------:R-:W-:-:S04]  /*8490*/  FMUL.FTZ R0, R0, 1 ;  /* 0x3f80000000007820 */ /* 0x000fc80000410000 */
[----:B------:R0:W1:Y:S01]  /*84a0*/  F2F.F64.F32 R4, R0 ;  /* 0x0000000000047310 */ /* 0x0000620000201800 */
[----:B------:R-:W-:Y:S05]  /*84b0*/  BRA `(.L_x_7080) ;  /* 0x0000000400147947 */ /* 0x000fea0003800000 */
.L_x_7093:
        /* <DEDUP_REMOVED lines=21> */
.L_x_7098:
[----:B------:R-:W-:Y:S05]  /*8610*/  BSYNC.RECONVERGENT B0 ;  /* 0x0000000000007941 */ /* 0x000fea0003800200 */
.L_x_7097:
[----:B------:R-:W-:Y:S01]  /*8620*/  IMAD.SHL.U32 R0, R0, 0x200000, RZ ;  /* 0x0020000000007824 */ /* 0x000fe200078e00ff */
[----:B------:R-:W-:-:S04]  /*8630*/  LEA R2, R2, 0x37800000, 0x17 ;  /* 0x3780000002027811 */ /* 0x000fc800078eb8ff */
[----:B------:R-:W-:-:S05]  /*8640*/  LOP3.LUT R0, R2, R0, R7, 0xfe, !PT ;  /* 0x0000000002007212 */ /* 0x000fca00078efe07 */
[----:B------:R-:W-:-:S04]  /*8650*/  FMUL.FTZ R0, R0, 1 ;  /* 0x3f80000000007820 */ /* 0x000fc80000410000 */
[----:B------:R0:W1:Y:S01]  /*8660*/  F2F.F64.F32 R4, R0 ;  /* 0x0000000000047310 */ /* 0x0000620000201800 */
[----:B------:R-:W-:Y:S05]  /*8670*/  BRA `(.L_x_7080) ;  /* 0x0000000000a47947 */ /* 0x000fea0003800000 */
.L_x_7092:
        /* <DEDUP_REMOVED lines=18> */
.L_x_7079:
        /* <DEDUP_REMOVED lines=16> */
.L_x_7101:
[----:B------:R-:W-:Y:S01]  /*88a0*/  CS2R R4, SRZ ;  /* 0x0000000000047805 */ /* 0x000fe2000001ff00 */
[----:B------:R-:W-:Y:S06]  /*88b0*/  BRA `(.L_x_7080) ;  /* 0x0000000000147947 */ /* 0x000fec0003800000 */
.L_x_7100:
[----:B------:R-:W2:Y:S02]  /*88c0*/  LDG.E.64 R4, desc[UR36][R2.64] ;  /* 0x0000002402047981 */ /* 0x000ea4000c1e1b00 */
[----:B--2---:R-:W0:Y:S01]  /*88d0*/  I2F.F64.U64 R4, R4 ;  /* 0x0000000400047312 */ /* 0x004e220000301800 */
[----:B------:R-:W-:Y:S05]  /*88e0*/  BRA `(.L_x_7080) ;  /* 0x0000000000087947 */ /* 0x000fea0003800000 */
.L_x_7099:
[----:B------:R-:W2:Y:S02]  /*88f0*/  LDG.E R2, desc[UR36][R2.64] ;  /* 0x0000002402027981 */ /* 0x000ea4000c1e1900 */
[----:B--2---:R0:W1:Y:S02]  /*8900*/  I2F.F64.U32 R4, R2 ;  /* 0x0000000200047312 */ /* 0x0040640000201800 */
.L_x_7080:
[----:B------:R-:W-:Y:S05]  /*8910*/  BSYNC.RECONVERGENT B6 ;  /* 0x0000000000067941 */ /* 0x000fea0003800200 */
.L_x_7074:
[----:B0-----:R-:W1:Y:S01]  /*8920*/  LDC R3, c[0x0][0x59c] ;  /* 0x00016700ff037b82 */ /* 0x001e620000000800 */
[----:B------:R-:W3:Y:S01]  /*8930*/  LDCU.64 UR6, c[0x0][0x580] ;  /* 0x0000b000ff0677ac */ /* 0x000ee20008000a00 */
[----:B------:R-:W-:-:S04]  /*8940*/  UPRMT UR4, UR41, 0x9910, URZ ;  /* 0x0000991029047896 */ /* 0x000fc800080000ff */
[----:B------:R-:W-:Y:S01]  /*8950*/  UISETP.GT.AND UP0, UPT, UR4, 0x9, UPT ;  /* 0x000000090400788c */ /* 0x000fe2000bf04270 */
[----:B---3--:R-:W-:Y:S02]  /*8960*/  IADD3 R2, P0, PT, R16, UR6, RZ ;  /* 0x0000000610027c10 */ /* 0x008fe4000ff1e0ff */
[----:B-12-45:R-:W-:Y:S02]  /*8970*/  LOP3.LUT R5, R5, 0x80000000, R3, 0xb8, !PT ;  /* 0x8000000005057812 */ /* 0x036fe400078eb803 */
        /* <DEDUP_REMOVED lines=13> */
.L_x_7105:
[----:B------:R-:W0:Y:S02]  /*8a50*/  F2I.S64.F64.TRUNC R4, R4 ;  /* 0x0000000400047311 */ /* 0x000e24000030d900 */
[----:B0-----:R-:W-:-:S05]  /*8a60*/  IMAD.MOV.U32 R7, RZ, RZ, R4 ;  /* 0x000000ffff077224 */ /* 0x001fca00078e0004 */
[----:B------:R0:W-:Y:S01]  /*8a70*/  STG.E.U8 desc[UR36][R2.64], R7 ;  /* 0x0000000702007986 */ /* 0x0001e2000c101124 */
[----:B------:R-:W-:Y:S05]  /*8a80*/  BRA `(.L_x_7107) ;  /* 0x0000000c00e07947 */ /* 0x000fea0003800000 */
.L_x_7104:
        /* <DEDUP_REMOVED lines=9> */
.L_x_7109:
[----:B------:R-:W0:Y:S02]  /*8b20*/  F2I.F64.TRUNC R5, R4 ;  /* 0x0000000400057311 */ /* 0x000e24000030d100 */
[----:B0-----:R0:W-:Y:S01]  /*8b30*/  STG.E desc[UR36][R2.64], R5 ;  /* 0x0000000502007986 */ /* 0x0011e2000c101924 */
[----:B------:R-:W-:Y:S05]  /*8b40*/  BRA `(.L_x_7107) ;  /* 0x0000000c00b07947 */ /* 0x000fea0003800000 */
.L_x_7108:
[----:B------:R-:W0:Y:S02]  /*8b50*/  F2I.F64.TRUNC R5, R4 ;  /* 0x0000000400057311 */ /* 0x000e24000030d100 */
[----:B0-----:R0:W-:Y:S01]  /*8b60*/  STG.E.U16 desc[UR36][R2.64], R5 ;  /* 0x0000000502007986 */ /* 0x0011e2000c101524 */
[----:B------:R-:W-:Y:S05]  /*8b70*/  BRA `(.L_x_7107) ;  /* 0x0000000c00a47947 */ /* 0x000fea0003800000 */
.L_x_7103:
        /* <DEDUP_REMOVED lines=13> */
.L_x_7111:
        /* <DEDUP_REMOVED lines=8> */
.L_x_7110:
        /* <DEDUP_REMOVED lines=14> */
.L_x_7113:
        /* <DEDUP_REMOVED lines=9> */
.L_x_7112:
[----:B------:R0:W-:Y:S01]  /*8e40*/  STG.E.64 desc[UR36][R2.64], R4 ;  /* 0x0000000402007986 */ /* 0x0001e2000c101b24 */
[----:B------:R-:W-:Y:S05]  /*8e50*/  BRA `(.L_x_7107) ;  /* 0x0000000800ec7947 */ /* 0x000fea0003800000 */
.L_x_7102:
        /* <DEDUP_REMOVED lines=13> */
.L_x_7117:
        /* <DEDUP_REMOVED lines=22> */
.L_x_7120:
[----:B------:R-:W-:-:S04]  /*9090*/  SHF.R.U32.HI R5, RZ, 0x18, R7 ;  /* 0x00000018ff057819 */ /* 0x000fc80000011607 */
[----:B------:R-:W-:-:S07]  /*90a0*/  LOP3.LUT R0, R0, 0x80, R5, 0xf8, !PT ;  /* 0x0000008000007812 */ /* 0x000fce00078ef805 */
.L_x_7119:
[----:B------:R-:W-:Y:S05]  /*90b0*/  BSYNC.RECONVERGENT B0 ;  /* 0x0000000000007941 */ /* 0x000fea0003800200 */
.L_x_7118:
[----:B------:R3:W-:Y:S01]  /*90c0*/  STG.E.U8 desc[UR36][R2.64], R0 ;  /* 0x0000000002007986 */ /* 0x0007e2000c101124 */
[----:B------:R-:W-:Y:S05]  /*90d0*/  BRA `(.L_x_7107) ;  /* 0x00000008004c7947 */ /* 0x000fea0003800000 */
.L_x_7116:
        /* <DEDUP_REMOVED lines=22> */
.L_x_7123:
[----:B------:R-:W-:-:S04]  /*9240*/  SHF.R.U32.HI R5, RZ, 0x18, R7 ;  /* 0x00000018ff057819 */ /* 0x000fc80000011607 */
[----:B------:R-:W-:-:S07]  /*9250*/  LOP3.LUT R0, R0, 0x80, R5, 0xf8, !PT ;  /* 0x0000008000007812 */ /* 0x000fce00078ef805 */
.L_x_7122:
[----:B------:R-:W-:Y:S05]  /*9260*/  BSYNC.RECONVERGENT B0 ;  /* 0x0000000000007941 */ /* 0x000fea0003800200 */
.L_x_7121:
[----:B------:R0:W-:Y:S01]  /*9270*/  STG.E.U8 desc[UR36][R2.64], R0 ;  /* 0x0000000002007986 */ /* 0x0001e2000c101124 */
[----:B------:R-:W-:Y:S05]  /*9280*/  BRA `(.L_x_7107) ;  /* 0x0000000400e07947 */ /* 0x000fea0003800000 */
.L_x_7115:
        /* <DEDUP_REMOVED lines=26> */
.L_x_7125:
[----:B------:R-:W0:Y:S02]  /*9430*/  F2I.U64.F64.TRUNC R4, R4 ;  /* 0x0000000400047311 */ /* 0x000e24000030d800 */
[----:B0-----:R1:W-:Y:S01]  /*9440*/  STG.E.64 desc[UR36][R2.64], R4 ;  /* 0x0000000402007986 */ /* 0x0013e2000c101b24 */
[----:B------:R-:W-:Y:S05]  /*9450*/  BRA `(.L_x_7107) ;  /* 0x00000004006c7947 */ /* 0x000fea0003800000 */
.L_x_7124:
[----:B------:R-:W0:Y:S02]  /*9460*/  F2I.U32.F64.TRUNC R5, R4 ;  /* 0x0000000400057311 */ /* 0x000e24000030d000 */
[----:B0-----:R0:W-:Y:S01]  /*9470*/  STG.E desc[UR36][R2.64], R5 ;  /* 0x0000000502007986 */ /* 0x0011e2000c101924 */
[----:B------:R-:W-:Y:S05]  /*9480*/  BRA `(.L_x_7107) ;  /* 0x0000000400607947 */ /* 0x000fea0003800000 */
.L_x_7114:
        /* <DEDUP_REMOVED lines=10> */
.L_x_7127:
[----:B------:R-:W-:-:S05]  /*9530*/  CS2R R6, SRZ ;  /* 0x0000000000067805 */ /* 0x000fca000001ff00 */
[----:B------:R0:W-:Y:S01]  /*9540*/  STG.E.128 desc[UR36][R2.64], R4 ;  /* 0x0000000402007986 */ /* 0x0001e2000c101d24 */
[----:B------:R-:W-:Y:S05]  /*9550*/  BRA `(.L_x_7107) ;  /* 0x00000004002c7947 */ /* 0x000fea0003800000 */
.L_x_7126:
[----:B------:R-:W-:-:S09]  /*9560*/  UISETP.NE.AND UP0, UPT, UR4, 0xf, UPT ;  /* 0x0000000f0400788c */ /* 0x000fd2000bf05270 */
[----:B------:R-:W-:Y:S05]  /*9570*/  BRA.U !UP0, `(.L_x_7128) ;  /* 0x0000000508087547 */ /* 0x000fea000b800000 */
[----:B------:R-:W-:-:S09]  /*9580*/  UISETP.NE.AND UP0, UPT, UR4, 0x17, UPT ;  /* 0x000000170400788c */ /* 0x000fd2000bf05270 */
[----:B------:R-:W-:Y:S05]  /*9590*/  BRA.U !UP0, `(.L_x_7129) ;  /* 0x0000000108a07547 */ /* 0x000fea000b800000 */
[----:B------:R-:W-:-:S09]  /*95a0*/  UISETP.NE.AND UP0, UPT, UR4, 0x18, UPT ;  /* 0x000000180400788c */ /* 0x000fd2000bf05270 */
[----:B------:R-:W-:Y:S05]  /*95b0*/  BRA.U !UP0, `(.L_x_7130) ;  /* 0x0000000108447547 */ /* 0x000fea000b800000 */
.L_x_7106:
        /* <DEDUP_REMOVED lines=10> */
[----:B---3--:R-:W-:Y:S01]  /*9660*/  IMAD.U32 R6, RZ, RZ, UR6 ;  /* 0x00000006ff067e24 */ /* 0x008fe2000f8e00ff */
[----:B------:R-:W-:Y:S01]  /*9670*/  MOV R7, UR7 ;  /* 0x0000000700077c02 */ /* 0x000fe20008000f00 */
[----:B----4-:R-:W-:Y:S01]  /*9680*/  IMAD.U32 R10, RZ, RZ, UR8 ;  /* 0x00000008ff0a7e24 */ /* 0x010fe2000f8e00ff */
[----:B-1----:R-:W-:-:S07]  /*9690*/  MOV R11, UR9 ;  /* 0x00000009000b7c02 */ /* 0x002fce0008000f00 */
[----:B------:R-:W-:-:S07]  /*96a0*/  LEPC R20, `(.L_x_7131) ;  /* 0x000000001014794e */ /* 0x000fce0000000000 */
[----:B--2---:R-:W-:Y:S05]  /*96b0*/  CALL.ABS.NOINC R2 ;  /* 0x0000000002007343 */ /* 0x004fea0003c00000 */
.L_x_7131:
[----:B------:R-:W-:Y:S05]  /*96c0*/  BRA `(.L_x_7107) ;  /* 0x0000000000d07947 */ /* 0x000fea0003800000 */
.L_x_7130:
        /* <DEDUP_REMOVED lines=17> */
.L_x_7133:
[----:B------:R-:W-:Y:S05]  /*97e0*/  BSYNC.RECONVERGENT B0 ;  /* 0x0000000000007941 */ /* 0x000fea0003800200 */
.L_x_7132:
[----:B------:R-:W-:-:S05]  /*97f0*/  LOP3.LUT R7, R0, 0x80, R7, 0xf8, !PT ;  /* 0x0000008000077812 */ /* 0x000fca00078ef807 */
[----:B------:R0:W-:Y:S01]  /*9800*/  STG.E.U8 desc[UR36][R2.64], R7 ;  /* 0x0000000702007986 */ /* 0x0001e2000c101124 */
[----:B------:R-:W-:Y:S05]  /*9810*/  BRA `(.L_x_7107) ;  /* 0x00000000007c7947 */ /* 0x000fea0003800000 */
.L_x_7129:
        /* <DEDUP_REMOVED lines=16> */
.L_x_7135:
[----:B------:R-:W-:Y:S01]  /*9920*/  IMAD.MOV.U32 R0, RZ, RZ, 0x7f ;  /* 0x0000007fff007424 */ /* 0x000fe200078e00ff */
[----:B------:R-:W-:-:S04]  /*9930*/  ISETP.GT.U32.AND P0, PT, R6, 0x7f800000, PT ;  /* 0x7f8000000600780c */ /* 0x000fc80003f04070 */
[----:B------:R-:W-:-:S09]  /*9940*/  SEL R0, R0, 0x7c, P0 ;  /* 0x0000007c00007807 */ /* 0x000fd20000000000 */
.L_x_7136:
[----:B------:R-:W-:Y:S05]  /*9950*/  BSYNC.RECONVERGENT B0 ;  /* 0x0000000000007941 */ /* 0x000fea0003800200 */
.L_x_7134:
[----:B------:R-:W-:-:S04]  /*9960*/  SHF.R.U32.HI R5, RZ, 0x18, R7 ;  /* 0x00000018ff057819 */ /* 0x000fc80000011607 */
[----:B------:R-:W-:-:S05]  /*9970*/  LOP3.LUT R5, R0, 0x80, R5, 0xf8, !PT ;  /* 0x0000008000057812 */ /* 0x000fca00078ef805 */
[----:B------:R0:W-:Y:S01]  /*9980*/  STG.E.U8 desc[UR36][R2.64], R5 ;  /* 0x0000000502007986 */ /* 0x0001e2000c101124 */
[----:B------:R-:W-:Y:S05]  /*9990*/  BRA `(.L_x_7107) ;  /* 0x00000000001c7947 */ /* 0x000fea0003800000 */
.L_x_7128:
[----:B------:R-:W-:Y:S01]  /*99a0*/  UMOV UR4, 0xf0000000 ;  /* 0xf000000000047882 */ /* 0x000fe20000000000 */
[----:B------:R-:W-:Y:S01]  /*99b0*/  UMOV UR5, 0x380fffff ;  /* 0x380fffff00057882 */ /* 0x000fe20000000000 */
[----:B------:R-:W0:Y:S01]  /*99c0*/  F2F.F32.F64 R0, R4 ;  /* 0x0000000400007310 */ /* 0x000e220000301000 */
[----:B------:R-:W-:-:S14]  /*99d0*/  DSETP.GEU.AND P0, PT, |R4|, UR4, PT ;  /* 0x0000000404007e2a */ /* 0x000fdc000bf0e200 */
[----:B0-----:R-:W-:-:S05]  /*99e0*/  @!P0 FMUL R0, R0, 1.175494350822287508e-38 ;  /* 0x0080000000008820 */ /* 0x001fca0000400000 */
[----:B------:R-:W-:-:S05]  /*99f0*/  F2FP.BF16.F32.PACK_AB R0, RZ, R0 ;  /* 0x00000000ff00723e */ /* 0x000fca00000010ff */
[----:B------:R0:W-:Y:S02]  /*9a00*/  STG.E.U16 desc[UR36][R2.64], R0 ;  /* 0x0000000002007986 */ /* 0x0001e4000c101524 */
.L_x_7107:
[----:B------:R-:W-:-:S07]  /*9a10*/  IADD3 R17, PT, PT, R17, 0x80, RZ ;  /* 0x0000008011117810 */ /* 0x000fce0007ffe0ff */
.L_x_7072:
[----:B------:R-:W-:Y:S05]  /*9a20*/  BSYNC.RECONVERGENT B7 ;  /* 0x0000000000077941 */ /* 0x000fea0003800200 */
.L_x_7071:
[----:B------:R-:W5:Y:S02]  /*9a30*/  LDCU UR4, c[0x0][0x380] ;  /* 0x00007000ff0477ac */ /* 0x000f640008000800 */
[----:B-----5:R-:W-:-:S13]  /*9a40*/  ISETP.GE.AND P0, PT, R17, UR4, PT ;  /* 0x0000000411007c0c */ /* 0x020fda000bf06270 */
[----:B------:R-:W-:Y:S05]  /*9a50*/  @P0 EXIT ;  /* 0x000000000000094d */ /* 0x000fea0003800000 */
[----:B------:R-:W5:Y:S01]  /*9a60*/  LDCU UR4, c[0x0][0x388] ;  /* 0x00007100ff0477ac */ /* 0x000f620008000800 */
[----:B0-234-:R-:W-:Y:S01]  /*9a70*/  IMAD.MOV.U32 R0, RZ, RZ, RZ ;  /* 0x000000ffff007224 */ /* 0x01dfe200078e00ff */
[----:B------:R-:W-:Y:S01]  /*9a80*/  MOV R16, RZ ;  /* 0x000000ff00107202 */ /* 0x000fe20000000f00 */
[----:B-----5:R-:W-:-:S09]  /*9a90*/  UISETP.NE.AND UP0, UPT, UR4, URZ, UPT ;  /* 0x000000ff0400728c */ /* 0x020fd2000bf05270 */
[----:B------:R-:W-:Y:S05]  /*9aa0*/  BRA.U !UP0, `(.L_x_7137) ;  /* 0x0000001108a87547 */ /* 0x000fea000b800000 */
[----:B------:R-:W1:Y:S01]  /*9ab0*/  LDCU.64 UR4, c[0x0][0x390] ;  /* 0x00007200ff0477ac */ /* 0x000e620008000a00 */
[----:B------:R-:W-:Y:S01]  /*9ac0*/  IMAD.MOV.U32 R16, RZ, RZ, RZ ;  /* 0x000000ffff107224 */ /* 0x000fe200078e00ff */
[----:B------:R-:W0:Y:S01]  /*9ad0*/  LDCU UR6, c[0x0][0x38c] ;  /* 0x00007180ff0677ac */ /* 0x000e220008000800 */
[----:B------:R-:W2:Y:S01]  /*9ae0*/  LDCU.64 UR8, c[0x0][0x4b8] ;  /* 0x00009700ff0877ac */ /* 0x000ea20008000a00 */
[----:B------:R-:W-:Y:S01]  /*9af0*/  UISETP.NE.AND UP0, UPT, UR40, URZ, UPT ;  /* 0x000000ff2800728c */ /* 0x000fe2000bf05270 */
[----:B-1----:R-:W-:-:S05]  /*9b00*/  IMAD.HI.U32 R2, R17, UR4, R16 ;  /* 0x0000000411027c27 */ /* 0x002fca000f8e0010 */
[----:B------:R-:W-:-:S04]  /*9b10*/  SHF.R.U32.HI R3, RZ, UR5, R2 ;  /* 0x00000005ff037c19 */ /* 0x000fc80008011602 */
[----:B------:R-:W-:-:S05]  /*9b20*/  IADD3 R0, PT, PT, -R3, RZ, RZ ;  /* 0x000000ff03007210 */ /* 0x000fca0007ffe1ff */
[----:B0-----:R-:W-:-:S04]  /*9b30*/  IMAD R0, R0, UR6, R17 ;  /* 0x0000000600007c24 */ /* 0x001fc8000f8e0211 */
        /* <DEDUP_REMOVED lines=289> */
.L_x_7137:
[----:B------:R-:W0:Y:S01]  /*ad50*/  LDCU.128 UR8, c[0x0][0x580] ;  /* 0x0000b000ff0877ac */ /* 0x000e220008000c00 */
[----:B------:R-:W-:Y:S01]  /*ad60*/  BSSY.RECONVERGENT B6, `(.L_x_7138) ;  /* 0x00000ee000067945 */ /* 0x000fe20003800200 */
[----:B------:R-:W-:-:S04]  /*ad70*/  UPRMT UR4, UR42, 0x9910, URZ ;  /* 0x000099102a047896 */ /* 0x000fc800080000ff */
[----:B------:R-:W-:Y:S01]  /*ad80*/  UISETP.GT.AND UP0, UPT, UR4, 0x9, UPT ;  /* 0x000000090400788c */ /* 0x000fe2000bf04270 */
[----:B0-----:R-:W-:Y:S02]  /*ad90*/  IADD3 R16, P0, PT, R16, UR8, RZ ;  /* 0x0000000810107c10 */ /* 0x001fe4000ff1e0ff */
[----:B-1----:R-:W-:-:S03]  /*ada0*/  IADD3 R2, P1, PT, R0, UR10, RZ ;  /* 0x0000000a00027c10 */ /* 0x002fc6000ff3e0ff */
        /* <DEDUP_REMOVED lines=14> */
.L_x_7142:
[----:B------:R-:W2:Y:S02]  /*ae90*/  LDG.E.U8 R2, desc[UR36][R2.64] ;  /* 0x0000002402027981 */ /* 0x000ea4000c1e1100 */
[----:B--2---:R0:W1:Y:S01]  /*aea0*/  I2F.F64.U16 R4, R2 ;  /* 0x0000000200047312 */ /* 0x0040620000101800 */
[----:B------:R-:W-:Y:S05]  /*aeb0*/  BRA `(.L_x_7144) ;  /* 0x0000000c00607947 */ /* 0x000fea0003800000 */
.L_x_7141:
        /* <DEDUP_REMOVED lines=9> */
.L_x_7146:
[----:B------:R-:W2:Y:S02]  /*af50*/  LDG.E R2, desc[UR36][R2.64] ;  /* 0x0000002402027981 */ /* 0x000ea4000c1e1900 */
[----:B--2---:R3:W4:Y:S01]  /*af60*/  I2F.F64 R4, R2 ;  /* 0x0000000200047312 */ /* 0x0047220000201c00 */
[----:B------:R-:W-:Y:S05]  /*af70*/  BRA `(.L_x_7144) ;  /* 0x0000000c00307947 */ /* 0x000fea0003800000 */
.L_x_7145:
[----:B------:R-:W2:Y:S02]  /*af80*/  LDG.E.U16 R2, desc[UR36][R2.64] ;  /* 0x0000002402027981 */ /* 0x000ea4000c1e1500 */
[----:B--2---:R0:W1:Y:S01]  /*af90*/  I2F.F64.S16 R4, R2 ;  /* 0x0000000200047312 */ /* 0x0040620000101c00 */
[----:B------:R-:W-:Y:S05]  /*afa0*/  BRA `(.L_x_7144) ;  /* 0x0000000c00247947 */ /* 0x000fea0003800000 */
.L_x_7140:
        /* <DEDUP_REMOVED lines=10> */
.L_x_7148:
[----:B------:R-:W2:Y:S02]  /*b050*/  LDG.E.U16 R0, desc[UR36][R2.64] ;  /* 0x0000002402007981 */ /* 0x000ea4000c1e1500 */
[----:B--2---:R-:W-:-:S05]  /*b060*/  HADD2.F32 R0, -RZ, R0.H0_H0 ;  /* 0x20000000ff007230 */ /* 0x004fca0000004100 */
[----:B------:R-:W-:-:S04]  /*b070*/  FMUL.FTZ R0, R0, 1 ;  /* 0x3f80000000007820 */ /* 0x000fc80000410000 */
[----:B------:R0:W1:Y:S01]  /*b080*/  F2F.F64.F32 R4, R0 ;  /* 0x0000000000047310 */ /* 0x0000620000201800 */
[----:B------:R-:W-:Y:S05]  /*b090*/  BRA `(.L_x_7144) ;  /* 0x0000000800e87947 */ /* 0x000fea0003800000 */
.L_x_7147:
        /* <DEDUP_REMOVED lines=10> */
.L_x_7150:
[----:B------:R-:W2:Y:S02]  /*b140*/  LDG.E.U16 R2, desc[UR36][R2.64] ;  /* 0x0000002402027981 */ /* 0x000ea4000c1e1500 */
[----:B--2---:R-:W-:-:S05]  /*b150*/  HADD2.F32 R0, -RZ, R2.H0_H0 ;  /* 0x20000002ff007230 */ /* 0x004fca0000004100 */
[----:B------:R-:W-:-:S04]  /*b160*/  FMUL.FTZ R0, R0, 1 ;  /* 0x3f80000000007820 */ /* 0x000fc80000410000 */
[----:B------:R0:W1:Y:S01]  /*b170*/  F2F.F64.F32 R4, R0 ;  /* 0x0000000000047310 */ /* 0x0000620000201800 */
[----:B------:R-:W-:Y:S05]  /*b180*/  BRA `(.L_x_7144) ;  /* 0x0000000800ac7947 */ /* 0x000fea0003800000 */
.L_x_7149:
[----:B------:R0:W5:Y:S01]  /*b190*/  LDG.E.64 R4, desc[UR36][R2.64] ;  /* 0x0000002402047981 */ /* 0x000162000c1e1b00 */
[----:B------:R-:W-:Y:S05]  /*b1a0*/  BRA `(.L_x_7144) ;  /* 0x0000000800a47947 */ /* 0x000fea0003800000 */
.L_x_7139:
        /* <DEDUP_REMOVED lines=13> */
.L_x_7153:
[----:B------:R0:W5:Y:S01]  /*b280*/  LDG.E.64 R4, desc[UR36][R2.64] ;  /* 0x0000002402047981 */ /* 0x000162000c1e1b00 */
[----:B------:R-:W-:Y:S05]  /*b290*/  BRA `(.L_x_7144) ;  /* 0x0000000800687947 */ /* 0x000fea0003800000 */
.L_x_7152:
        /* <DEDUP_REMOVED lines=27> */
.L_x_7155:
        /* <DEDUP_REMOVED lines=14> */
.L_x_7154:
[----:B------:R-:W2:Y:S02]  /*b530*/  LDG.E.U16 R0, desc[UR36][R2.64] ;  /* 0x0000002402007981 */ /* 0x000ea4000c1e1500 */
[----:B--2---:R-:W-:-:S04]  /*b540*/  IMAD.U32 R0, R0, 0x10000, RZ ;  /* 0x0001000000007824 */ /* 0x004fc800078e00ff */
[----:B------:R-:W-:-:S04]  /*b550*/  FMUL.FTZ R0, R0, 1 ;  /* 0x3f80000000007820 */ /* 0x000fc80000410000 */
[----:B------:R0:W1:Y:S01]  /*b560*/  F2F.F64.F32 R4, R0 ;  /* 0x0000000000047310 */ /* 0x0000620000201800 */
[----:B------:R-:W-:Y:S05]  /*b570*/  BRA `(.L_x_7144) ;  /* 0x0000000400b07947 */ /* 0x000fea0003800000 */
.L_x_7151:
        /* <DEDUP_REMOVED lines=11> */
.L_x_7158:
        /* <DEDUP_REMOVED lines=21> */
.L_x_7160:
[----:B------:R-:W-:Y:S05]  /*b780*/  BSYNC.RECONVERGENT B0 ;  /* 0x0000000000007941 */ /* 0x000fea0003800200 */
.L_x_7159:
[----:B------:R-:W-:Y:S02]  /*b790*/  SHF.L.U32 R0, R0, 0x14, RZ ;  /* 0x0000001400007819 */ /* 0x000fe400000006ff */
[----:B------:R-:W-:-:S04]  /*b7a0*/  LEA R2, R2, 0x3b800000, 0x17 ;  /* 0x3b80000002027811 */ /* 0x000fc800078eb8ff */
[----:B------:R-:W-:-:S05]  /*b7b0*/  LOP3.LUT R0, R2, R0, R7, 0xfe, !PT ;  /* 0x0000000002007212 */ /* 0x000fca00078efe07 */
[----:B------:R-:W-:-:S04]  /*b7c0*/  FMUL.FTZ R0, R0, 1 ;  /* 0x3f80000000007820 */ /* 0x000fc80000410000 */
[----:B------:R0:W1:Y:S01]  /*b7d0*/  F2F.F64.F32 R4, R0 ;  /* 0x0000000000047310 */ /* 0x0000620000201800 */
[----:B------:R-:W-:Y:S05]  /*b7e0*/  BRA `(.L_x_7144) ;  /* 0x0000000400147947 */ /* 0x000fea0003800000 */
.L_x_7157:
        /* <DEDUP_REMOVED lines=21> */
.L_x_7162:
[----:B------:R-:W-:Y:S05]  /*b940*/  BSYNC.RECONVERGENT B0 ;  /* 0x0000000000007941 */ /* 0x000fea0003800200 */
.L_x_7161:
[----:B------:R-:W-:Y:S01]  /*b950*/  IMAD.SHL.U32 R0, R0, 0x200000, RZ ;  /* 0x0020000000007824 */ /* 0x000fe200078e00ff */
[----:B------:R-:W-:-:S04]  /*b960*/  LEA R2, R2, 0x37800000, 0x17 ;  /* 0x3780000002027811 */ /* 0x000fc800078eb8ff */
[----:B------:R-:W-:-:S05]  /*b970*/  LOP3.LUT R0, R2, R0, R7, 0xfe, !PT ;  /* 0x0000000002007212 */ /* 0x000fca00078efe07 */
[----:B------:R-:W-:-:S04]  /*b980*/  FMUL.FTZ R0, R0, 1 ;  /* 0x3f80000000007820 */ /* 0x000fc80000410000 */
[----:B------:R0:W1:Y:S01]  /*b990*/  F2F.F64.F32 R4, R0 ;  /* 0x0000000000047310 */ /* 0x0000620000201800 */
[----:B------:R-:W-:Y:S05]  /*b9a0*/  BRA `(.L_x_7144) ;  /* 0x0000000000a47947 */ /* 0x000fea0003800000 */
.L_x_7156:
        /* <DEDUP_REMOVED lines=18> */
.L_x_7143:
        /* <DEDUP_REMOVED lines=16> */
.L_x_7165:
[----:B------:R-:W-:Y:S01]  /*bbd0*/  CS2R R4, SRZ ;  /* 0x0000000000047805 */ /* 0x000fe2000001ff00 */
[----:B------:R-:W-:Y:S06]  /*bbe0*/  BRA `(.L_x_7144) ;  /* 0x0000000000147947 */ /* 0x000fec0003800000 */
.L_x_7164:
[----:B------:R-:W2:Y:S02]  /*bbf0*/  LDG.E.64 R4, desc[UR36][R2.64] ;  /* 0x0000002402047981 */ /* 0x000ea4000c1e1b00 */
[----:B--2---:R-:W0:Y:S01]  /*bc00*/  I2F.F64.U64 R4, R4 ;  /* 0x0000000400047312 */ /* 0x004e220000301800 */
[----:B------:R-:W-:Y:S05]  /*bc10*/  BRA `(.L_x_7144) ;  /* 0x0000000000087947 */ /* 0x000fea0003800000 */
.L_x_7163:
[----:B------:R-:W2:Y:S02]  /*bc20*/  LDG.E R2, desc[UR36][R2.64] ;  /* 0x0000002402027981 */ /* 0x000ea4000c1e1900 */
[----:B--2---:R0:W1:Y:S02]  /*bc30*/  I2F.F64.U32 R4, R2 ;  /* 0x0000000200047312 */ /* 0x0040640000201800 */
.L_x_7144:
[----:B------:R-:W-:Y:S05]  /*bc40*/  BSYNC.RECONVERGENT B6 ;  /* 0x0000000000067941 */ /* 0x000fea0003800200 */
.L_x_7138:
[----:B0-----:R-:W1:Y:S01]  /*bc50*/  LDC R3, c[0x0][0x59c] ;  /* 0x00016700ff037b82 */ /* 0x001e620000000800 */
[----:B------:R-:W-:-:S04]  /*bc60*/  UPRMT UR4, UR41, 0x9910, URZ ;  /* 0x0000991029047896 */ /* 0x000fc800080000ff */
[----:B------:R-:W-:Y:S01]  /*bc70*/  UISETP.GT.AND UP0, UPT, UR4, 0x9, UPT ;  /* 0x000000090400788c */ /* 0x000fe2000bf04270 */
[----:B-12-45:R-:W-:-:S08]  /*bc80*/  LOP3.LUT R5, R5, 0x80000000, R3, 0xb8, !PT ;  /* 0x8000000005057812 */ /* 0x036fd000078eb803 */
        /* <DEDUP_REMOVED lines=10> */
[----:B0-----:R-:W-:Y:S01]  /*bd30*/  STG.E.U8 desc[UR36][R16.64], R5 ;  /* 0x0000000510007986 */ /* 0x001fe2000c101124 */
[----:B------:R-:W-:Y:S05]  /*bd40*/  EXIT ;  /* 0x000000000000794d */ /* 0x000fea0003800000 */
.L_x_7169:
[----:B------:R-:W0:Y:S02]  /*bd50*/  F2I.S64.F64.TRUNC R4, R4 ;  /* 0x0000000400047311 */ /* 0x000e24000030d900 */
[----:B0-----:R-:W-:-:S05]  /*bd60*/  MOV R3, R4 ;  /* 0x0000000400037202 */ /* 0x001fca0000000f00 */
[----:B------:R-:W-:Y:S01]  /*bd70*/  STG.E.U8 desc[UR36][R16.64], R3 ;  /* 0x0000000310007986 */ /* 0x000fe2000c101124 */
[----:B------:R-:W-:Y:S05]  /*bd80*/  EXIT ;  /* 0x000000000000794d */ /* 0x000fea0003800000 */
.L_x_7168:
[----:B------:R-:W-:-:S09]  /*bd90*/  UISETP.NE.AND UP0, UPT, UR4, 0x2, UPT ;  /* 0x000000020400788c */ /* 0x000fd2000bf05270 */
[----:B------:R-:W-:Y:S05]  /*bda0*/  BRA.U !UP0, `(.L_x_7171) ;  /* 0x0000000108287547 */ /* 0x000fea000b800000 */
[----:B------:R-:W-:-:S09]  /*bdb0*/  UISETP.NE.AND UP0, UPT, UR4, 0x3, UPT ;  /* 0x000000030400788c */ /* 0x000fd2000bf05270 */
[----:B------:R-:W-:Y:S05]  /*bdc0*/  BRA.U !UP0, `(.L_x_7172) ;  /* 0x0000000108147547 */ /* 0x000fea000b800000 */
[----:B------:R-:W-:-:S09]  /*bdd0*/  UISETP.NE.AND UP0, UPT, UR4, 0x4, UPT ;  /* 0x000000040400788c */ /* 0x000fd2000bf05270 */
[----:B------:R-:W-:Y:S05]  /*bde0*/  BRA.U UP0, `(.L_x_7170) ;  /* 0x0000000900b47547 */ /* 0x000fea000b800000 */
[----:B------:R-:W0:Y:S02]  /*bdf0*/  F2I.S64.F64.TRUNC R4, R4 ;  /* 0x0000000400047311 */ /* 0x000e24000030d900 */
[----:B0-----:R-:W-:Y:S01]  /*be00*/  STG.E.64 desc[UR36][R16.64], R4 ;  /* 0x0000000410007986 */ /* 0x001fe2000c101b24 */
[----:B------:R-:W-:Y:S05]  /*be10*/  EXIT ;  /* 0x000000000000794d */ /* 0x000fea0003800000 */
.L_x_7172:
[----:B------:R-:W0:Y:S02]  /*be20*/  F2I.F64.TRUNC R5, R4 ;  /* 0x0000000400057311 */ /* 0x000e24000030d100 */
[----:B0-----:R-:W-:Y:S01]  /*be30*/  STG.E desc[UR36][R16.64], R5 ;  /* 0x0000000510007986 */ /* 0x001fe2000c101924 */
[----:B------:R-:W-:Y:S05]  /*be40*/  EXIT ;  /* 0x000000000000794d */ /* 0x000fea0003800000 */
.L_x_7171:
[----:B------:R-:W0:Y:S02]  /*be50*/  F2I.F64.TRUNC R5, R4 ;  /* 0x0000000400057311 */ /* 0x000e24000030d100 */
[----:B0-----:R-:W-:Y:S01]  /*be60*/  STG.E.U16 desc[UR36][R16.64], R5 ;  /* 0x0000000510007986 */ /* 0x001fe2000c101524 */
[----:B------:R-:W-:Y:S05]  /*be70*/  EXIT ;  /* 0x000000000000794d */ /* 0x000fea0003800000 */
.L_x_7167:
        /* <DEDUP_REMOVED lines=11> */
[----:B------:R-:W-:Y:S01]  /*bf30*/  STG.E desc[UR36][R16.64], R3 ;  /* 0x0000000310007986 */ /* 0x000fe2000c101924 */
[----:B------:R-:W-:Y:S05]  /*bf40*/  EXIT ;  /* 0x000000000000794d */ /* 0x000fea0003800000 */
.L_x_7174:
        /* <DEDUP_REMOVED lines=8> */
.L_x_7173:
        /* <DEDUP_REMOVED lines=8> */
[----:B---3--:R-:W0:Y:S01]  /*c050*/  F2F.F32.F64 R2, R4 ;  /* 0x0000000400027310 */ /* 0x008e220000301000 */
[----:B------:R-:W-:Y:S01]  /*c060*/  DSETP.GEU.AND P0, PT, |R4|, UR4, PT ;  /* 0x0000000404007e2a */ /* 0x000fe2000bf0e200 */
[----:B------:R-:W-:-:S13]  /*c070*/  IMAD.MOV.U32 R3, RZ, RZ, RZ ;  /* 0x000000ffff037224 */ /* 0x000fda00078e00ff */
[----:B0-----:R-:W-:-:S05]  /*c080*/  @!P0 FMUL R2, R2, 1.175494350822287508e-38 ;  /* 0x0080000002028820 */ /* 0x001fca0000400000 */
[----:B------:R-:W-:Y:S01]  /*c090*/  STG.E.64 desc[UR36][R16.64], R2 ;  /* 0x0000000210007986 */ /* 0x000fe2000c101b24 */
[----:B------:R-:W-:Y:S05]  /*c0a0*/  EXIT ;  /* 0x000000000000794d */ /* 0x000fea0003800000 */
.L_x_7176:
        /* <DEDUP_REMOVED lines=9> */
.L_x_7175:
[----:B------:R-:W-:Y:S01]  /*c140*/  STG.E.64 desc[UR36][R16.64], R4 ;  /* 0x0000000410007986 */ /* 0x000fe2000c101b24 */
[----:B------:R-:W-:Y:S05]  /*c150*/  EXIT ;  /* 0x000000000000794d */ /* 0x000fea0003800000 */
.L_x_7166:
        /* <DEDUP_REMOVED lines=11> */
[----:B0-----:R-:W-:Y:S01]  /*c210*/  STG.E.U16 desc[UR36][R16.64], R5 ;  /* 0x0000000510007986 */ /* 0x001fe2000c101524 */
[----:B------:R-:W-:Y:S05]  /*c220*/  EXIT ;  /* 0x000000000000794d */ /* 0x000fea0003800000 */
.L_x_7180:
[----:B------:R-:W-:Y:S01]  /*c230*/  UMOV UR4, 0xf0000000 ;  /* 0xf000000000047882 */ /* 0x000fe20000000000 */
[----:B------:R-:W-:Y:S01]  /*c240*/  UMOV UR5, 0x380fffff ;  /* 0x380fffff00057882 */ /* 0x000fe20000000000 */
[----:B------:R-:W0:Y:S01]  /*c250*/  F2F.F32.F64 R3, R4 ;  /* 0x0000000400037310 */ /* 0x000e220000301000 */
[----:B------:R-:W-:Y:S01]  /*c260*/  DSETP.GEU.AND P0, PT, |R4|, UR4, PT ;  /* 0x0000000404007e2a */ /* 0x000fe2000bf0e200 */
[----:B------:R-:W-:Y:S01]  /*c270*/  BSSY.RECONVERGENT B0, `(.L_x_7181) ;  /* 0x0000014000007945 */ /* 0x000fe20003800200 */
[----:B------:R-:W-:-:S12]  /*c280*/  MOV R8, 0x80 ;  /* 0x0000008000087802 */ /* 0x000fd80000000f00 */
[----:B0-----:R-:W-:-:S05]  /*c290*/  @!P0 FMUL R3, R3, 1.175494350822287508e-38 ;  /* 0x0080000003038820 */ /* 0x001fca0000400000 */
[----:B---3--:R-:W-:-:S04]  /*c2a0*/  LOP3.LUT R2, R3, 0x7fffffff, RZ, 0xc0, !PT ;  /* 0x7fffffff03027812 */ /* 0x008fc800078ec0ff */
        /* <DEDUP_REMOVED lines=13> */
.L_x_7183:
[----:B------:R-:W-:-:S04]  /*c380*/  SHF.R.U32.HI R3, RZ, 0x18, R3 ;  /* 0x00000018ff037819 */ /* 0x000fc80000011603 */
[----:B------:R-:W-:-:S04]  /*c390*/  LOP3.LUT R0, R0, 0x80, R3, 0xf8, !PT ;  /* 0x0000008000007812 */ /* 0x000fc800078ef803 */
[----:B------:R-:W-:-:S07]  /*c3a0*/  PRMT R8, R0, 0x7610, R8 ;  /* 0x0000761000087816 */ /* 0x000fce0000000008 */
.L_x_7182:
[----:B------:R-:W-:Y:S05]  /*c3b0*/  BSYNC.RECONVERGENT B0 ;  /* 0x0000000000007941 */ /* 0x000fea0003800200 */
.L_x_7181:
[----:B------:R-:W-:Y:S01]  /*c3c0*/  STG.E.U8 desc[UR36][R16.64], R8 ;  /* 0x0000000810007986 */ /* 0x000fe2000c101124 */
[----:B------:R-:W-:Y:S05]  /*c3d0*/  EXIT ;  /* 0x000000000000794d */ /* 0x000fea0003800000 */
.L_x_7179:
[----:B------:R-:W-:Y:S01]  /*c3e0*/  UMOV UR4, 0xf0000000 ;  /* 0xf000000000047882 */ /* 0x000fe20000000000 */
[----:B------:R-:W-:Y:S01]  /*c3f0*/  UMOV UR5, 0x380fffff ;  /* 0x380fffff00057882 */ /* 0x000fe20000000000 */
[----:B------:R-:W0:Y:S01]  /*c400*/  F2F.F32.F64 R3, R4 ;  /* 0x0000000400037310 */ /* 0x000e220000301000 */
[----:B------:R-:W-:Y:S01]  /*c410*/  DSETP.GEU.AND P0, PT, |R4|, UR4, PT ;  /* 0x0000000404007e2a */ /* 0x000fe2000bf0e200 */
[----:B------:R-:W-:Y:S01]  /*c420*/  BSSY.RECONVERGENT B0, `(.L_x_7184) ;  /* 0x0000014000007945 */ /* 0x000fe20003800200 */
[----:B------:R-:W-:-:S12]  /*c430*/  IMAD.MOV.U32 R8, RZ, RZ, 0x80 ;  /* 0x00000080ff087424 */ /* 0x000fd800078e00ff */
        /* <DEDUP_REMOVED lines=15> */
.L_x_7186:
[----:B------:R-:W-:-:S04]  /*c530*/  SHF.R.U32.HI R3, RZ, 0x18, R3 ;  /* 0x00000018ff037819 */ /* 0x000fc80000011603 */
[----:B------:R-:W-:-:S04]  /*c540*/  LOP3.LUT R0, R0, 0x80, R3, 0xf8, !PT ;  /* 0x0000008000007812 */ /* 0x000fc800078ef803 */
[----:B------:R-:W-:-:S07]  /*c550*/  PRMT R8, R0, 0x7610, R8 ;  /* 0x0000761000087816 */ /* 0x000fce0000000008 */
.L_x_7185:
[----:B------:R-:W-:Y:S05]  /*c560*/  BSYNC.RECONVERGENT B0 ;  /* 0x0000000000007941 */ /* 0x000fea0003800200 */
.L_x_7184:
[----:B------:R-:W-:Y:S01]  /*c570*/  STG.E.U8 desc[UR36][R16.64], R8 ;  /* 0x0000000810007986 */ /* 0x000fe2000c101124 */
[----:B------:R-:W-:Y:S05]  /*c580*/  EXIT ;  /* 0x000000000000794d */ /* 0x000fea0003800000 */
.L_x_7178:
        /* <DEDUP_REMOVED lines=11> */
[----:B---3--:R-:W-:-:S04]  /*c640*/  SHF.R.U32.HI R2, RZ, 0x17, R6 ;  /* 0x00000017ff027819 */ /* 0x008fc80000011606 */
        /* <DEDUP_REMOVED lines=14> */
.L_x_7188:
[----:B------:R-:W0:Y:S02]  /*c730*/  F2I.U64.F64.TRUNC R4, R4 ;  /* 0x0000000400047311 */ /* 0x000e24000030d800 */
[----:B0-----:R-:W-:Y:S01]  /*c740*/  STG.E.64 desc[UR36][R16.64], R4 ;  /* 0x0000000410007986 */ /* 0x001fe2000c101b24 */
[----:B------:R-:W-:Y:S05]  /*c750*/  EXIT ;  /* 0x000000000000794d */ /* 0x000fea0003800000 */
.L_x_7187:
[----:B------:R-:W0:Y:S02]  /*c760*/  F2I.U32.F64.TRUNC R5, R4 ;  /* 0x0000000400057311 */ /* 0x000e24000030d000 */
[----:B0-----:R-:W-:Y:S01]  /*c770*/  STG.E desc[UR36][R16.64], R5 ;  /* 0x0000000510007986 */ /* 0x001fe2000c101924 */
[----:B------:R-:W-:Y:S05]  /*c780*/  EXIT ;  /* 0x000000000000794d */ /* 0x000fea0003800000 */
.L_x_7177:
        /* <DEDUP_REMOVED lines=10> */
.L_x_7190:
[----:B------:R-:W-:-:S05]  /*c830*/  CS2R R6, SRZ ;  /* 0x0000000000067805 */ /* 0x000fca000001ff00 */
[----:B------:R-:W-:Y:S01]  /*c840*/  STG.E.128 desc[UR36][R16.64], R4 ;  /* 0x0000000410007986 */ /* 0x000fe2000c101d24 */
[----:B------:R-:W-:Y:S05]  /*c850*/  EXIT ;  /* 0x000000000000794d */ /* 0x000fea0003800000 */
.L_x_7189:
[----:B------:R-:W-:-:S09]  /*c860*/  UISETP.NE.AND UP0, UPT, UR4, 0xf, UPT ;  /* 0x0000000f0400788c */ /* 0x000fd2000bf05270 */
[----:B------:R-:W-:Y:S05]  /*c870*/  BRA.U !UP0, `(.L_x_7191) ;  /* 0x0000000508087547 */ /* 0x000fea000b800000 */
[----:B------:R-:W-:-:S09]  /*c880*/  UISETP.NE.AND UP0, UPT, UR4, 0x17, UPT ;  /* 0x000000170400788c */ /* 0x000fd2000bf05270 */
[----:B------:R-:W-:Y:S05]  /*c890*/  BRA.U !UP0, `(.L_x_7192) ;  /* 0x0000000108a07547 */ /* 0x000fea000b800000 */
[----:B------:R-:W-:-:S09]  /*c8a0*/  UISETP.NE.AND UP0, UPT, UR4, 0x18, UPT ;  /* 0x000000180400788c */ /* 0x000fd2000bf05270 */
[----:B------:R-:W-:Y:S05]  /*c8b0*/  BRA.U !UP0, `(.L_x_7193) ;  /* 0x0000000108447547 */ /* 0x000fea000b800000 */
.L_x_7170:
[----:B------:R-:W-:Y:S01]  /*c8c0*/  MOV R0, 0x0 ;  /* 0x0000000000007802 */ /* 0x000fe20000000f00 */
[----:B------:R-:W0:Y:S01]  /*c8d0*/  LDCU.64 UR4, c[0x4][0x128] ;  /* 0x01002500ff0477ac */ /* 0x000e220008000a00 */
[----:B------:R-:W-:Y:S02]  /*c8e0*/  HFMA2 R8, -RZ, RZ, 0, 6.020069122314453125e-06 ;  /* 0x00000065ff087431 */ /* 0x000fe400000001ff */
[----:B------:R-:W-:Y:S01]  /*c8f0*/  IMAD.MOV.U32 R12, RZ, RZ, 0x1 ;  /* 0x00000001ff0c7424 */ /* 0x000fe200078e00ff */
[----:B---3--:R1:W2:Y:S01]  /*c900*/  LDC.64 R2, c[0x4][R0] ;  /* 0x0100000000027b82 */ /* 0x0082a20000000a00 */
        /* <DEDUP_REMOVED lines=11> */
.L_x_7194:
[----:B------:R-:W-:Y:S05]  /*c9c0*/  EXIT ;  /* 0x000000000000794d */ /* 0x000fea0003800000 */
.L_x_7193:
[----:B------:R-:W-:Y:S01]  /*c9d0*/  UMOV UR4, 0xf0000000 ;  /* 0xf000000000047882 */ /* 0x000fe20000000000 */
[----:B------:R-:W-:Y:S01]  /*c9e0*/  UMOV UR5, 0x380fffff ;  /* 0x380fffff00057882 */ /* 0x000fe20000000000 */
[----:B------:R-:W0:Y:S01]  /*c9f0*/  F2F.F32.F64 R7, R4 ;  /* 0x0000000400077310 */ /* 0x000e220000301000 */
[----:B------:R-:W-:Y:S01]  /*ca00*/  DSETP.GEU.AND P0, PT, |R4|, UR4, PT ;  /* 0x0000000404007e2a */ /* 0x000fe2000bf0e200 */
[----:B------:R-:W-:Y:S01]  /*ca10*/  BSSY.RECONVERGENT B0, `(.L_x_7195) ;  /* 0x000000d000007945 */ /* 0x000fe20003800200 */
[----:B------:R-:W-:-:S12]  /*ca20*/  IMAD.MOV.U32 R0, RZ, RZ, 0x7f ;  /* 0x0000007fff007424 */ /* 0x000fd800078e00ff */
[----:B0-----:R-:W-:-:S05]  /*ca30*/  @!P0 FMUL R7, R7, 1.175494350822287508e-38 ;  /* 0x0080000007078820 */ /* 0x001fca0000400000 */
[----:B---3--:R-:W-:Y:S02]  /*ca40*/  LOP3.LUT R2, R7, 0x7fffffff, RZ, 0xc0, !PT ;  /* 0x7fffffff07027812 */ /* 0x008fe400078ec0ff */
        /* <DEDUP_REMOVED lines=9> */
.L_x_7196:
[----:B------:R-:W-:Y:S05]  /*cae0*/  BSYNC.RECONVERGENT B0 ;  /* 0x0000000000007941 */ /* 0x000fea0003800200 */
.L_x_7195:
[----:B------:R-:W-:-:S05]  /*caf0*/  LOP3.LUT R3, R0, 0x80, R3, 0xf8, !PT ;  /* 0x0000008000037812 */ /* 0x000fca00078ef803 */
[----:B------:R-:W-:Y:S01]  /*cb00*/  STG.E.U8 desc[UR36][R16.64], R3 ;  /* 0x0000000310007986 */ /* 0x000fe2000c101124 */
[----:B------:R-:W-:Y:S05]  /*cb10*/  EXIT ;  /* 0x000000000000794d */ /* 0x000fea0003800000 */
.L_x_7192:
[----:B------:R-:W-:Y:S01]  /*cb20*/  UMOV UR4, 0xf0000000 ;  /* 0xf000000000047882 */ /* 0x000fe20000000000 */
[----:B------:R-:W-:Y:S01]  /*cb30*/  UMOV UR5, 0x380fffff ;  /* 0x380fffff00057882 */ /* 0x000fe20000000000 */
[----:B------:R-:W0:Y:S01]  /*cb40*/  F2F.F32.F64 R3, R4 ;  /* 0x0000000400037310 */ /* 0x000e220000301000 */
[----:B------:R-:W-:Y:S01]  /*cb50*/  DSETP.GEU.AND P0, PT, |R4|, UR4, PT ;  /* 0x0000000404007e2a */ /* 0x000fe2000bf0e200 */
[----:B------:R-:W-:-:S13]  /*cb60*/  BSSY.RECONVERGENT B0, `(.L_x_7197) ;  /* 0x000000f000007945 */ /* 0x000fda0003800200 */
        /* <DEDUP_REMOVED lines=11> */
.L_x_7198:
[----:B------:R-:W-:Y:S02]  /*cc20*/  ISETP.GT.U32.AND P0, PT, R2, 0x7f800000, PT ;  /* 0x7f8000000200780c */ /* 0x000fe40003f04070 */
[----:B------:R-:W-:-:S04]  /*cc30*/  MOV R0, 0x7f ;  /* 0x0000007f00007802 */ /* 0x000fc80000000f00 */
[----:B------:R-:W-:-:S07]  /*cc40*/  SEL R0, R0, 0x7c, P0 ;  /* 0x0000007c00007807 */ /* 0x000fce0000000000 */
.L_x_7199:
[----:B------:R-:W-:Y:S05]  /*cc50*/  BSYNC.RECONVERGENT B0 ;  /* 0x0000000000007941 */ /* 0x000fea0003800200 */
.L_x_7197:
[----:B------:R-:W-:-:S04]  /*cc60*/  SHF.R.U32.HI R3, RZ, 0x18, R3 ;  /* 0x00000018ff037819 */ /* 0x000fc80000011603 */
[----:B------:R-:W-:-:S05]  /*cc70*/  LOP3.LUT R3, R0, 0x80, R3, 0xf8, !PT ;  /* 0x0000008000037812 */ /* 0x000fca00078ef803 */
[----:B------:R-:W-:Y:S01]  /*cc80*/  STG.E.U8 desc[UR36][R16.64], R3 ;  /* 0x0000000310007986 */ /* 0x000fe2000c101124 */
[----:B------:R-:W-:Y:S05]  /*cc90*/  EXIT ;  /* 0x000000000000794d */ /* 0x000fea0003800000 */
.L_x_7191:
        /* <DEDUP_REMOVED lines=8> */
.L_x_7200:
        /* <DEDUP_REMOVED lines=14> */
.L_x_8149:


//--------------------- .text._ZN2at6native27unrolled_elementwise_kernelINS0_13BUnaryFunctorIdddZZZNS0_20copysign_kernel_cudaERNS_18TensorIteratorBaseEENKUlvE_clEvENKUlvE_clEvEUlddE_EESt5arrayIPcLm2EELi4E23TrivialOffsetCalculatorILi1EjESD_NS0_6memory12LoadWithCastILi1EEENSE_13StoreWithCastILi1EEEEEviT_T0_T2_T3_T4_T5_ --------------------------
	.section	.text._ZN2at6native27unrolled_elementwise_kernelINS0_13BUnaryFunctorIdddZZZNS0_20copysign_kernel_cudaERNS_18TensorIteratorBaseEENKUlvE_clEvENKUlvE_clEvEUlddE_EESt5arrayIPcLm2EELi4E23TrivialOffsetCalculatorILi1EjESD_NS0_6memory12LoadWithCastILi1EEENSE_13StoreWithCastILi1EEEEEviT_T0_T2_T3_T4_T5_,"ax",@progbits
	.align	128
        .global         _ZN2at6native27unrolled_elementwise_kernelINS0_13BUnaryFunctorIdddZZZNS0_20copysign_kernel_cudaERNS_18TensorIteratorBaseEENKUlvE_clEvENKUlvE_clEvEUlddE_EESt5arrayIPcLm2EELi4E23TrivialOffsetCalculatorILi1EjESD_NS0_6memory12LoadWithCastILi1EEENSE_13StoreWithCastILi1EEEEEviT_T0_T2_T3_T4_T5_
        .type           _ZN2at6native27unrolled_elementwise_kernelINS0_13BUnaryFunctorIdddZZZNS0_20copysign_kernel_cudaERNS_18TensorIteratorBaseEENKUlvE_clEvENKUlvE_clEvEUlddE_EESt5arrayIPcLm2EELi4E23TrivialOffsetCalculatorILi1EjESD_NS0_6memory12LoadWithCastILi1EEENSE_13StoreWithCastILi1EEEEEviT_T0_T2_T3_T4_T5_,@function
        .size           _ZN2at6native27unrolled_elementwise_kernelINS0_13BUnaryFunctorIdddZZZNS0_20copysign_kernel_cudaERNS_18TensorIteratorBaseEENKUlvE_clEvENKUlvE_clEvEUlddE_EESt5arrayIPcLm2EELi4E23TrivialOffsetCalculatorILi1EjESD_NS0_6memory12LoadWithCastILi1EEENSE_13StoreWithCastILi1EEEEEviT_T0_T2_T3_T4_T5_,(.L_x_8150 - _ZN2at6native27unrolled_elementwise_kernelINS0_13BUnaryFunctorIdddZZZNS0_20copysign_kernel_cudaERNS_18TensorIteratorBaseEENKUlvE_clEvENKUlvE_clEvEUlddE_EESt5arrayIPcLm2EELi4E23TrivialOffsetCalculatorILi1EjESD_NS0_6memory12LoadWithCastILi1EEENSE_13StoreWithCastILi1EEEEEviT_T0_T2_T3_T4_T5_)
        .other          _ZN2at6native27unrolled_elementwise_kernelINS0_13BUnaryFunctorIdddZZZNS0_20copysign_kernel_cudaERNS_18TensorIteratorBaseEENKUlvE_clEvENKUlvE_clEvEUlddE_EESt5arrayIPcLm2EELi4E23TrivialOffsetCalculatorILi1EjESD_NS0_6memory12LoadWithCastILi1EEENSE_13StoreWithCastILi1EEEEEviT_T0_T2_T3_T4_T5_,@"STO_CUDA_ENTRY STV_DEFAULT"
_ZN2at6native27unrolled_elementwise_kernelINS0_13BUnaryFunctorIdddZZZNS0_20copysign_kernel_cudaERNS_18TensorIteratorBaseEENKUlvE_clEvENKUlvE_clEvEUlddE_EESt5arrayIPcLm2EELi4E23TrivialOffsetCalculatorILi1EjESD_NS0_6memory12LoadWithCastILi1EEENSE_13StoreWithCastILi1EEEEEviT_T0_T2_T3_T4_T5_:
.text._ZN2at6native27unrolled_elementwise_kernelINS0_13BUnaryFunctorIdddZZZNS0_20copysign_kernel_cudaERNS_18TensorIteratorBaseEENKUlvE_clEvENKUlvE_clEvEUlddE_EESt5arrayIPcLm2EELi4E23TrivialOffsetCalculatorILi1EjESD_NS0_6memory12LoadWithCastILi1EEENSE_13StoreWithCastILi1EEEEEviT_T0_T2_T3_T4_T5_:
[----:B------:R-:W0:Y:S01]  /*0000*/  LDC R1, c[0x0][0x37c] ;  /* 0x0000df00ff017b82 */ /* 0x000e220000000800 */
[----:B------:R-:W1:Y:S07]  /*0010*/  S2R R18, SR_CTAID.X ;  /* 0x0000000000127919 */ /* 0x000e6e0000002500 */
[----:B------:R-:W1:Y:S01]  /*0020*/  LDC R19, c[0x0][0x380] ;  /* 0x0000e000ff137b82 */ /* 0x000e620000000800 */
[----:B------:R-:W2:Y:S01]  /*0030*/  LDCU.64 UR36, c[0x0][0x358] ;  /* 0x00006b00ff2477ac */ /* 0x000ea20008000a00 */
[----:B------:R-:W-:Y:S01]  /*0040*/  BSSY.RECONVERGENT B7, `(.L_x_7201) ;  /* 0x00000fa000077945 */ /* 0x000fe20003800200 */
[----:B------:R-:W3:Y:S01]  /*0050*/  S2R R2, SR_TID.X ;  /* 0x0000000000027919 */ /* 0x000ee20000002100 */
[----:B------:R-:W-:Y:S01]  /*0060*/  CS2R R26, SRZ ;  /* 0x00000000001a7805 */ /* 0x000fe2000001ff00 */
        /* <DEDUP_REMOVED lines=26> */
.L_x_7207:
[----:B------:R-:W2:Y:S02]  /*0210*/  LDG.E.U8 R2, desc[UR36][R2.64] ;  /* 0x0000002402027981 */ /* 0x000ea4000c1e1100 */
[----:B--2---:R0:W1:Y:S01]  /*0220*/  I2F.F64.U16 R26, R2 ;  /* 0x00000002001a7312 */ /* 0x0040620000101800 */
[----:B------:R-:W-:Y:S05]  /*0230*/  BRA `(.L_x_7209) ;  /* 0x0000000c00607947 */ /* 0x000fea0003800000 */
.L_x_7206:
        /* <DEDUP_REMOVED lines=9> */
.L_x_7211:
[----:B------:R-:W2:Y:S02]  /*02d0*/  LDG.E R2, desc[UR36][R2.64] ;  /* 0x0000002402027981 */ /* 0x000ea4000c1e1900 */
[----:B--2---:R1:W2:Y:S01]  /*02e0*/  I2F.F64 R26, R2 ;  /* 0x00000002001a7312 */ /* 0x0042a20000201c00 */
[----:B------:R-:W-:Y:S05]  /*02f0*/  BRA `(.L_x_7209) ;  /* 0x0000000c00307947 */ /* 0x000fea0003800000 */
.L_x_7210:
[----:B------:R-:W2:Y:S02]  /*0300*/  LDG.E.U16 R2, desc[UR36][R2.64] ;  /* 0x0000002402027981 */ /* 0x000ea4000c1e1500 */
[----:B--2---:R3:W4:Y:S01]  /*0310*/  I2F.F64.S16 R26, R2 ;  /* 0x00000002001a7312 */ /* 0x0047220000101c00 */
[----:B------:R-:W-:Y:S05]  /*0320*/  BRA `(.L_x_7209) ;  /* 0x0000000c00247947 */ /* 0x000fea0003800000 */
.L_x_7205:
        /* <DEDUP_REMOVED lines=10> */
.L_x_7213:
[----:B------:R-:W2:Y:S02]  /*03d0*/  LDG.E.U16 R0, desc[UR36][R2.64] ;  /* 0x0000002402007981 */ /* 0x000ea4000c1e1500 */
[----:B--2---:R-:W-:-:S05]  /*03e0*/  HADD2.F32 R0, -RZ, R0.H0_H0 ;  /* 0x20000000ff007230 */ /* 0x004fca0000004100 */
[----:B------:R-:W-:-:S04]  /*03f0*/  FMUL.FTZ R0, R0, 1 ;  /* 0x3f80000000007820 */ /* 0x000fc80000410000 */
[----:B------:R0:W1:Y:S01]  /*0400*/  F2F.F64.F32 R26, R0 ;  /* 0x00000000001a7310 */ /* 0x0000620000201800 */
[----:B------:R-:W-:Y:S05]  /*0410*/  BRA `(.L_x_7209) ;  /* 0x0000000800e87947 */ /* 0x000fea0003800000 */
.L_x_7212:
        /* <DEDUP_REMOVED lines=10> */
.L_x_7215:
[----:B------:R-:W2:Y:S02]  /*04c0*/  LDG.E.U16 R2, desc[UR36][R2.64] ;  /* 0x0000002402027981 */ /* 0x000ea4000c1e1500 */
[----:B--2---:R-:W-:-:S05]  /*04d0*/  HADD2.F32 R0, -RZ, R2.H0_H0 ;  /* 0x20000002ff007230 */ /* 0x004fca0000004100 */
[----:B------:R-:W-:-:S04]  /*04e0*/  FMUL.FTZ R0, R0, 1 ;  /* 0x3f80000000007820 */ /* 0x000fc80000410000 */
[----:B------:R0:W1:Y:S01]  /*04f0*/  F2F.F64.F32 R26, R0 ;  /* 0x00000000001a7310 */ /* 0x0000620000201800 */
[----:B------:R-:W-:Y:S05]  /*0500*/  BRA `(.L_x_7209) ;  /* 0x0000000800ac7947 */ /* 0x000fea0003800000 */
.L_x_7214:
[----:B------:R0:W5:Y:S01]  /*0510*/  LDG.E.64 R26, desc[UR36][R2.64] ;  /* 0x00000024021a7981 */ /* 0x000162000c1e1b00 */
[----:B------:R-:W-:Y:S05]  /*0520*/  BRA `(.L_x_7209) ;  /* 0x0000000800a47947 */ /* 0x000fea0003800000 */
.L_x_7204:
        /* <DEDUP_REMOVED lines=13> */
.L_x_7218:
[----:B------:R0:W5:Y:S01]  /*0600*/  LDG.E.64 R26, desc[UR36][R2.64] ;  /* 0x00000024021a7981 */ /* 0x000162000c1e1b00 */
[----:B------:R-:W-:Y:S05]  /*0610*/  BRA `(.L_x_7209) ;  /* 0x0000000800687947 */ /* 0x000fea0003800000 */
.L_x_7217:
        /* <DEDUP_REMOVED lines=27> */
.L_x_7220:
        /* <DEDUP_REMOVED lines=14> */
.L_x_7219:
[----:B------:R-:W2:Y:S02]  /*08b0*/  LDG.E.U16 R0, desc[UR36][R2.64] ;  /* 0x0000002402007981 */ /* 0x000ea4000c1e1500 */
[----:B--2---:R-:W-:-:S04]  /*08c0*/  IMAD.U32 R0, R0, 0x10000, RZ ;  /* 0x0001000000007824 */ /* 0x004fc800078e00ff */
[----:B------:R-:W-:-:S04]  /*08d0*/  FMUL.FTZ R0, R0, 1 ;  /* 0x3f80000000007820 */ /* 0x000fc80000410000 */
[----:B------:R0:W1:Y:S01]  /*08e0*/  F2F.F64.F32 R26, R0 ;  /* 0x00000000001a7310 */ /* 0x0000620000201800 */
[----:B------:R-:W-:Y:S05]  /*08f0*/  BRA `(.L_x_7209) ;  /* 0x0000000400b07947 */ /* 0x000fea0003800000 */
.L_x_7216:
        /* <DEDUP_REMOVED lines=11> */
.L_x_7223:
        /* <DEDUP_REMOVED lines=21> */
.L_x_7225:
[----:B------:R-:W-:Y:S05]  /*0b00*/  BSYNC.RECONVERGENT B0 ;  /* 0x0000000000007941 */ /* 0x000fea0003800200 */
.L_x_7224:
[----:B------:R-:W-:Y:S01]  /*0b10*/  IMAD.SHL.U32 R0, R0, 0x100000, RZ ;  /* 0x0010000000007824 */ /* 0x000fe200078e00ff */
[----:B------:R-:W-:-:S04]  /*0b20*/  LEA R2, R2, 0x3b800000, 0x17 ;  /* 0x3b80000002027811 */ /* 0x000fc800078eb8ff */
[----:B------:R-:W-:-:S05]  /*0b30*/  LOP3.LUT R0, R2, R0, R7, 0xfe, !PT ;  /* 0x0000000002007212 */ /* 0x000fca00078efe07 */
[----:B------:R-:W-:-:S04]  /*0b40*/  FMUL.FTZ R0, R0, 1 ;  /* 0x3f80000000007820 */ /* 0x000fc80000410000 */
[----:B------:R0:W1:Y:S01]  /*0b50*/  F2F.F64.F32 R26, R0 ;  /* 0x00000000001a7310 */ /* 0x0000620000201800 */
[----:B------:R-:W-:Y:S05]  /*0b60*/  BRA `(.L_x_7209) ;  /* 0x0000000400147947 */ /* 0x000fea0003800000 */
.L_x_7222:
        /* <DEDUP_REMOVED lines=21> */
.L_x_7227:
[----:B------:R-:W-:Y:S05]  /*0cc0*/  BSYNC.RECONVERGENT B0 ;  /* 0x0000000000007941 */ /* 0x000fea0003800200 */
.L_x_7226:
[----:B------:R-:W-:Y:S01]  /*0cd0*/  IMAD.SHL.U32 R0, R0, 0x200000, RZ ;  /* 0x0020000000007824 */ /* 0x000fe200078e00ff */
[----:B------:R-:W-:-:S04]  /*0ce0*/  LEA R2, R2, 0x37800000, 0x17 ;  /* 0x3780000002027811 */ /* 0x000fc800078eb8ff */
[----:B------:R-:W-:-:S05]  /*0cf0*/  LOP3.LUT R0, R2, R0, R7, 0xfe, !PT ;  /* 0x0000000002007212 */ /* 0x000fca00078efe07 */
[----:B------:R-:W-:-:S04]  /*0d00*/  FMUL.FTZ R0, R0, 1 ;  /* 0x3f80000000007820 */ /* 0x000fc80000410000 */
[----:B------:R0:W1:Y:S01]  /*0d10*/  F2F.F64.F32 R26, R0 ;  /* 0x00000000001a7310 */ /* 0x0000620000201800 */
[----:B------:R-:W-:Y:S05]  /*0d20*/  BRA `(.L_x_7209) ;  /* 0x0000000000a47947 */ /* 0x000fea0003800000 */
.L_x_7221:
[----:B------:R-:W-:-:S09]  /*0d30*/  UISETP.NE.AND UP0, UPT, UR4, 0x1c, UPT ;  /* 0x0000001c0400788c */ /* 0x000fd2000bf05270 */
[----:B------:R-:W-:Y:S05]  /*0d40*/  BRA.U !UP0, `(.L_x_7228) ;  /* 0x0000000108947547 */ /* 0x000fea000b800000 */
[----:B------:R-:W-:-:S09]  /*0d50*/  UISETP.NE.AND UP0, UPT, UR4, 0x1d, UPT ;  /* 0x0000001d0400788c */ /* 0x000fd2000bf05270 */
[----:B------:R-:W-:Y:S05]  /*0d60*/  BRA.U !UP0, `(.L_x_7229) ;  /* 0x0000000108807547 */ /* 0x000fea000b800000 */
[----:B------:R-:W-:-:S09]  /*0d70*/  UISETP.NE.AND UP0, UPT, UR4, 0x2c, UPT ;  /* 0x0000002c0400788c */ /* 0x000fd2000bf05270 */
[----:B------:R-:W-:Y:S05]  /*0d80*/  BRA.U !UP0, `(.L_x_7230) ;  /* 0x0000000108487547 */ /* 0x000fea000b800000 */
.L_x_7208:
        /* <DEDUP_REMOVED lines=16> */
.L_x_7231:
[----:B------:R-:W-:Y:S01]  /*0e90*/  CS2R R26, SRZ ;  /* 0x00000000001a7805 */ /* 0x000fe2000001ff00 */
[----:B------:R-:W-:Y:S06]  /*0ea0*/  BRA `(.L_x_7209) ;  /* 0x0000000000447947 */ /* 0x000fec0003800000 */
.L_x_7230:
        /* <DEDUP_REMOVED lines=12> */
.L_x_7229:
[----:B------:R-:W2:Y:S02]  /*0f70*/  LDG.E.64 R26, desc[UR36][R2.64] ;  /* 0x00000024021a7981 */ /* 0x000ea4000c1e1b00 */
[----:B--2---:R-:W0:Y:S01]  /*0f80*/  I2F.F64.U64 R26, R26 ;  /* 0x0000001a001a7312 */ /* 0x004e220000301800 */
[----:B------:R-:W-:Y:S05]  /*0f90*/  BRA `(.L_x_7209) ;  /* 0x0000000000087947 */ /* 0x000fea0003800000 */
.L_x_7228:
[----:B------:R-:W2:Y:S02]  /*0fa0*/  LDG.E R2, desc[UR36][R2.64] ;  /* 0x0000002402027981 */ /* 0x000ea4000c1e1900 */
[----:B--2---:R0:W1:Y:S02]  /*0fb0*/  I2F.F64.U32 R26, R2 ;  /* 0x00000002001a7312 */ /* 0x0040640000201800 */
.L_x_7209:
[----:B------:R-:W-:Y:S05]  /*0fc0*/  BSYNC.RECONVERGENT B6 ;  /* 0x0000000000067941 */ /* 0x000fea0003800200 */
.L_x_7203:
[----:B01-3--:R-:W-:-:S07]  /*0fd0*/  VIADD R2, R23, 0x80 ;  /* 0x0000008017027836 */ /* 0x00bfce0000000000 */
.L_x_7202:
[----:B------:R-:W-:Y:S05]  /*0fe0*/  BSYNC.RECONVERGENT B7 ;  /* 0x0000000000077941 */ /* 0x000fea0003800200 */
.L_x_7201:
[----:B------:R-:W-:Y:S01]  /*0ff0*/  ISETP.GE.AND P0, PT, R2, R19, PT ;  /* 0x000000130200720c */ /* 0x000fe20003f06270 */
[----:B------:R-:W-:Y:S01]  /*1000*/  BSSY.RECONVERGENT B7, `(.L_x_7232) ;  /* 0x00000f6000077945 */ /* 0x000fe20003800200 */
[----:B------:R-:W-:-:S11]  /*1010*/  CS2R R28, SRZ ;  /* 0x00000000001c7805 */ /* 0x000fd6000001ff00 */
        /* <DEDUP_REMOVED lines=20> */
[----:B---3--:R0:W1:Y:S01]  /*1160*/  I2F.F64.S16 R28, R4 ;  /* 0x00000004001c7312 */ /* 0x0080620000101c00 */
[----:B------:R-:W-:Y:S05]  /*1170*/  BRA `(.L_x_7240) ;  /* 0x0000000c00707947 */ /* 0x000fea0003800000 */
.L_x_7238:
[----:B------:R-:W3:Y:S02]  /*1180*/  LDG.E.U8 R4, desc[UR36][R4.64] ;  /* 0x0000002404047981 */ /* 0x000ee4000c1e1100 */
[----:B---3--:R0:W1:Y:S01]  /*1190*/  I2F.F64.U16 R28, R4 ;  /* 0x00000004001c7312 */ /* 0x0080620000101800 */
[----:B------:R-:W-:Y:S05]  /*11a0*/  BRA `(.L_x_7240) ;  /* 0x0000000c00647947 */ /* 0x000fea0003800000 */
.L_x_7237:
[----:B------:R-:W-:-:S09]  /*11b0*/  UISETP.NE.AND UP0, UPT, UR4, 0x2, UPT ;  /* 0x000000020400788c */ /* 0x000fd2000bf05270 */
[----:B------:R-:W-:Y:S05]  /*11c0*/  BRA.U !UP0, `(.L_x_7241) ;  /* 0x0000000108287547 */ /* 0x000fea000b800000 */
[----:B------:R-:W-:-:S09]  /*11d0*/  UISETP.NE.AND UP0, UPT, UR4, 0x3, UPT ;  /* 0x000000030400788c */ /* 0x000fd2000bf05270 */
[----:B------:R-:W-:Y:S05]  /*11e0*/  BRA.U !UP0, `(.L_x_7242) ;  /* 0x0000000108147547 */ /* 0x000fea000b800000 */
[----:B------:R-:W-:-:S09]  /*11f0*/  UISETP.NE.AND UP0, UPT, UR4, 0x4, UPT ;  /* 0x000000040400788c */ /* 0x000fd2000bf05270 */
[----:B------:R-:W-:Y:S05]  /*1200*/  BRA.U UP0, `(.L_x_7239) ;  /* 0x0000000900f07547 */ /* 0x000fea000b800000 */
[----:B------:R-:W3:Y:S02]  /*1210*/  LDG.E.64 R28, desc[UR36][R4.64] ;  /* 0x00000024041c7981 */ /* 0x000ee4000c1e1b00 */
[----:B---3--:R-:W0:Y:S01]  /*1220*/  I2F.F64.S64 R28, R28 ;  /* 0x0000001c001c7312 */ /* 0x008e220000301c00 */
[----:B------:R-:W-:Y:S05]  /*1230*/  BRA `(.L_x_7240) ;  /* 0x0000000c00407947 */ /* 0x000fea0003800000 */
.L_x_7242:
[----:B------:R-:W3:Y:S02]  /*1240*/  LDG.E R4, desc[UR36][R4.64] ;  /* 0x0000002404047981 */ /* 0x000ee4000c1e1900 */
[----:B---3--:R0:W1:Y:S01]  /*1250*/  I2F.F64 R28, R4 ;  /* 0x00000004001c7312 */ /* 0x0080620000201c00 */
[----:B------:R-:W-:Y:S05]  /*1260*/  BRA `(.L_x_7240) ;  /* 0x0000000c00347947 */ /* 0x000fea0003800000 */
.L_x_7241:
[----:B------:R-:W3:Y:S02]  /*1270*/  LDG.E.U16 R4, desc[UR36][R4.64] ;  /* 0x0000002404047981 */ /* 0x000ee4000c1e1500 */
[----:B---3--:R0:W1:Y:S01]  /*1280*/  I2F.F64.S16 R28, R4 ;  /* 0x00000004001c7312 */ /* 0x0080620000101c00 */
[----:B------:R-:W-:Y:S05]  /*1290*/  BRA `(.L_x_7240) ;  /* 0x0000000c00287947 */ /* 0x000fea0003800000 */
.L_x_7236:
        /* <DEDUP_REMOVED lines=8> */
[----:B------:R-:W3:Y:S01]  /*1320*/  F2F.F64.F32 R28, R28 ;  /* 0x0000001c001c7310 */ /* 0x000ee20000201800 */
[----:B------:R-:W-:Y:S05]  /*1330*/  BRA `(.L_x_7240) ;  /* 0x0000000c00007947 */ /* 0x000fea0003800000 */
.L_x_7244:
[----:B------:R-:W3:Y:S02]  /*1340*/  LDG.E.U16 R0, desc[UR36][R4.64] ;  /* 0x0000002404007981 */ /* 0x000ee4000c1e1500 */
[----:B---3--:R-:W-:-:S05]  /*1350*/  HADD2.F32 R0, -RZ, R0.H0_H0 ;  /* 0x20000000ff007230 */ /* 0x008fca0000004100 */
[----:B------:R-:W-:-:S04]  /*1360*/  FMUL.FTZ R0, R0, 1 ;  /* 0x3f80000000007820 */ /* 0x000fc80000410000 */
[----:B------:R0:W1:Y:S01]  /*1370*/  F2F.F64.F32 R28, R0 ;  /* 0x00000000001c7310 */ /* 0x0000620000201800 */
[----:B------:R-:W-:Y:S05]  /*1380*/  BRA `(.L_x_7240) ;  /* 0x0000000800ec7947 */ /* 0x000fea0003800000 */
.L_x_7243:
        /* <DEDUP_REMOVED lines=10> */
.L_x_7246:
[----:B------:R-:W3:Y:S02]  /*1430*/  LDG.E.U16 R4, desc[UR36][R4.64] ;  /* 0x0000002404047981 */ /* 0x000ee4000c1e1500 */
[----:B---3--:R-:W-:-:S05]  /*1440*/  HADD2.F32 R0, -RZ, R4.H0_H0 ;  /* 0x20000004ff007230 */ /* 0x008fca0000004100 */
[----:B------:R-:W-:-:S04]  /*1450*/  FMUL.FTZ R0, R0, 1 ;  /* 0x3f80000000007820 */ /* 0x000fc80000410000 */
[----:B------:R0:W1:Y:S01]  /*1460*/  F2F.F64.F32 R28, R0 ;  /* 0x00000000001c7310 */ /* 0x0000620000201800 */
[----:B------:R-:W-:Y:S05]  /*1470*/  BRA `(.L_x_7240) ;  /* 0x0000000800b07947 */ /* 0x000fea0003800000 */
.L_x_7245:
[----:B------:R0:W5:Y:S01]  /*1480*/  LDG.E.64 R28, desc[UR36][R4.64] ;  /* 0x00000024041c7981 */ /* 0x000162000c1e1b00 */
[----:B------:R-:W-:Y:S05]  /*1490*/  BRA `(.L_x_7240) ;  /* 0x0000000800a87947 */ /* 0x000fea0003800000 */
.L_x_7235:
        /* <DEDUP_REMOVED lines=8> */
[----:B------:R-:W3:Y:S01]  /*1520*/  LDG.E.U8 R4, desc[UR36][R4.64] ;  /* 0x0000002404047981 */ /* 0x000ee2000c1e1100 */
[----:B------:R-:W-:Y:S01]  /*1530*/  IMAD.MOV.U32 R28, RZ, RZ, RZ ;  /* 0x000000ffff1c7224 */ /* 0x000fe200078e00ff */
[----:B---3--:R-:W-:-:S04]  /*1540*/  ISETP.NE.AND P0, PT, R4, RZ, PT ;  /* 0x000000ff0400720c */ /* 0x008fc80003f05270 */
[----:B------:R-:W-:Y:S01]  /*1550*/  FSEL R29, RZ, 1.875, !P0 ;  /* 0x3ff00000ff1d7808 */ /* 0x000fe20004000000 */
[----:B------:R-:W-:Y:S08]  /*1560*/  BRA `(.L_x_7240) ;  /* 0x0000000800747947 */ /* 0x000ff00003800000 */
.L_x_7249:
[----:B------:R0:W5:Y:S01]  /*1570*/  LDG.E.64 R28, desc[UR36][R4.64] ;  /* 0x00000024041c7981 */ /* 0x000162000c1e1b00 */
[----:B------:R-:W-:Y:S05]  /*1580*/  BRA `(.L_x_7240) ;  /* 0x00000008006c7947 */ /* 0x000fea0003800000 */
.L_x_7248:
        /* <DEDUP_REMOVED lines=27> */
.L_x_7251:
        /* <DEDUP_REMOVED lines=15> */
.L_x_7250:
[----:B------:R-:W3:Y:S02]  /*1830*/  LDG.E.U16 R0, desc[UR36][R4.64] ;  /* 0x0000002404007981 */ /* 0x000ee4000c1e1500 */
[----:B---3--:R-:W-:-:S04]  /*1840*/  IMAD.U32 R0, R0, 0x10000, RZ ;  /* 0x0001000000007824 */ /* 0x008fc800078e00ff */
[----:B------:R-:W-:-:S04]  /*1850*/  FMUL.FTZ R0, R0, 1 ;  /* 0x3f80000000007820 */ /* 0x000fc80000410000 */
[----:B------:R0:W1:Y:S01]  /*1860*/  F2F.F64.F32 R28, R0 ;  /* 0x00000000001c7310 */ /* 0x0000620000201800 */
[----:B------:R-:W-:Y:S05]  /*1870*/  BRA `(.L_x_7240) ;  /* 0x0000000400b07947 */ /* 0x000fea0003800000 */
.L_x_7247:
        /* <DEDUP_REMOVED lines=9> */
[----:B---3--:R0:W1:Y:S01]  /*1910*/  I2F.F64.U16 R28, R4 ;  /* 0x00000004001c7312 */ /* 0x0080620000101800 */
[----:B------:R-:W-:Y:S05]  /*1920*/  BRA `(.L_x_7240) ;  /* 0x0000000400847947 */ /* 0x000fea0003800000 */
.L_x_7254:
[----:B------:R-:W3:Y:S01]  /*1930*/  LDG.E.U8 R4, desc[UR36][R4.64] ;  /* 0x0000002404047981 */ /* 0x000ee2000c1e1100 */
[----:B------:R-:W-:Y:S02]  /*1940*/  CS2R R28, SRZ ;  /* 0x00000000001c7805 */ /* 0x000fe4000001ff00 */
[----:B---3--:R-:W-:-:S13]  /*1950*/  ISETP.NE.AND P0, PT, R4, RZ, PT ;  /* 0x000000ff0400720c */ /* 0x008fda0003f05270 */
        /* <DEDUP_REMOVED lines=18> */
.L_x_7256:
[----:B------:R-:W-:Y:S05]  /*1a80*/  BSYNC.RECONVERGENT B0 ;  /* 0x0000000000007941 */ /* 0x000fea0003800200 */
.L_x_7255:
[----:B------:R-:W-:Y:S01]  /*1a90*/  IMAD.SHL.U32 R0, R0, 0x100000, RZ ;  /* 0x0010000000007824 */ /* 0x000fe200078e00ff */
[----:B------:R-:W-:-:S04]  /*1aa0*/  LEA R3, R3, 0x3b800000, 0x17 ;  /* 0x3b80000003037811 */ /* 0x000fc800078eb8ff */
[----:B------:R-:W-:-:S05]  /*1ab0*/  LOP3.LUT R0, R3, R0, R7, 0xfe, !PT ;  /* 0x0000000003007212 */ /* 0x000fca00078efe07 */
[----:B------:R-:W-:-:S04]  /*1ac0*/  FMUL.FTZ R0, R0, 1 ;  /* 0x3f80000000007820 */ /* 0x000fc80000410000 */
[----:B------:R0:W1:Y:S01]  /*1ad0*/  F2F.F64.F32 R28, R0 ;  /* 0x00000000001c7310 */ /* 0x0000620000201800 */
[----:B------:R-:W-:Y:S05]  /*1ae0*/  BRA `(.L_x_7240) ;  /* 0x0000000400147947 */ /* 0x000fea0003800000 */
.L_x_7253:
        /* <DEDUP_REMOVED lines=21> */
.L_x_7258:
[----:B------:R-:W-:Y:S05]  /*1c40*/  BSYNC.RECONVERGENT B0 ;  /* 0x0000000000007941 */ /* 0x000fea0003800200 */
.L_x_7257:
[----:B------:R-:W-:Y:S01]  /*1c50*/  IMAD.SHL.U32 R0, R0, 0x200000, RZ ;  /* 0x0020000000007824 */ /* 0x000fe200078e00ff */
[----:B------:R-:W-:-:S04]  /*1c60*/  LEA R3, R3, 0x37800000, 0x17 ;  /* 0x3780000003037811 */ /* 0x000fc800078eb8ff */
[----:B------:R-:W-:-:S05]  /*1c70*/  LOP3.LUT R0, R3, R0, R7, 0xfe, !PT ;  /* 0x0000000003007212 */ /* 0x000fca00078efe07 */
[----:B------:R-:W-:-:S04]  /*1c80*/  FMUL.FTZ R0, R0, 1 ;  /* 0x3f80000000007820 */ /* 0x000fc80000410000 */
[----:B------:R0:W1:Y:S01]  /*1c90*/  F2F.F64.F32 R28, R0 ;  /* 0x00000000001c7310 */ /* 0x0000620000201800 */
[----:B------:R-:W-:Y:S05]  /*1ca0*/  BRA `(.L_x_7240) ;  /* 0x0000000000a47947 */ /* 0x000fea0003800000 */
.L_x_7252:
        /* <DEDUP_REMOVED lines=18> */
.L_x_7239:
        /* <DEDUP_REMOVED lines=16> */
.L_x_7261:
[----:B------:R-:W-:Y:S01]  /*1ed0*/  CS2R R28, SRZ ;  /* 0x00000000001c7805 */ /* 0x000fe2000001ff00 */
[----:B------:R-:W-:Y:S06]  /*1ee0*/  BRA `(.L_x_7240) ;  /* 0x0000000000147947 */ /* 0x000fec0003800000 */
.L_x_7260:
[----:B------:R-:W3:Y:S02]  /*1ef0*/  LDG.E.64 R28, desc[UR36][R4.64] ;  /* 0x00000024041c7981 */ /* 0x000ee4000c1e1b00 */
[----:B---3--:R-:W0:Y:S01]  /*1f00*/  I2F.F64.U64 R28, R28 ;  /* 0x0000001c001c7312 */ /* 0x008e220000301800 */
[----:B------:R-:W-:Y:S05]  /*1f10*/  BRA `(.L_x_7240) ;  /* 0x0000000000087947 */ /* 0x000fea0003800000 */
.L_x_7259:
[----:B------:R-:W3:Y:S02]  /*1f20*/  LDG.E R4, desc[UR36][R4.64] ;  /* 0x0000002404047981 */ /* 0x000ee4000c1e1900 */
[----:B---3--:R0:W1:Y:S02]  /*1f30*/  I2F.F64.U32 R28, R4 ;  /* 0x00000004001c7312 */ /* 0x0080640000201800 */
.L_x_7240:
[----:B------:R-:W-:Y:S05]  /*1f40*/  BSYNC.RECONVERGENT B6 ;  /* 0x0000000000067941 */ /* 0x000fea0003800200 */
.L_x_7234:
[----:B------:R-:W-:-:S07]  /*1f50*/  VIADD R2, R2, 0x80 ;  /* 0x0000008002027836 */ /* 0x000fce0000000000 */
.L_x_7233:
[----:B------:R-:W-:Y:S05]  /*1f60*/  BSYNC.RECONVERGENT B7 ;  /* 0x0000000000077941 */ /* 0x000fea0003800200 */
.L_x_7232:
[----:B------:R-:W-:Y:S01]  /*1f70*/  ISETP.GE.AND P0, PT, R2, R19, PT ;  /* 0x000000130200720c */ /* 0x000fe20003f06270 */
[----:B------:R-:W-:Y:S01]  /*1f80*/  BSSY.RECONVERGENT B7, `(.L_x_7262) ;  /* 0x00000f6000077945 */ /* 0x000fe20003800200 */
[----:B------:R-:W-:-:S11]  /*1f90*/  CS2R R24, SRZ ;  /* 0x0000000000187805 */ /* 0x000fd6000001ff00 */
        /* <DEDUP_REMOVED lines=22> */
.L_x_7268:
[----:B------:R-:W2:Y:S02]  /*2100*/  LDG.E.U8 R4, desc[UR36][R4.64] ;  /* 0x0000002404047981 */ /* 0x000ea4000c1e1100 */
[----:B--2---:R0:W1:Y:S01]  /*2110*/  I2F.F64.U16 R24, R4 ;  /* 0x0000000400187312 */ /* 0x0040620000101800 */
[----:B------:R-:W-:Y:S05]  /*2120*/  BRA `(.L_x_7270) ;  /* 0x0000000c00647947 */ /* 0x000fea0003800000 */
.L_x_7267:
        /* <DEDUP_REMOVED lines=9> */
.L_x_7272:
[----:B------:R-:W2:Y:S02]  /*21c0*/  LDG.E R4, desc[UR36][R4.64] ;  /* 0x0000002404047981 */ /* 0x000ea4000c1e1900 */
[----:B--2---:R1:W2:Y:S01]  /*21d0*/  I2F.F64 R24, R4 ;  /* 0x0000000400187312 */ /* 0x0042a20000201c00 */
[----:B------:R-:W-:Y:S05]  /*21e0*/  BRA `(.L_x_7270) ;  /* 0x0000000c00347947 */ /* 0x000fea0003800000 */
.L_x_7271:
[----:B------:R-:W2:Y:S02]  /*21f0*/  LDG.E.U16 R4, desc[UR36][R4.64] ;  /* 0x0000002404047981 */ /* 0x000ea4000c1e1500 */
[----:B--2---:R0:W1:Y:S01]  /*2200*/  I2F.F64.S16 R24, R4 ;  /* 0x0000000400187312 */ /* 0x0040620000101c00 */
[----:B------:R-:W-:Y:S05]  /*2210*/  BRA `(.L_x_7270) ;  /* 0x0000000c00287947 */ /* 0x000fea0003800000 */
.L_x_7266:
        /* <DEDUP_REMOVED lines=10> */
.L_x_7274:
[----:B------:R-:W2:Y:S02]  /*22c0*/  LDG.E.U16 R0, desc[UR36][R4.64] ;  /* 0x0000002404007981 */ /* 0x000ea4000c1e1500 */
[----:B--2---:R-:W-:-:S05]  /*22d0*/  HADD2.F32 R0, -RZ, R0.H0_H0 ;  /* 0x20000000ff007230 */ /* 0x004fca0000004100 */
[----:B------:R-:W-:-:S04]  /*22e0*/  FMUL.FTZ R0, R0, 1 ;  /* 0x3f80000000007820 */ /* 0x000fc80000410000 */
[----:B------:R0:W1:Y:S01]  /*22f0*/  F2F.F64.F32 R24, R0 ;  /* 0x0000000000187310 */ /* 0x0000620000201800 */
[----:B------:R-:W-:Y:S05]  /*2300*/  BRA `(.L_x_7270) ;  /* 0x0000000800ec7947 */ /* 0x000fea0003800000 */
.L_x_7273:
        /* <DEDUP_REMOVED lines=10> */
.L_x_7276:
[----:B------:R-:W2:Y:S02]  /*23b0*/  LDG.E.U16 R4, desc[UR36][R4.64] ;  /* 0x0000002404047981 */ /* 0x000ea4000c1e1500 */
[----:B--2---:R-:W-:-:S05]  /*23c0*/  HADD2.F32 R0, -RZ, R4.H0_H0 ;  /* 0x20000004ff007230 */ /* 0x004fca0000004100 */
[----:B------:R-:W-:-:S04]  /*23d0*/  FMUL.FTZ R0, R0, 1 ;  /* 0x3f80000000007820 */ /* 0x000fc80000410000 */
[----:B------:R0:W1:Y:S01]  /*23e0*/  F2F.F64.F32 R24, R0 ;  /* 0x0000000000187310 */ /* 0x0000620000201800 */
[----:B------:R-:W-:Y:S05]  /*23f0*/  BRA `(.L_x_7270) ;  /* 0x0000000800b07947 */ /* 0x000fea0003800000 */
.L_x_7275:
[----:B------:R0:W5:Y:S01]  /*2400*/  LDG.E.64 R24, desc[UR36][R4.64] ;  /* 0x0000002404187981 */ /* 0x000162000c1e1b00 */
[----:B------:R-:W-:Y:S05]  /*2410*/  BRA `(.L_x_7270) ;  /* 0x0000000800a87947 */ /* 0x000fea0003800000 */
.L_x_7265:
        /* <DEDUP_REMOVED lines=13> */
.L_x_7279:
[----:B------:R0:W5:Y:S01]  /*24f0*/  LDG.E.64 R24, desc[UR36][R4.64] ;  /* 0x0000002404187981 */ /* 0x000162000c1e1b00 */
[----:B------:R-:W-:Y:S05]  /*2500*/  BRA `(.L_x_7270) ;  /* 0x00000008006c7947 */ /* 0x000fea0003800000 */
.L_x_7278:
        /* <DEDUP_REMOVED lines=27> */
.L_x_7281:
        /* <DEDUP_REMOVED lines=15> */
.L_x_7280:
[----:B------:R-:W2:Y:S02]  /*27b0*/  LDG.E.U16 R0, desc[UR36][R4.64] ;  /* 0x0000002404007981 */ /* 0x000ea4000c1e1500 */
[----:B--2---:R-:W-:-:S04]  /*27c0*/  IMAD.U32 R0, R0, 0x10000, RZ ;  /* 0x0001000000007824 */ /* 0x004fc800078e00ff */
[----:B------:R-:W-:-:S04]  /*27d0*/  FMUL.FTZ R0, R0, 1 ;  /* 0x3f80000000007820 */ /* 0x000fc80000410000 */
[----:B------:R0:W1:Y:S01]  /*27e0*/  F2F.F64.F32 R24, R0 ;  /* 0x0000000000187310 */ /* 0x0000620000201800 */
[----:B------:R-:W-:Y:S05]  /*27f0*/  BRA `(.L_x_7270) ;  /* 0x0000000400b07947 */ /* 0x000fea0003800000 */
.L_x_7277:
        /* <DEDUP_REMOVED lines=11> */
.L_x_7284:
        /* <DEDUP_REMOVED lines=21> */
.L_x_7286:
[----:B------:R-:W-:Y:S05]  /*2a00*/  BSYNC.RECONVERGENT B0 ;  /* 0x0000000000007941 */ /* 0x000fea0003800200 */
.L_x_7285:
[----:B------:R-:W-:Y:S01]  /*2a10*/  IMAD.SHL.U32 R0, R0, 0x100000, RZ ;  /* 0x0010000000007824 */ /* 0x000fe200078e00ff */
[----:B------:R-:W-:-:S04]  /*2a20*/  LEA R3, R3, 0x3b800000, 0x17 ;  /* 0x3b80000003037811 */ /* 0x000fc800078eb8ff */
[----:B------:R-:W-:-:S05]  /*2a30*/  LOP3.LUT R0, R3, R0, R7, 0xfe, !PT ;  /* 0x0000000003007212 */ /* 0x000fca00078efe07 */
[----:B------:R-:W-:-:S04]  /*2a40*/  FMUL.FTZ R0, R0, 1 ;  /* 0x3f80000000007820 */ /* 0x000fc80000410000 */
[----:B------:R0:W1:Y:S01]  /*2a50*/  F2F.F64.F32 R24, R0 ;  /* 0x0000000000187310 */ /* 0x0000620000201800 */
[----:B------:R-:W-:Y:S05]  /*2a60*/  BRA `(.L_x_7270) ;  /* 0x0000000400147947 */ /* 0x000fea0003800000 */
.L_x_7283:
        /* <DEDUP_REMOVED lines=21> */
.L_x_7288:
[----:B------:R-:W-:Y:S05]  /*2bc0*/  BSYNC.RECONVERGENT B0 ;  /* 0x0000000000007941 */ /* 0x000fea0003800200 */
.L_x_7287:
[----:B------:R-:W-:Y:S01]  /*2bd0*/  IMAD.SHL.U32 R0, R0, 0x200000, RZ ;  /* 0x0020000000007824 */ /* 0x000fe200078e00ff */
[----:B------:R-:W-:-:S04]  /*2be0*/  LEA R3, R3, 0x37800000, 0x17 ;  /* 0x3780000003037811 */ /* 0x000fc800078eb8ff */
[----:B------:R-:W-:-:S05]  /*2bf0*/  LOP3.LUT R0, R3, R0, R7, 0xfe, !PT ;  /* 0x0000000003007212 */ /* 0x000fca00078efe07 */
[----:B------:R-:W-:-:S04]  /*2c00*/  FMUL.FTZ R0, R0, 1 ;  /* 0x3f80000000007820 */ /* 0x000fc80000410000 */
[----:B------:R0:W1:Y:S01]  /*2c10*/  F2F.F64.F32 R24, R0 ;  /* 0x0000000000187310 */ /* 0x0000620000201800 */
[----:B------:R-:W-:Y:S05]  /*2c20*/  BRA `(.L_x_7270) ;  /* 0x0000000000a47947 */ /* 0x000fea0003800000 */
.L_x_7282:
        /* <DEDUP_REMOVED lines=18> */
.L_x_7269:
        /* <DEDUP_REMOVED lines=16> */
.L_x_7291:
[----:B------:R-:W-:Y:S01]  /*2e50*/  CS2R R24, SRZ ;  /* 0x0000000000187805 */ /* 0x000fe2000001ff00 */
[----:B------:R-:W-:Y:S06]  /*2e60*/  BRA `(.L_x_7270) ;  /* 0x0000000000147947 */ /* 0x000fec0003800000 */
.L_x_7290:
[----:B------:R-:W2:Y:S02]  /*2e70*/  LDG.E.64 R24, desc[UR36][R4.64] ;  /* 0x0000002404187981 */ /* 0x000ea4000c1e1b00 */
[----:B--2---:R-:W0:Y:S01]  /*2e80*/  I2F.F64.U64 R24, R24 ;  /* 0x0000001800187312 */ /* 0x004e220000301800 */
[----:B------:R-:W-:Y:S05]  /*2e90*/  BRA `(.L_x_7270) ;  /* 0x0000000000087947 */ /* 0x000fea0003800000 */
.L_x_7289:
[----:B------:R-:W2:Y:S02]  /*2ea0*/  LDG.E R4, desc[UR36][R4.64] ;  /* 0x0000002404047981 */ /* 0x000ea4000c1e1900 */
[----:B--2---:R0:W1:Y:S02]  /*2eb0*/  I2F.F64.U32 R24, R4 ;  /* 0x0000000400187312 */ /* 0x0040640000201800 */
.L_x_7270:
[----:B------:R-:W-:Y:S05]  /*2ec0*/  BSYNC.RECONVERGENT B6 ;  /* 0x0000000000067941 */ /* 0x000fea0003800200 */
.L_x_7264:
[----:B------:R-:W-:-:S07]  /*2ed0*/  VIADD R2, R2, 0x80 ;  /* 0x0000008002027836 */ /* 0x000fce0000000000 */
.L_x_7263:
[----:B------:R-:W-:Y:S05]  /*2ee0*/  BSYNC.RECONVERGENT B7 ;  /* 0x0000000000077941 */ /* 0x000fea0003800200 */
.L_x_7262:
[----:B------:R-:W-:Y:S01]  /*2ef0*/  ISETP.GE.AND P0, PT, R2, R19, PT ;  /* 0x000000130200720c */ /* 0x000fe20003f06270 */
[----:B------:R-:W-:Y:S01]  /*2f00*/  BSSY.RECONVERGENT B6, `(.L_x_7292) ;  /* 0x00000ef000067945 */ /* 0x000fe20003800200 */
[----:B------:R-:W-:-:S11]  /*2f10*/  CS2R R16, SRZ ;  /* 0x0000000000107805 */ /* 0x000fd6000001ff00 */
        /* <DEDUP_REMOVED lines=21> */
.L_x_7297:
[----:B------:R-:W2:Y:S02]  /*3070*/  LDG.E.U8 R2, desc[UR36][R2.64] ;  /* 0x0000002402027981 */ /* 0x000ea4000c1e1100 */
[----:B--2---:R0:W1:Y:S01]  /*3080*/  I2F.F64.U16 R16, R2 ;  /* 0x0000000200107312 */ /* 0x0040620000101800 */
[----:B------:R-:W-:Y:S05]  /*3090*/  BRA `(.L_x_7293) ;  /* 0x0000000c00547947 */ /* 0x000fea0003800000 */
.L_x_7296:
        /* <DEDUP_REMOVED lines=9> */
.L_x_7300:
[----:B------:R-:W2:Y:S02]  /*3130*/  LDG.E R2, desc[UR36][R2.64] ;  /* 0x0000002402027981 */ /* 0x000ea4000c1e1900 */
[----:B--2---:R0:W1:Y:S01]  /*3140*/  I2F.F64 R16, R2 ;  /* 0x0000000200107312 */ /* 0x0040620000201c00 */
[----:B------:R-:W-:Y:S05]  /*3150*/  BRA `(.L_x_7293) ;  /* 0x0000000c00247947 */ /* 0x000fea0003800000 */
.L_x_7299:
[----:B------:R-:W2:Y:S02]  /*3160*/  LDG.E.U16 R2, desc[UR36][R2.64] ;  /* 0x0000002402027981 */ /* 0x000ea4000c1e1500 */
[----:B--2---:R0:W1:Y:S01]  /*3170*/  I2F.F64.S16 R16, R2 ;  /* 0x0000000200107312 */ /* 0x0040620000101c00 */
[----:B------:R-:W-:Y:S05]  /*3180*/  BRA `(.L_x_7293) ;  /* 0x0000000c00187947 */ /* 0x000fea0003800000 */
.L_x_7295:
        /* <DEDUP_REMOVED lines=10> */
.L_x_7302:
[----:B------:R-:W2:Y:S02]  /*3230*/  LDG.E.U16 R0, desc[UR36][R2.64] ;  /* 0x0000002402007981 */ /* 0x000ea4000c1e1500 */
[----:B--2---:R-:W-:-:S05]  /*3240*/  HADD2.F32 R0, -RZ, R0.H0_H0 ;  /* 0x20000000ff007230 */ /* 0x004fca0000004100 */
[----:B------:R-:W-:-:S04]  /*3250*/  FMUL.FTZ R0, R0, 1 ;  /* 0x3f80000000007820 */ /* 0x000fc80000410000 */
[----:B------:R0:W1:Y:S01]  /*3260*/  F2F.F64.F32 R16, R0 ;  /* 0x0000000000107310 */ /* 0x0000620000201800 */
[----:B------:R-:W-:Y:S05]  /*3270*/  BRA `(.L_x_7293) ;  /* 0x0000000800dc7947 */ /* 0x000fea0003800000 */
.L_x_7301:
        /* <DEDUP_REMOVED lines=10> */
.L_x_7304:
[----:B------:R-:W2:Y:S02]  /*3320*/  LDG.E.U16 R2, desc[UR36][R2.64] ;  /* 0x0000002402027981 */ /* 0x000ea4000c1e1500 */
[----:B--2---:R-:W-:-:S05]  /*3330*/  HADD2.F32 R0, -RZ, R2.H0_H0 ;  /* 0x20000002ff007230 */ /* 0x004fca0000004100 */
[----:B------:R-:W-:-:S04]  /*3340*/  FMUL.FTZ R0, R0, 1 ;  /* 0x3f80000000007820 */ /* 0x000fc80000410000 */
[----:B------:R0:W1:Y:S01]  /*3350*/  F2F.F64.F32 R16, R0 ;  /* 0x0000000000107310 */ /* 0x0000620000201800 */
[----:B------:R-:W-:Y:S05]  /*3360*/  BRA `(.L_x_7293) ;  /* 0x0000000800a07947 */ /* 0x000fea0003800000 */
.L_x_7303:
[----:B------:R0:W5:Y:S01]  /*3370*/  LDG.E.64 R16, desc[UR36][R2.64] ;  /* 0x0000002402107981 */ /* 0x000162000c1e1b00 */
[----:B------:R-:W-:Y:S05]  /*3380*/  BRA `(.L_x_7293) ;  /* 0x0000000800987947 */ /* 0x000fea0003800000 */
.L_x_7294:
        /* <DEDUP_REMOVED lines=13> */
.L_x_7307:
[----:B------:R0:W5:Y:S01]  /*3460*/  LDG.E.64 R16, desc[UR36][R2.64] ;  /* 0x0000002402107981 */ /* 0x000162000c1e1b00 */
[----:B------:R-:W-:Y:S05]  /*3470*/  BRA `(.L_x_7293) ;  /* 0x00000008005c7947 */ /* 0x000fea0003800000 */
.L_x_7306:
        /* <DEDUP_REMOVED lines=27> */
.L_x_7309:
        /* <DEDUP_REMOVED lines=14> */
.L_x_7308:
[----:B------:R-:W2:Y:S02]  /*3710*/  LDG.E.U16 R0, desc[UR36][R2.64] ;  /* 0x0000002402007981 */ /* 0x000ea4000c1e1500 */
[----:B--2---:R-:W-:-:S04]  /*3720*/  IMAD.U32 R0, R0, 0x10000, RZ ;  /* 0x0001000000007824 */ /* 0x004fc800078e00ff */
[----:B------:R-:W-:-:S04]  /*3730*/  FMUL.FTZ R0, R0, 1 ;  /* 0x3f80000000007820 */ /* 0x000fc80000410000 */
[----:B------:R0:W1:Y:S01]  /*3740*/  F2F.F64.F32 R16, R0 ;  /* 0x0000000000107310 */ /* 0x0000620000201800 */
[----:B------:R-:W-:Y:S05]  /*3750*/  BRA `(.L_x_7293) ;  /* 0x0000000400a47947 */ /* 0x000fea0003800000 */
.L_x_7305:
        /* <DEDUP_REMOVED lines=11> */
.L_x_7312:
[----:B------:R-:W2:Y:S02]  /*3810*/  LDG.E.U8 R3, desc[UR36][R2.64] ;  /* 0x0000002402037981 */ /* 0x000ea4000c1e1100 */
        /* <DEDUP_REMOVED lines=19> */
.L_x_7314:
[----:B------:R-:W-:Y:S05]  /*3950*/  BSYNC.RECONVERGENT B0 ;  /* 0x0000000000007941 */ /* 0x000fea0003800200 */
.L_x_7313:
[----:B------:R-:W-:Y:S01]  /*3960*/  IMAD.SHL.U32 R0, R0, 0x100000, RZ ;  /* 0x0010000000007824 */ /* 0x000fe200078e00ff */
[----:B------:R-:W-:-:S04]  /*3970*/  LEA R2, R2, 0x3b800000, 0x17 ;  /* 0x3b80000002027811 */ /* 0x000fc800078eb8ff */
[----:B------:R-:W-:-:S05]  /*3980*/  LOP3.LUT R0, R2, R0, R7, 0xfe, !PT ;  /* 0x0000000002007212 */ /* 0x000fca00078efe07 */
[----:B------:R-:W-:-:S04]  /*3990*/  FMUL.FTZ R0, R0, 1 ;  /* 0x3f80000000007820 */ /* 0x000fc80000410000 */
[----:B------:R0:W1:Y:S01]  /*39a0*/  F2F.F64.F32 R16, R0 ;  /* 0x0000000000107310 */ /* 0x0000620000201800 */
[----:B------:R-:W-:Y:S05]  /*39b0*/  BRA `(.L_x_7293) ;  /* 0x00000004000c7947 */ /* 0x000fea0003800000 */
.L_x_7311:
        /* <DEDUP_REMOVED lines=20> */
.L_x_7316:
[----:B------:R-:W-:Y:S05]  /*3b00*/  BSYNC.RECONVERGENT B0 ;  /* 0x0000000000007941 */ /* 0x000fea0003800200 */
.L_x_7315:
[----:B------:R-:W-:Y:S01]  /*3b10*/  IMAD.SHL.U32 R0, R0, 0x200000, RZ ;  /* 0x0020000000007824 */ /* 0x000fe200078e00ff */
[----:B------:R-:W-:-:S04]  /*3b20*/  LEA R2, R2, 0x37800000, 0x17 ;  /* 0x3780000002027811 */ /* 0x000fc800078eb8ff */
[----:B------:R-:W-:-:S05]  /*3b30*/  LOP3.LUT R0, R2, R0, R7, 0xfe, !PT ;  /* 0x0000000002007212 */ /* 0x000fca00078efe07 */
[----:B------:R-:W-:-:S04]  /*3b40*/  FMUL.FTZ R0, R0, 1 ;  /* 0x3f80000000007820 */ /* 0x000fc80000410000 */
[----:B------:R0:W1:Y:S01]  /*3b50*/  F2F.F64.F32 R16, R0 ;  /* 0x0000000000107310 */ /* 0x0000620000201800 */
[----:B------:R-:W-:Y:S05]  /*3b60*/  BRA `(.L_x_7293) ;  /* 0x0000000000a07947 */ /* 0x000fea0003800000 */
.L_x_7310:
        /* <DEDUP_REMOVED lines=18> */
.L_x_7298:
        /* <DEDUP_REMOVED lines=16> */
.L_x_7319:
[----:B------:R-:W-:Y:S05]  /*3d90*/  BRA `(.L_x_7293) ;  /* 0x0000000000147947 */ /* 0x000fea0003800000 */
.L_x_7318:
[----:B------:R-:W2:Y:S02]  /*3da0*/  LDG.E.64 R16, desc[UR36][R2.64] ;  /* 0x0000002402107981 */ /* 0x000ea4000c1e1b00 */
[----:B--2---:R-:W0:Y:S01]  /*3db0*/  I2F.F64.U64 R16, R16 ;  /* 0x0000001000107312 */ /* 0x004e220000301800 */
[----:B------:R-:W-:Y:S05]  /*3dc0*/  BRA `(.L_x_7293) ;  /* 0x0000000000087947 */ /* 0x000fea0003800000 */
.L_x_7317:
[----:B------:R-:W2:Y:S02]  /*3dd0*/  LDG.E R2, desc[UR36][R2.64] ;  /* 0x0000002402027981 */ /* 0x000ea4000c1e1900 */
[----:B--2---:R0:W1:Y:S02]  /*3de0*/  I2F.F64.U32 R16, R2 ;  /* 0x0000000200107312 */ /* 0x0040640000201800 */
.L_x_7293:
[----:B------:R-:W-:Y:S05]  /*3df0*/  BSYNC.RECONVERGENT B6 ;  /* 0x0000000000067941 */ /* 0x000fea0003800200 */
.L_x_7292:
[----:B0-----:R-:W0:Y:S01]  /*3e00*/  LDC R3, c[0x0][0x394] ;  /* 0x0000e500ff037b82 */ /* 0x001e220000000800 */
[----:B------:R-:W-:Y:S01]  /*3e10*/  ISETP.GE.AND P0, PT, R23, R19, PT ;  /* 0x000000131700720c */ /* 0x000fe20003f06270 */
[----:B------:R-:W-:Y:S04]  /*3e20*/  BSSY.RECONVERGENT B7, `(.L_x_7320) ;  /* 0x0000345000077945 */ /* 0x000fe80003800200 */
[----:B------:R-:W-:Y:S01]  /*3e30*/  BSSY.RELIABLE B6, `(.L_x_7321) ;  /* 0x0000231000067945 */ /* 0x000fe20003800100 */
[----:B-12-45:R-:W-:Y:S01]  /*3e40*/  IMAD.MOV.U32 R4, RZ, RZ, R26 ;  /* 0x000000ffff047224 */ /* 0x036fe200078e001a */
[----:B------:R-:W1:Y:S01]  /*3e50*/  LDC.U8 R2, c[0x0][0x3b4] ;  /* 0x0000ed00ff027b82 */ /* 0x000e620000000000 */
[--C-:B0-----:R-:W-:Y:S02]  /*3e60*/  LOP3.LUT R5, R27, 0x80000000, R3.reuse, 0xb8, !PT ;  /* 0x800000001b057812 */ /* 0x101fe400078eb803 */
[----:B---3--:R-:W-:-:S02]  /*3e70*/  LOP3.LUT R29, R29, 0x80000000, R3, 0xb8, !PT ;  /* 0x800000001d1d7812 */ /* 0x008fc400078eb803 */
[--C-:B------:R-:W-:Y:S02]  /*3e80*/  LOP3.LUT R25, R25, 0x80000000, R3.reuse, 0xb8, !PT ;  /* 0x8000000019197812 */ /* 0x100fe400078eb803 */
[----:B------:R-:W-:Y:S01]  /*3e90*/  LOP3.LUT R17, R17, 0x80000000, R3, 0xb8, !PT ;  /* 0x8000000011117812 */ /* 0x000fe200078eb803 */
[----:B------:R-:W-:Y:S06]  /*3ea0*/  @P0 BRA `(.L_x_7322) ;  /* 0x0000002000980947 */ /* 0x000fec0003800000 */
[----:B------:R-:W0:Y:S01]  /*3eb0*/  LDCU UR4, c[0x0][0x3b8] ;  /* 0x00007700ff0477ac */ /* 0x000e220008000800 */
[----:B------:R-:W2:Y:S01]  /*3ec0*/  LDC.64 R8, c[0x0][0x398] ;  /* 0x0000e600ff087b82 */ /* 0x000ea20000000a00 */
[----:B------:R-:W-:Y:S01]  /*3ed0*/  IMAD R0, R18, 0x200, R23 ;  /* 0x0000020012007824 */ /* 0x000fe200078e0217 */
[----:B-1----:R-:W-:Y:S01]  /*3ee0*/  PRMT R6, R2, 0x9910, RZ ;  /* 0x0000991002067816 */ /* 0x002fe200000000ff */
[----:B------:R-:W-:Y:S02]  /*3ef0*/  VIADD R23, R23, 0x80 ;  /* 0x0000008017177836 */ /* 0x000fe40000000000 */
[----:B0-----:R-:W-:Y:S02]  /*3f00*/  IMAD R3, R0, UR4, RZ ;  /* 0x0000000400037c24 */ /* 0x001fe4000f8e02ff */
        /* <DEDUP_REMOVED lines=16> */
.L_x_7326:
[----:B------:R-:W0:Y:S02]  /*4010*/  F2I.S64.F64.TRUNC R4, R4 ;  /* 0x0000000400047311 */ /* 0x000e24000030d900 */
[----:B0-----:R-:W-:-:S05]  /*4020*/  IMAD.MOV.U32 R3, RZ, RZ, R4 ;  /* 0x000000ffff037224 */ /* 0x001fca00078e0004 */
[----:B------:R0:W-:Y:S01]  /*4030*/  STG.E.U8 desc[UR36][R8.64], R3 ;  /* 0x0000000308007986 */ /* 0x0001e2000c101124 */
[----:B------:R-:W-:Y:S05]  /*4040*/  BRA `(.L_x_7328) ;  /* 0x0000000c00dc7947 */ /* 0x000fea0003800000 */
.L_x_7325:
        /* <DEDUP_REMOVED lines=9> */
.L_x_7330:
[----:B------:R-:W0:Y:S02]  /*40e0*/  F2I.F64.TRUNC R5, R4 ;  /* 0x0000000400057311 */ /* 0x000e24000030d100 */
[----:B0-----:R0:W-:Y:S01]  /*40f0*/  STG.E desc[UR36][R8.64], R5 ;  /* 0x0000000508007986 */ /* 0x0011e2000c101924 */
[----:B------:R-:W-:Y:S05]  /*4100*/  BRA `(.L_x_7328) ;  /* 0x0000000c00ac7947 */ /* 0x000fea0003800000 */
.L_x_7329:
[----:B------:R-:W0:Y:S02]  /*4110*/  F2I.F64.TRUNC R5, R4 ;  /* 0x0000000400057311 */ /* 0x000e24000030d100 */
[----:B0-----:R0:W-:Y:S01]  /*4120*/  STG.E.U16 desc[UR36][R8.64], R5 ;  /* 0x0000000508007986 */ /* 0x0011e2000c101524 */
[----:B------:R-:W-:Y:S05]  /*4130*/  BRA `(.L_x_7328) ;  /* 0x0000000c00a07947 */ /* 0x000fea0003800000 */
.L_x_7324:
        /* <DEDUP_REMOVED lines=13> */
.L_x_7332:
        /* <DEDUP_REMOVED lines=8> */
.L_x_7331:
        /* <DEDUP_REMOVED lines=14> */
.L_x_7334:
        /* <DEDUP_REMOVED lines=9> */
.L_x_7333:
[----:B------:R0:W-:Y:S01]  /*4400*/  STG.E.64 desc[UR36][R8.64], R4 ;  /* 0x0000000408007986 */ /* 0x0001e2000c101b24 */
[----:B------:R-:W-:Y:S05]  /*4410*/  BRA `(.L_x_7328) ;  /* 0x0000000800e87947 */ /* 0x000fea0003800000 */
.L_x_7323:
        /* <DEDUP_REMOVED lines=12> */
.L_x_7337:
[----:B------:R-:W-:-:S05]  /*44e0*/  CS2R R6, SRZ ;  /* 0x0000000000067805 */ /* 0x000fca000001ff00 */
[----:B------:R0:W-:Y:S01]  /*44f0*/  STG.E.128 desc[UR36][R8.64], R4 ;  /* 0x0000000408007986 */ /* 0x0001e2000c101d24 */
[----:B------:R-:W-:Y:S05]  /*4500*/  BRA `(.L_x_7328) ;  /* 0x0000000800ac7947 */ /* 0x000fea0003800000 */
.L_x_7336:
        /* <DEDUP_REMOVED lines=23> */
.L_x_7341:
[----:B------:R-:W-:Y:S05]  /*4680*/  BSYNC.RECONVERGENT B0 ;  /* 0x0000000000007941 */ /* 0x000fea0003800200 */
.L_x_7340:
[----:B------:R-:W-:-:S05]  /*4690*/  LOP3.LUT R7, R0, 0x80, R7, 0xf8, !PT ;  /* 0x0000008000077812 */ /* 0x000fca00078ef807 */
[----:B------:R0:W-:Y:S01]  /*46a0*/  STG.E.U8 desc[UR36][R8.64], R7 ;  /* 0x0000000708007986 */ /* 0x0001e2000c101124 */
[----:B------:R-:W-:Y:S05]  /*46b0*/  BRA `(.L_x_7328) ;  /* 0x0000000800407947 */ /* 0x000fea0003800000 */
.L_x_7339:
        /* <DEDUP_REMOVED lines=19> */
.L_x_7343:
[----:B------:R-:W-:Y:S05]  /*47f0*/  BSYNC.RECONVERGENT B0 ;  /* 0x0000000000007941 */ /* 0x000fea0003800200 */
.L_x_7342:
[----:B------:R-:W-:-:S05]  /*4800*/  LOP3.LUT R7, R0, 0x80, R7, 0xf8, !PT ;  /* 0x0000008000077812 */ /* 0x000fca00078ef807 */
[----:B------:R0:W-:Y:S01]  /*4810*/  STG.E.U8 desc[UR36][R8.64], R7 ;  /* 0x0000000708007986 */ /* 0x0001e2000c101124 */
[----:B------:R-:W-:Y:S05]  /*4820*/  BRA `(.L_x_7328) ;  /* 0x0000000400e47947 */ /* 0x000fea0003800000 */
.L_x_7338:
        /* <DEDUP_REMOVED lines=8> */
.L_x_7335:
        /* <DEDUP_REMOVED lines=11> */
.L_x_7346:
        /* <DEDUP_REMOVED lines=17> */
.L_x_7349:
[----:B------:R-:W-:-:S04]  /*4a70*/  SHF.R.U32.HI R0, RZ, 0x14, R7 ;  /* 0x00000014ff007819 */ /* 0x000fc80000011607 */
[----:B------:R-:W-:-:S04]  /*4a80*/  LOP3.LUT R0, R0, 0x1, RZ, 0xc0, !PT ;  /* 0x0000000100007812 */ /* 0x000fc800078ec0ff */
[----:B------:R-:W-:-:S04]  /*4a90*/  IADD3 R0, PT, PT, R7, 0x487ffff, R0 ;  /* 0x0487ffff07007810 */ /* 0x000fc80007ffe000 */
[----:B------:R-:W-:-:S04]  /*4aa0*/  SHF.R.U32.HI R0, RZ, 0x14, R0 ;  /* 0x00000014ff007819 */ /* 0x000fc80000011600 */
[----:B------:R-:W-:-:S07]  /*4ab0*/  LOP3.LUT R3, R0, 0xff, RZ, 0xc0, !PT ;  /* 0x000000ff00037812 */ /* 0x000fce00078ec0ff */
.L_x_7350:
[----:B------:R-:W-:-:S04]  /*4ac0*/  SHF.R.U32.HI R0, RZ, 0x18, R7 ;  /* 0x00000018ff007819 */ /* 0x000fc80000011607 */
[----:B------:R-:W-:-:S07]  /*4ad0*/  LOP3.LUT R0, R3, 0x80, R0, 0xf8, !PT ;  /* 0x0000008003007812 */ /* 0x000fce00078ef800 */
.L_x_7348:
[----:B------:R-:W-:Y:S05]  /*4ae0*/  BSYNC.RECONVERGENT B0 ;  /* 0x0000000000007941 */ /* 0x000fea0003800200 */
.L_x_7347:
[----:B------:R1:W-:Y:S01]  /*4af0*/  STG.E.U8 desc[UR36][R8.64], R0 ;  /* 0x0000000008007986 */ /* 0x0003e2000c101124 */
[----:B------:R-:W-:Y:S05]  /*4b00*/  BRA `(.L_x_7328) ;  /* 0x00000004002c7947 */ /* 0x000fea0003800000 */
.L_x_7345:
        /* <DEDUP_REMOVED lines=17> */
.L_x_7353:
[----:B------:R-:W-:-:S04]  /*4c20*/  SHF.R.U32.HI R0, RZ, 0x15, R7 ;  /* 0x00000015ff007819 */ /* 0x000fc80000011607 */
[----:B------:R-:W-:-:S04]  /*4c30*/  LOP3.LUT R0, R0, 0x1, RZ, 0xc0, !PT ;  /* 0x0000000100007812 */ /* 0x000fc800078ec0ff */
[----:B------:R-:W-:-:S04]  /*4c40*/  IADD3 R0, PT, PT, R7, 0x88fffff, R0 ;  /* 0x088fffff07007810 */ /* 0x000fc80007ffe000 */
[----:B------:R-:W-:-:S04]  /*4c50*/  SHF.R.U32.HI R0, RZ, 0x15, R0 ;  /* 0x00000015ff007819 */ /* 0x000fc80000011600 */
[----:B------:R-:W-:-:S07]  /*4c60*/  LOP3.LUT R3, R0, 0xff, RZ, 0xc0, !PT ;  /* 0x000000ff00037812 */ /* 0x000fce00078ec0ff */
.L_x_7354:
[----:B------:R-:W-:-:S04]  /*4c70*/  SHF.R.U32.HI R0, RZ, 0x18, R7 ;  /* 0x00000018ff007819 */ /* 0x000fc80000011607 */
[----:B------:R-:W-:-:S07]  /*4c80*/  LOP3.LUT R0, R3, 0x80, R0, 0xf8, !PT ;  /* 0x0000008003007812 */ /* 0x000fce00078ef800 */
.L_x_7352:
[----:B------:R-:W-:Y:S05]  /*4c90*/  BSYNC.RECONVERGENT B0 ;  /* 0x0000000000007941 */ /* 0x000fea0003800200 */
.L_x_7351:
[----:B------:R2:W-:Y:S01]  /*4ca0*/  STG.E.U8 desc[UR36][R8.64], R0 ;  /* 0x0000000008007986 */ /* 0x0005e2000c101124 */
[----:B------:R-:W-:Y:S05]  /*4cb0*/  BRA `(.L_x_7328) ;  /* 0x0000000000c07947 */ /* 0x000fea0003800000 */
.L_x_7344:
[----:B------:R-:W-:-:S13]  /*4cc0*/  ISETP.NE.AND P0, PT, R0, 0x1c, PT ;  /* 0x0000001c0000780c */ /* 0x000fda0003f05270 */
[----:B------:R-:W-:Y:S05]  /*4cd0*/  @!P0 BRA `(.L_x_7355) ;  /* 0x0000000000b08947 */ /* 0x000fea0003800000 */
[----:B------:R-:W-:-:S13]  /*4ce0*/  ISETP.NE.AND P0, PT, R0, 0x1d, PT ;  /* 0x0000001d0000780c */ /* 0x000fda0003f05270 */
[----:B------:R-:W-:Y:S05]  /*4cf0*/  @!P0 BRA `(.L_x_7356) ;  /* 0x00000000009c8947 */ /* 0x000fea0003800000 */
[----:B------:R-:W-:-:S13]  /*4d00*/  ISETP.NE.AND P0, PT, R0, 0x2c, PT ;  /* 0x0000002c0000780c */ /* 0x000fda0003f05270 */
[----:B------:R-:W-:Y:S05]  /*4d10*/  @!P0 BRA `(.L_x_7357) ;  /* 0x0000000000448947 */ /* 0x000fea0003800000 */
.L_x_7327:
        /* <DEDUP_REMOVED lines=16> */
.L_x_7358:
[----:B------:R-:W-:Y:S05]  /*4e20*/  BRA `(.L_x_7328) ;  /* 0x0000000000647947 */ /* 0x000fea0003800000 */
.L_x_7357:
        /* <DEDUP_REMOVED lines=20> */
.L_x_7356:
[----:B------:R-:W0:Y:S02]  /*4f70*/  F2I.U64.F64.TRUNC R4, R4 ;  /* 0x0000000400047311 */ /* 0x000e24000030d800 */
[----:B0-----:R0:W-:Y:S01]  /*4f80*/  STG.E.64 desc[UR36][R8.64], R4 ;  /* 0x0000000408007986 */ /* 0x0011e2000c101b24 */
[----:B------:R-:W-:Y:S05]  /*4f90*/  BRA `(.L_x_7328) ;  /* 0x0000000000087947 */ /* 0x000fea0003800000 */
.L_x_7355:
[----:B------:R-:W0:Y:S02]  /*4fa0*/  F2I.U32.F64.TRUNC R5, R4 ;  /* 0x0000000400057311 */ /* 0x000e24000030d000 */
[----:B0-----:R3:W-:Y:S02]  /*4fb0*/  STG.E desc[UR36][R8.64], R5 ;  /* 0x0000000508007986 */ /* 0x0017e4000c101924 */
.L_x_7328:
[----:B------:R-:W-:-:S13]  /*4fc0*/  ISETP.GE.AND P0, PT, R23, R19, PT ;  /* 0x000000131700720c */ /* 0x000fda0003f06270 */
[----:B------:R-:W-:Y:S05]  /*4fd0*/  @P0 BREAK.RELIABLE B6 ;  /* 0x0000000000060942 */ /* 0x000fea0003800100 */
[----:B------:R-:W-:Y:S05]  /*4fe0*/  @P0 BRA `(.L_x_7359) ;  /* 0x0000002000a00947 */ /* 0x000fea0003800000 */
[----:B------:R-:W4:Y:S01]  /*4ff0*/  LDCU UR4, c[0x0][0x3b8] ;  /* 0x00007700ff0477ac */ /* 0x000f220008000800 */
[----:B0--3--:R-:W0:Y:S01]  /*5000*/  LDC.64 R4, c[0x0][0x398] ;  /* 0x0000e600ff047b82 */ /* 0x009e220000000a00 */
[----:B-12---:R-:W-:Y:S01]  /*5010*/  IMAD R0, R18, 0x200, R23 ;  /* 0x0000020012007824 */ /* 0x006fe200078e0217 */
[----:B------:R-:W-:-:S03]  /*5020*/  PRMT R6, R2, 0x9910, RZ ;  /* 0x0000991002067816 */ /* 0x000fc600000000ff */
[----:B----4-:R-:W-:Y:S02]  /*5030*/  IMAD R3, R0, UR4, RZ ;  /* 0x0000000400037c24 */ /* 0x010fe4000f8e02ff */
        /* <DEDUP_REMOVED lines=16> */
.L_x_7363:
[----:B------:R-:W0:Y:S02]  /*5140*/  F2I.S64.F64.TRUNC R28, R28 ;  /* 0x0000001c001c7311 */ /* 0x000e24000030d900 */
[----:B0-----:R-:W-:-:S05]  /*5150*/  IMAD.MOV.U32 R3, RZ, RZ, R28 ;  /* 0x000000ffff037224 */ /* 0x001fca00078e001c */
[----:B------:R0:W-:Y:S01]  /*5160*/  STG.E.U8 desc[UR36][R4.64], R3 ;  /* 0x0000000304007986 */ /* 0x0001e2000c101124 */
[----:B------:R-:W-:Y:S05]  /*5170*/  BRA `(.L_x_7365) ;  /* 0x0000000c00e07947 */ /* 0x000fea0003800000 */
.L_x_7362:
        /* <DEDUP_REMOVED lines=9> */
.L_x_7367:
[----:B------:R-:W0:Y:S02]  /*5210*/  F2I.F64.TRUNC R29, R28 ;  /* 0x0000001c001d7311 */ /* 0x000e24000030d100 */
[----:B0-----:R0:W-:Y:S01]  /*5220*/  STG.E desc[UR36][R4.64], R29 ;  /* 0x0000001d04007986 */ /* 0x0011e2000c101924 */
[----:B------:R-:W-:Y:S05]  /*5230*/  BRA `(.L_x_7365) ;  /* 0x0000000c00b07947 */ /* 0x000fea0003800000 */
.L_x_7366:
[----:B------:R-:W0:Y:S02]  /*5240*/  F2I.F64.TRUNC R29, R28 ;  /* 0x0000001c001d7311 */ /* 0x000e24000030d100 */
[----:B0-----:R0:W-:Y:S01]  /*5250*/  STG.E.U16 desc[UR36][R4.64], R29 ;  /* 0x0000001d04007986 */ /* 0x0011e2000c101524 */
[----:B------:R-:W-:Y:S05]  /*5260*/  BRA `(.L_x_7365) ;  /* 0x0000000c00a47947 */ /* 0x000fea0003800000 */
.L_x_7361:
        /* <DEDUP_REMOVED lines=13> */
.L_x_7369:
        /* <DEDUP_REMOVED lines=8> */
.L_x_7368:
        /* <DEDUP_REMOVED lines=14> */
.L_x_7371:
        /* <DEDUP_REMOVED lines=9> */
.L_x_7370:
[----:B------:R0:W-:Y:S01]  /*5530*/  STG.E.64 desc[UR36][R4.64], R28 ;  /* 0x0000001c04007986 */ /* 0x0001e2000c101b24 */
[----:B------:R-:W-:Y:S05]  /*5540*/  BRA `(.L_x_7365) ;  /* 0x0000000800ec7947 */ /* 0x000fea0003800000 */
.L_x_7360:
        /* <DEDUP_REMOVED lines=13> */
.L_x_7375:
        /* <DEDUP_REMOVED lines=22> */
.L_x_7378:
[----:B------:R-:W-:-:S04]  /*5780*/  SHF.R.U32.HI R3, RZ, 0x18, R7 ;  /* 0x00000018ff037819 */ /* 0x000fc80000011607 */
[----:B------:R-:W-:-:S07]  /*5790*/  LOP3.LUT R0, R0, 0x80, R3, 0xf8, !PT ;  /* 0x0000008000007812 */ /* 0x000fce00078ef803 */
.L_x_7377:
[----:B------:R-:W-:Y:S05]  /*57a0*/  BSYNC.RECONVERGENT B0 ;  /* 0x0000000000007941 */ /* 0x000fea0003800200 */
.L_x_7376:
[----:B------:R3:W-:Y:S01]  /*57b0*/  STG.E.U8 desc[UR36][R4.64], R0 ;  /* 0x0000000004007986 */ /* 0x0007e2000c101124 */
[----:B------:R-:W-:Y:S05]  /*57c0*/  BRA `(.L_x_7365) ;  /* 0x00000008004c7947 */ /* 0x000fea0003800000 */
.L_x_7374:
        /* <DEDUP_REMOVED lines=22> */
.L_x_7381:
[----:B------:R-:W-:-:S04]  /*5930*/  SHF.R.U32.HI R3, RZ, 0x18, R7 ;  /* 0x00000018ff037819 */ /* 0x000fc80000011607 */
[----:B------:R-:W-:-:S07]  /*5940*/  LOP3.LUT R0, R0, 0x80, R3, 0xf8, !PT ;  /* 0x0000008000007812 */ /* 0x000fce00078ef803 */
.L_x_7380:
[----:B------:R-:W-:Y:S05]  /*5950*/  BSYNC.RECONVERGENT B0 ;  /* 0x0000000000007941 */ /* 0x000fea0003800200 */
.L_x_7379:
[----:B------:R0:W-:Y:S01]  /*5960*/  STG.E.U8 desc[UR36][R4.64], R0 ;  /* 0x0000000004007986 */ /* 0x0001e2000c101124 */
[----:B------:R-:W-:Y:S05]  /*5970*/  BRA `(.L_x_7365) ;  /* 0x0000000400e07947 */ /* 0x000fea0003800000 */
.L_x_7373:
        /* <DEDUP_REMOVED lines=26> */
.L_x_7383:
[----:B------:R-:W0:Y:S02]  /*5b20*/  F2I.U64.F64.TRUNC R28, R28 ;  /* 0x0000001c001c7311 */ /* 0x000e24000030d800 */
[----:B0-----:R1:W-:Y:S01]  /*5b30*/  STG.E.64 desc[UR36][R4.64], R28 ;  /* 0x0000001c04007986 */ /* 0x0013e2000c101b24 */
[----:B------:R-:W-:Y:S05]  /*5b40*/  BRA `(.L_x_7365) ;  /* 0x00000004006c7947 */ /* 0x000fea0003800000 */
.L_x_7382:
[----:B------:R-:W0:Y:S02]  /*5b50*/  F2I.U32.F64.TRUNC R29, R28 ;  /* 0x0000001c001d7311 */ /* 0x000e24000030d000 */
[----:B0-----:R0:W-:Y:S01]  /*5b60*/  STG.E desc[UR36][R4.64], R29 ;  /* 0x0000001d04007986 */ /* 0x0011e2000c101924 */
[----:B------:R-:W-:Y:S05]  /*5b70*/  BRA `(.L_x_7365) ;  /* 0x0000000400607947 */ /* 0x000fea0003800000 */
.L_x_7372:
        /* <DEDUP_REMOVED lines=10> */
.L_x_7385:
[----:B------:R-:W-:-:S05]  /*5c20*/  CS2R R30, SRZ ;  /* 0x00000000001e7805 */ /* 0x000fca000001ff00 */
[----:B------:R0:W-:Y:S01]  /*5c30*/  STG.E.128 desc[UR36][R4.64], R28 ;  /* 0x0000001c04007986 */ /* 0x0001e2000c101d24 */
[----:B------:R-:W-:Y:S05]  /*5c40*/  BRA `(.L_x_7365) ;  /* 0x00000004002c7947 */ /* 0x000fea0003800000 */
.L_x_7384:
[----:B------:R-:W-:-:S13]  /*5c50*/  ISETP.NE.AND P0, PT, R0, 0xf, PT ;  /* 0x0000000f0000780c */ /* 0x000fda0003f05270 */
[----:B------:R-:W-:Y:S05]  /*5c60*/  @!P0 BRA `(.L_x_7386) ;  /* 0x0000000400088947 */ /* 0x000fea0003800000 */
[----:B------:R-:W-:-:S13]  /*5c70*/  ISETP.NE.AND P0, PT, R0, 0x17, PT ;  /* 0x000000170000780c */ /* 0x000fda0003f05270 */
[----:B------:R-:W-:Y:S05]  /*5c80*/  @!P0 BRA `(.L_x_7387) ;  /* 0x0000000000a08947 */ /* 0x000fea0003800000 */
[----:B------:R-:W-:-:S13]  /*5c90*/  ISETP.NE.AND P0, PT, R0, 0x18, PT ;  /* 0x000000180000780c */ /* 0x000fda0003f05270 */
[----:B------:R-:W-:Y:S05]  /*5ca0*/  @!P0 BRA `(.L_x_7388) ;  /* 0x0000000000448947 */ /* 0x000fea0003800000 */
.L_x_7364:
        /* <DEDUP_REMOVED lines=16> */
.L_x_7389:
[----:B------:R-:W-:Y:S05]  /*5db0*/  BRA `(.L_x_7365) ;  /* 0x0000000000d07947 */ /* 0x000fea0003800000 */
.L_x_7388:
        /* <DEDUP_REMOVED lines=17> */
.L_x_7391:
[----:B------:R-:W-:Y:S05]  /*5ed0*/  BSYNC.RECONVERGENT B0 ;  /* 0x0000000000007941 */ /* 0x000fea0003800200 */
.L_x_7390:
[----:B------:R-:W-:-:S05]  /*5ee0*/  LOP3.LUT R3, R0, 0x80, R3, 0xf8, !PT ;  /* 0x0000008000037812 */ /* 0x000fca00078ef803 */
[----:B------:R0:W-:Y:S01]  /*5ef0*/  STG.E.U8 desc[UR36][R4.64], R3 ;  /* 0x0000000304007986 */ /* 0x0001e2000c101124 */
[----:B------:R-:W-:Y:S05]  /*5f00*/  BRA `(.L_x_7365) ;  /* 0x00000000007c7947 */ /* 0x000fea0003800000 */
.L_x_7387:
        /* <DEDUP_REMOVED lines=16> */
.L_x_7393:
[----:B------:R-:W-:Y:S01]  /*6010*/  IMAD.MOV.U32 R0, RZ, RZ, 0x7f ;  /* 0x0000007fff007424 */ /* 0x000fe200078e00ff */
[----:B------:R-:W-:-:S04]  /*6020*/  ISETP.GT.U32.AND P0, PT, R3, 0x7f800000, PT ;  /* 0x7f8000000300780c */ /* 0x000fc80003f04070 */
[----:B------:R-:W-:-:S09]  /*6030*/  SEL R0, R0, 0x7c, P0 ;  /* 0x0000007c00007807 */ /* 0x000fd20000000000 */
.L_x_7394:
[----:B------:R-:W-:Y:S05]  /*6040*/  BSYNC.RECONVERGENT B0 ;  /* 0x0000000000007941 */ /* 0x000fea0003800200 */
.L_x_7392:
[----:B------:R-:W-:-:S04]  /*6050*/  SHF.R.U32.HI R3, RZ, 0x18, R7 ;  /* 0x00000018ff037819 */ /* 0x000fc80000011607 */
[----:B------:R-:W-:-:S05]  /*6060*/  LOP3.LUT R3, R0, 0x80, R3, 0xf8, !PT ;  /* 0x0000008000037812 */ /* 0x000fca00078ef803 */
[----:B------:R0:W-:Y:S01]  /*6070*/  STG.E.U8 desc[UR36][R4.64], R3 ;  /* 0x0000000304007986 */ /* 0x0001e2000c101124 */
[----:B------:R-:W-:Y:S05]  /*6080*/  BRA `(.L_x_7365) ;  /* 0x00000000001c7947 */ /* 0x000fea0003800000 */
.L_x_7386:
[----:B------:R-:W-:Y:S01]  /*6090*/  UMOV UR4, 0xf0000000 ;  /* 0xf000000000047882 */ /* 0x000fe20000000000 */
[----:B------:R-:W-:Y:S01]  /*60a0*/  UMOV UR5, 0x380fffff ;  /* 0x380fffff00057882 */ /* 0x000fe20000000000 */
[----:B------:R-:W0:Y:S01]  /*60b0*/  F2F.F32.F64 R0, R28 ;  /* 0x0000001c00007310 */ /* 0x000e220000301000 */
[----:B------:R-:W-:-:S14]  /*60c0*/  DSETP.GEU.AND P0, PT, |R28|, UR4, PT ;  /* 0x000000041c007e2a */ /* 0x000fdc000bf0e200 */
[----:B0-----:R-:W-:-:S05]  /*60d0*/  @!P0 FMUL R0, R0, 1.175494350822287508e-38 ;  /* 0x0080000000008820 */ /* 0x001fca0000400000 */
[----:B------:R-:W-:-:S05]  /*60e0*/  F2FP.BF16.F32.PACK_AB R0, RZ, R0 ;  /* 0x00000000ff00723e */ /* 0x000fca00000010ff */
[----:B------:R0:W-:Y:S02]  /*60f0*/  STG.E.U16 desc[UR36][R4.64], R0 ;  /* 0x0000000004007986 */ /* 0x0001e4000c101524 */
.L_x_7365:
[----:B------:R-:W-:-:S07]  /*6100*/  VIADD R23, R23, 0x80 ;  /* 0x0000008017177836 */ /* 0x000fce0000000000 */
.L_x_7322:
[----:B------:R-:W-:-:S13]  /*6110*/  ISETP.GE.AND P0, PT, R23, R19, PT ;  /* 0x000000131700720c */ /* 0x000fda0003f06270 */
[----:B------:R-:W-:Y:S05]  /*6120*/  @P0 BREAK.RELIABLE B6 ;  /* 0x0000000000060942 */ /* 0x000fea0003800100 */
[----:B------:R-:W-:Y:S05]  /*6130*/  @P0 BRA `(.L_x_7359) ;  /* 0x00000010004c0947 */ /* 0x000fea0003800000 */
[----:B------:R-:W-:Y:S05]  /*6140*/  BSYNC.RELIABLE B6 ;  /* 0x0000000000067941 */ /* 0x000fea0003800100 */
.L_x_7321:
        /* <DEDUP_REMOVED lines=21> */
.L_x_7398:
[----:B------:R-:W0:Y:S02]  /*62a0*/  F2I.S64.F64.TRUNC R24, R24 ;  /* 0x0000001800187311 */ /* 0x000e24000030d900 */
[----:B0-----:R-:W-:-:S05]  /*62b0*/  IMAD.MOV.U32 R3, RZ, RZ, R24 ;  /* 0x000000ffff037224 */ /* 0x001fca00078e0018 */
[----:B------:R0:W-:Y:S01]  /*62c0*/  STG.E.U8 desc[UR36][R4.64], R3 ;  /* 0x0000000304007986 */ /* 0x0001e2000c101124 */
[----:B------:R-:W-:Y:S05]  /*62d0*/  BRA `(.L_x_7400) ;  /* 0x0000000c00e07947 */ /* 0x000fea0003800000 */
.L_x_7397:
        /* <DEDUP_REMOVED lines=9> */
.L_x_7402:
[----:B------:R-:W0:Y:S02]  /*6370*/  F2I.F64.TRUNC R25, R24 ;  /* 0x0000001800197311 */ /* 0x000e24000030d100 */
[----:B0-----:R0:W-:Y:S01]  /*6380*/  STG.E desc[UR36][R4.64], R25 ;  /* 0x0000001904007986 */ /* 0x0011e2000c101924 */
[----:B------:R-:W-:Y:S05]  /*6390*/  BRA `(.L_x_7400) ;  /* 0x0000000c00b07947 */ /* 0x000fea0003800000 */
.L_x_7401:
[----:B------:R-:W0:Y:S02]  /*63a0*/  F2I.F64.TRUNC R25, R24 ;  /* 0x0000001800197311 */ /* 0x000e24000030d100 */
[----:B0-----:R0:W-:Y:S01]  /*63b0*/  STG.E.U16 desc[UR36][R4.64], R25 ;  /* 0x0000001904007986 */ /* 0x0011e2000c101524 */
[----:B------:R-:W-:Y:S05]  /*63c0*/  BRA `(.L_x_7400) ;  /* 0x0000000c00a47947 */ /* 0x000fea0003800000 */
.L_x_7396:
        /* <DEDUP_REMOVED lines=13> */
.L_x_7404:
        /* <DEDUP_REMOVED lines=8> */
.L_x_7403:
        /* <DEDUP_REMOVED lines=14> */
.L_x_7406:
        /* <DEDUP_REMOVED lines=9> */
.L_x_7405:
[----:B------:R0:W-:Y:S01]  /*6690*/  STG.E.64 desc[UR36][R4.64], R24 ;  /* 0x0000001804007986 */ /* 0x0001e2000c101b24 */
[----:B------:R-:W-:Y:S05]  /*66a0*/  BRA `(.L_x_7400) ;  /* 0x0000000800ec7947 */ /* 0x000fea0003800000 */
.L_x_7395:
        /* <DEDUP_REMOVED lines=13> */
.L_x_7410:
        /* <DEDUP_REMOVED lines=22> */
.L_x_7413:
[----:B------:R-:W-:-:S04]  /*68e0*/  SHF.R.U32.HI R3, RZ, 0x18, R7 ;  /* 0x00000018ff037819 */ /* 0x000fc80000011607 */
[----:B------:R-:W-:-:S07]  /*68f0*/  LOP3.LUT R0, R0, 0x80, R3, 0xf8, !PT ;  /* 0x0000008000007812 */ /* 0x000fce00078ef803 */
.L_x_7412:
[----:B------:R-:W-:Y:S05]  /*6900*/  BSYNC.RECONVERGENT B0 ;  /* 0x0000000000007941 */ /* 0x000fea0003800200 */
.L_x_7411:
[----:B------:R4:W-:Y:S01]  /*6910*/  STG.E.U8 desc[UR36][R4.64], R0 ;  /* 0x0000000004007986 */ /* 0x0009e2000c101124 */
[----:B------:R-:W-:Y:S05]  /*6920*/  BRA `(.L_x_7400) ;  /* 0x00000008004c7947 */ /* 0x000fea0003800000 */
.L_x_7409:
        /* <DEDUP_REMOVED lines=22> */
.L_x_7416:
[----:B------:R-:W-:-:S04]  /*6a90*/  SHF.R.U32.HI R3, RZ, 0x18, R7 ;  /* 0x00000018ff037819 */ /* 0x000fc80000011607 */
[----:B------:R-:W-:-:S07]  /*6aa0*/  LOP3.LUT R0, R0, 0x80, R3, 0xf8, !PT ;  /* 0x0000008000007812 */ /* 0x000fce00078ef803 */
.L_x_7415:
[----:B------:R-:W-:Y:S05]  /*6ab0*/  BSYNC.RECONVERGENT B0 ;  /* 0x0000000000007941 */ /* 0x000fea0003800200 */
.L_x_7414:
[----:B------:R3:W-:Y:S01]  /*6ac0*/  STG.E.U8 desc[UR36][R4.64], R0 ;  /* 0x0000000004007986 */ /* 0x0007e2000c101124 */
[----:B------:R-:W-:Y:S05]  /*6ad0*/  BRA `(.L_x_7400) ;  /* 0x0000000400e07947 */ /* 0x000fea0003800000 */
.L_x_7408:
        /* <DEDUP_REMOVED lines=26> */
.L_x_7418:
[----:B------:R-:W0:Y:S02]  /*6c80*/  F2I.U64.F64.TRUNC R24, R24 ;  /* 0x0000001800187311 */ /* 0x000e24000030d800 */
[----:B0-----:R0:W-:Y:S01]  /*6c90*/  STG.E.64 desc[UR36][R4.64], R24 ;  /* 0x0000001804007986 */ /* 0x0011e2000c101b24 */
[----:B------:R-:W-:Y:S05]  /*6ca0*/  BRA `(.L_x_7400) ;  /* 0x00000004006c7947 */ /* 0x000fea0003800000 */
.L_x_7417:
[----:B------:R-:W0:Y:S02]  /*6cb0*/  F2I.U32.F64.TRUNC R25, R24 ;  /* 0x0000001800197311 */ /* 0x000e24000030d000 */
[----:B0-----:R2:W-:Y:S01]  /*6cc0*/  STG.E desc[UR36][R4.64], R25 ;  /* 0x0000001904007986 */ /* 0x0015e2000c101924 */
[----:B------:R-:W-:Y:S05]  /*6cd0*/  BRA `(.L_x_7400) ;  /* 0x0000000400607947 */ /* 0x000fea0003800000 */
.L_x_7407:
        /* <DEDUP_REMOVED lines=10> */
.L_x_7420:
[----:B------:R-:W-:-:S05]  /*6d80*/  CS2R R26, SRZ ;  /* 0x00000000001a7805 */ /* 0x000fca000001ff00 */
[----:B------:R0:W-:Y:S01]  /*6d90*/  STG.E.128 desc[UR36][R4.64], R24 ;  /* 0x0000001804007986 */ /* 0x0001e2000c101d24 */
[----:B------:R-:W-:Y:S05]  /*6da0*/  BRA `(.L_x_7400) ;  /* 0x00000004002c7947 */ /* 0x000fea0003800000 */
.L_x_7419:
[----:B------:R-:W-:-:S13]  /*6db0*/  ISETP.NE.AND P0, PT, R0, 0xf, PT ;  /* 0x0000000f0000780c */ /* 0x000fda0003f05270 */
[----:B------:R-:W-:Y:S05]  /*6dc0*/  @!P0 BRA `(.L_x_7421) ;  /* 0x0000000400088947 */ /* 0x000fea0003800000 */
[----:B------:R-:W-:-:S13]  /*6dd0*/  ISETP.NE.AND P0, PT, R0, 0x17, PT ;  /* 0x000000170000780c */ /* 0x000fda0003f05270 */
[----:B------:R-:W-:Y:S05]  /*6de0*/  @!P0 BRA `(.L_x_7422) ;  /* 0x0000000000a08947 */ /* 0x000fea0003800000 */
[----:B------:R-:W-:-:S13]  /*6df0*/  ISETP.NE.AND P0, PT, R0, 0x18, PT ;  /* 0x000000180000780c */ /* 0x000fda0003f05270 */
[----:B------:R-:W-:Y:S05]  /*6e00*/  @!P0 BRA `(.L_x_7423) ;  /* 0x0000000000448947 */ /* 0x000fea0003800000 */
.L_x_7399:
        /* <DEDUP_REMOVED lines=16> */
.L_x_7424:
[----:B------:R-:W-:Y:S05]  /*6f10*/  BRA `(.L_x_7400) ;  /* 0x0000000000d07947 */ /* 0x000fea0003800000 */
.L_x_7423:
        /* <DEDUP_REMOVED lines=17> */
.L_x_7426:
[----:B------:R-:W-:Y:S05]  /*7030*/  BSYNC.RECONVERGENT B0 ;  /* 0x0000000000007941 */ /* 0x000fea0003800200 */
.L_x_7425:
[----:B------:R-:W-:-:S05]  /*7040*/  LOP3.LUT R3, R0, 0x80, R3, 0xf8, !PT ;  /* 0x0000008000037812 */ /* 0x000fca00078ef803 */
[----:B------:R0:W-:Y:S01]  /*7050*/  STG.E.U8 desc[UR36][R4.64], R3 ;  /* 0x0000000304007986 */ /* 0x0001e2000c101124 */
[----:B------:R-:W-:Y:S05]  /*7060*/  BRA `(.L_x_7400) ;  /* 0x00000000007c7947 */ /* 0x000fea0003800000 */
.L_x_7422:
        /* <DEDUP_REMOVED lines=16> */
.L_x_7428:
[----:B------:R-:W-:Y:S01]  /*7170*/  IMAD.MOV.U32 R0, RZ, RZ, 0x7f ;  /* 0x0000007fff007424 */ /* 0x000fe200078e00ff */
[----:B------:R-:W-:-:S04]  /*7180*/  ISETP.GT.U32.AND P0, PT, R3, 0x7f800000, PT ;  /* 0x7f8000000300780c */ /* 0x000fc80003f04070 */
[----:B------:R-:W-:-:S09]  /*7190*/  SEL R0, R0, 0x7c, P0 ;  /* 0x0000007c00007807 */ /* 0x000fd20000000000 */
.L_x_7429:
[----:B------:R-:W-:Y:S05]  /*71a0*/  BSYNC.RECONVERGENT B0 ;  /* 0x0000000000007941 */ /* 0x000fea0003800200 */
.L_x_7427:
[----:B------:R-:W-:-:S04]  /*71b0*/  SHF.R.U32.HI R3, RZ, 0x18, R7 ;  /* 0x00000018ff037819 */ /* 0x000fc80000011607 */
[----:B------:R-:W-:-:S05]  /*71c0*/  LOP3.LUT R3, R0, 0x80, R3, 0xf8, !PT ;  /* 0x0000008000037812 */ /* 0x000fca00078ef803 */
[----:B------:R0:W-:Y:S01]  /*71d0*/  STG.E.U8 desc[UR36][R4.64], R3 ;  /* 0x0000000304007986 */ /* 0x0001e2000c101124 */
[----:B------:R-:W-:Y:S05]  /*71e0*/  BRA `(.L_x_7400) ;  /* 0x00000000001c7947 */ /* 0x000fea0003800000 */
.L_x_7421:
[----:B------:R-:W-:Y:S01]  /*71f0*/  UMOV UR4, 0xf0000000 ;  /* 0xf000000000047882 */ /* 0x000fe20000000000 */
[----:B------:R-:W-:Y:S01]  /*7200*/  UMOV UR5, 0x380fffff ;  /* 0x380fffff00057882 */ /* 0x000fe20000000000 */
[----:B------:R-:W0:Y:S01]  /*7210*/  F2F.F32.F64 R0, R24 ;  /* 0x0000001800007310 */ /* 0x000e220000301000 */
[----:B------:R-:W-:-:S14]  /*7220*/  DSETP.GEU.AND P0, PT, |R24|, UR4, PT ;  /* 0x0000000418007e2a */ /* 0x000fdc000bf0e200 */
[----:B0-----:R-:W-:-:S05]  /*7230*/  @!P0 FMUL R0, R0, 1.175494350822287508e-38 ;  /* 0x0080000000008820 */ /* 0x001fca0000400000 */
[----:B------:R-:W-:-:S05]  /*7240*/  F2FP.BF16.F32.PACK_AB R0, RZ, R0 ;  /* 0x00000000ff00723e */ /* 0x000fca00000010ff */
[----:B------:R0:W-:Y:S02]  /*7250*/  STG.E.U16 desc[UR36][R4.64], R0 ;  /* 0x0000000004007986 */ /* 0x0001e4000c101524 */
.L_x_7400:
[----:B------:R-:W-:-:S07]  /*7260*/  VIADD R23, R23, 0x80 ;  /* 0x0000008017177836 */ /* 0x000fce0000000000 */
.L_x_7359:
[----:B------:R-:W-:Y:S05]  /*7270*/  BSYNC.RECONVERGENT B7 ;  /* 0x0000000000077941 */ /* 0x000fea0003800200 */
.L_x_7320:
        /* <DEDUP_REMOVED lines=22> */
.L_x_7433:
[----:B------:R-:W0:Y:S02]  /*73e0*/  F2I.S64.F64.TRUNC R16, R16 ;  /* 0x0000001000107311 */ /* 0x000e24000030d900 */
[----:B0-----:R-:W-:-:S05]  /*73f0*/  IMAD.MOV.U32 R3, RZ, RZ, R16 ;  /* 0x000000ffff037224 */ /* 0x001fca00078e0010 */
[----:B------:R-:W-:Y:S01]  /*7400*/  STG.E.U8 desc[UR36][R4.64], R3 ;  /* 0x0000000304007986 */ /* 0x000fe2000c101124 */
[----:B------:R-:W-:Y:S05]  /*7410*/  EXIT ;  /* 0x000000000000794d */ /* 0x000fea0003800000 */
.L_x_7432:
        /* <DEDUP_REMOVED lines=9> */
.L_x_7436:
[----:B------:R-:W0:Y:S02]  /*74b0*/  F2I.F64.TRUNC R17, R16 ;  /* 0x0000001000117311 */ /* 0x000e24000030d100 */
[----:B0-----:R-:W-:Y:S01]  /*74c0*/  STG.E desc[UR36][R4.64], R17 ;  /* 0x0000001104007986 */ /* 0x001fe2000c101924 */
[----:B------:R-:W-:Y:S05]  /*74d0*/  EXIT ;  /* 0x000000000000794d */ /* 0x000fea0003800000 */
.L_x_7435:
[----:B------:R-:W0:Y:S02]  /*74e0*/  F2I.F64.TRUNC R17, R16 ;  /* 0x0000001000117311 */ /* 0x000e24000030d100 */
[----:B0-----:R-:W-:Y:S01]  /*74f0*/  STG.E.U16 desc[UR36][R4.64], R17 ;  /* 0x0000001104007986 */ /* 0x001fe2000c101524 */
[----:B------:R-:W-:Y:S05]  /*7500*/  EXIT ;  /* 0x000000000000794d */ /* 0x000fea0003800000 */
.L_x_7431:
        /* <DEDUP_REMOVED lines=13> */
.L_x_7438:
        /* <DEDUP_REMOVED lines=8> */
.L_x_7437:
        /* <DEDUP_REMOVED lines=14> */
.L_x_7440:
        /* <DEDUP_REMOVED lines=9> */
.L_x_7439:
[----:B------:R-:W-:Y:S01]  /*77d0*/  STG.E.64 desc[UR36][R4.64], R16 ;  /* 0x0000001004007986 */ /* 0x000fe2000c101b24 */
[----:B------:R-:W-:Y:S05]  /*77e0*/  EXIT ;  /* 0x000000000000794d */ /* 0x000fea0003800000 */
.L_x_7430:
        /* <DEDUP_REMOVED lines=13> */
.L_x_7444:
        /* <DEDUP_REMOVED lines=21> */
.L_x_7447:
[----:B------:R-:W-:-:S04]  /*7a10*/  SHF.R.U32.HI R3, RZ, 0x18, R7 ;  /* 0x00000018ff037819 */ /* 0x000fc80000011607 */
[----:B------:R-:W-:-:S04]  /*7a20*/  LOP3.LUT R0, R0, 0x80, R3, 0xf8, !PT ;  /* 0x0000008000007812 */ /* 0x000fc800078ef803 */
[----:B------:R-:W-:-:S07]  /*7a30*/  PRMT R2, R0, 0x7610, R2 ;  /* 0x0000761000027816 */ /* 0x000fce0000000002 */
.L_x_7446:
[----:B------:R-:W-:Y:S05]  /*7a40*/  BSYNC.RECONVERGENT B0 ;  /* 0x0000000000007941 */ /* 0x000fea0003800200 */
.L_x_7445:
[----:B------:R-:W-:Y:S01]  /*7a50*/  STG.E.U8 desc[UR36][R4.64], R2 ;  /* 0x0000000204007986 */ /* 0x000fe2000c101124 */
[----:B------:R-:W-:Y:S05]  /*7a60*/  EXIT ;  /* 0x000000000000794d */ /* 0x000fea0003800000 */
.L_x_7443:
        /* <DEDUP_REMOVED lines=21> */
.L_x_7450:
[----:B------:R-:W-:-:S04]  /*7bc0*/  SHF.R.U32.HI R3, RZ, 0x18, R7 ;  /* 0x00000018ff037819 */ /* 0x000fc80000011607 */
[----:B------:R-:W-:-:S04]  /*7bd0*/  LOP3.LUT R0, R0, 0x80, R3, 0xf8, !PT ;  /* 0x0000008000007812 */ /* 0x000fc800078ef803 */
[----:B------:R-:W-:-:S07]  /*7be0*/  PRMT R2, R0, 0x7610, R2 ;  /* 0x0000761000027816 */ /* 0x000fce0000000002 */
.L_x_7449:
[----:B------:R-:W-:Y:S05]  /*7bf0*/  BSYNC.RECONVERGENT B0 ;  /* 0x0000000000007941 */ /* 0x000fea0003800200 */
.L_x_7448:
[----:B------:R-:W-:Y:S01]  /*7c00*/  STG.E.U8 desc[UR36][R4.64], R2 ;  /* 0x0000000204007986 */ /* 0x000fe2000c101124 */
[----:B------:R-:W-:Y:S05]  /*7c10*/  EXIT ;  /* 0x000000000000794d */ /* 0x000fea0003800000 */
.L_x_7442:
        /* <DEDUP_REMOVED lines=26> */
.L_x_7452:
[----:B------:R-:W0:Y:S02]  /*7dc0*/  F2I.U64.F64.TRUNC R16, R16 ;  /* 0x0000001000107311 */ /* 0x000e24000030d800 */
[----:B0-----:R-:W-:Y:S01]  /*7dd0*/  STG.E.64 desc[UR36][R4.64], R16 ;  /* 0x0000001004007986 */ /* 0x001fe2000c101b24 */
[----:B------:R-:W-:Y:S05]  /*7de0*/  EXIT ;  /* 0x000000000000794d */ /* 0x000fea0003800000 */
.L_x_7451:
[----:B------:R-:W0:Y:S02]  /*7df0*/  F2I.U32.F64.TRUNC R17, R16 ;  /* 0x0000001000117311 */ /* 0x000e24000030d000 */
[----:B0-----:R-:W-:Y:S01]  /*7e00*/  STG.E desc[UR36][R4.64], R17 ;  /* 0x0000001104007986 */ /* 0x001fe2000c101924 */
[----:B------:R-:W-:Y:S05]  /*7e10*/  EXIT ;  /* 0x000000000000794d */ /* 0x000fea0003800000 */
.L_x_7441:
        /* <DEDUP_REMOVED lines=10> */
.L_x_7454:
[----:B------:R-:W-:-:S05]  /*7ec0*/  CS2R R18, SRZ ;  /* 0x0000000000127805 */ /* 0x000fca000001ff00 */
[----:B------:R-:W-:Y:S01]  /*7ed0*/  STG.E.128 desc[UR36][R4.64], R16 ;  /* 0x0000001004007986 */ /* 0x000fe2000c101d24 */
[----:B------:R-:W-:Y:S05]  /*7ee0*/  EXIT ;  /* 0x000000000000794d */ /* 0x000fea0003800000 */
.L_x_7453:
[----:B------:R-:W-:-:S13]  /*7ef0*/  ISETP.NE.AND P0, PT, R0, 0xf, PT ;  /* 0x0000000f0000780c */ /* 0x000fda0003f05270 */
[----:B------:R-:W-:Y:S05]  /*7f00*/  @!P0 BRA `(.L_x_7455) ;  /* 0x0000000400088947 */ /* 0x000fea0003800000 */
[----:B------:R-:W-:-:S13]  /*7f10*/  ISETP.NE.AND P0, PT, R0, 0x17, PT ;  /* 0x000000170000780c */ /* 0x000fda0003f05270 */
[----:B------:R-:W-:Y:S05]  /*7f20*/  @!P0 BRA `(.L_x_7456) ;  /* 0x0000000000a08947 */ /* 0x000fea0003800000 */
[----:B------:R-:W-:-:S13]  /*7f30*/  ISETP.NE.AND P0, PT, R0, 0x18, PT ;  /* 0x000000180000780c */ /* 0x000fda0003f05270 */
[----:B------:R-:W-:Y:S05]  /*7f40*/  @!P0 BRA `(.L_x_7457) ;  /* 0x0000000000448947 */ /* 0x000fea0003800000 */
.L_x_7434:
        /* <DEDUP_REMOVED lines=16> */
.L_x_7458:
[----:B------:R-:W-:Y:S05]  /*8050*/  EXIT ;  /* 0x000000000000794d */ /* 0x000fea0003800000 */
.L_x_7457:
        /* <DEDUP_REMOVED lines=17> */
.L_x_7460:
[----:B------:R-:W-:Y:S05]  /*8170*/  BSYNC.RECONVERGENT B0 ;  /* 0x0000000000007941 */ /* 0x000fea0003800200 */
.L_x_7459:
[----:B------:R-:W-:-:S05]  /*8180*/  LOP3.LUT R3, R0, 0x80, R3, 0xf8, !PT ;  /* 0x0000008000037812 */ /* 0x000fca00078ef803 */
[----:B------:R-:W-:Y:S01]  /*8190*/  STG.E.U8 desc[UR36][R4.64], R3 ;  /* 0x0000000304007986 */ /* 0x000fe2000c101124 */
[----:B------:R-:W-:Y:S05]  /*81a0*/  EXIT ;  /* 0x000000000000794d */ /* 0x000fea0003800000 */
.L_x_7456:
        /* <DEDUP_REMOVED lines=16> */
.L_x_7462:
[----:B------:R-:W-:Y:S01]  /*82b0*/  IMAD.MOV.U32 R0, RZ, RZ, 0x7f ;  /* 0x0000007fff007424 */ /* 0x000fe200078e00ff */
[----:B------:R-:W-:-:S04]  /*82c0*/  ISETP.GT.U32.AND P0, PT, R2, 0x7f800000, PT ;  /* 0x7f8000000200780c */ /* 0x000fc80003f04070 */
[----:B------:R-:W-:-:S09]  /*82d0*/  SEL R0, R0, 0x7c, P0 ;  /* 0x0000007c00007807 */ /* 0x000fd20000000000 */
.L_x_7463:
[----:B------:R-:W-:Y:S05]  /*82e0*/  BSYNC.RECONVERGENT B0 ;  /* 0x0000000000007941 */ /* 0x000fea0003800200 */
.L_x_7461:
[----:B------:R-:W-:-:S04]  /*82f0*/  SHF.R.U32.HI R3, RZ, 0x18, R3 ;  /* 0x00000018ff037819 */ /* 0x000fc80000011603 */
[----:B------:R-:W-:-:S05]  /*8300*/  LOP3.LUT R3, R0, 0x80, R3, 0xf8, !PT ;  /* 0x0000008000037812 */ /* 0x000fca00078ef803 */
[----:B------:R-:W-:Y:S01]  /*8310*/  STG.E.U8 desc[UR36][R4.64], R3 ;  /* 0x0000000304007986 */ /* 0x000fe2000c101124 */
[----:B------:R-:W-:Y:S05]  /*8320*/  EXIT ;  /* 0x000000000000794d */ /* 0x000fea0003800000 */
.L_x_7455:
        /* <DEDUP_REMOVED lines=8> */
.L_x_7464:
        /* <DEDUP_REMOVED lines=13> */
.L_x_8150:


//--------------------- .text._ZN2at6native18elementwise_kernelILi128ELi2EZNS0_22gpu_kernel_impl_nocastINS0_13BUnaryFunctorIdddZZZNS0_20copysign_kernel_cudaERNS_18TensorIteratorBaseEENKUlvE_clEvENKUlvE_clEvEUlddE_EEEEvS5_RKT_EUliE_EEviT1_ --------------------------
	.section	.text._ZN2at6native18elementwise_kernelILi128ELi2EZNS0_22gpu_kernel_impl_nocastINS0_13BUnaryFunctorIdddZZZNS0_20copysign_kernel_cudaERNS_18TensorIteratorBaseEENKUlvE_clEvENKUlvE_clEvEUlddE_EEEEvS5_RKT_EUliE_EEviT1_,"ax",@progbits
	.align	128
        .global         _ZN2at6native18elementwise_kernelILi128ELi2EZNS0_22gpu_kernel_impl_nocastINS0_13BUnaryFunctorIdddZZZNS0_20copysign_kernel_cudaERNS_18TensorIteratorBaseEENKUlvE_clEvENKUlvE_clEvEUlddE_EEEEvS5_RKT_EUliE_EEviT1_
        .type           _ZN2at6native18elementwise_kernelILi128ELi2EZNS0_22gpu_kernel_impl_nocastINS0_13BUnaryFunctorIdddZZZNS0_20copysign_kernel_cudaERNS_18TensorIteratorBaseEENKUlvE_clEvENKUlvE_clEvEUlddE_EEEEvS5_RKT_EUliE_EEviT1_,@function
        .size           _ZN2at6native18elementwise_kernelILi128ELi2EZNS0_22gpu_kernel_impl_nocastINS0_13BUnaryFunctorIdddZZZNS0_20copysign_kernel_cudaERNS_18TensorIteratorBaseEENKUlvE_clEvENKUlvE_clEvEUlddE_EEEEvS5_RKT_EUliE_EEviT1_,(.L_x_8151 - _ZN2at6native18elementwise_kernelILi128ELi2EZNS0_22gpu_kernel_impl_nocastINS0_13BUnaryFunctorIdddZZZNS0_20copysign_kernel_cudaERNS_18TensorIteratorBaseEENKUlvE_clEvENKUlvE_clEvEUlddE_EEEEvS5_RKT_EUliE_EEviT1_)
        .other          _ZN2at6native18elementwise_kernelILi128ELi2EZNS0_22gpu_kernel_impl_nocastINS0_13BUnaryFunctorIdddZZZNS0_20copysign_kernel_cudaERNS_18TensorIteratorBaseEENKUlvE_clEvENKUlvE_clEvEUlddE_EEEEvS5_RKT_EUliE_EEviT1_,@"STO_CUDA_ENTRY STV_DEFAULT"
_ZN2at6native18elementwise_kernelILi128ELi2EZNS0_22gpu_kernel_impl_nocastINS0_13BUnaryFunctorIdddZZZNS0_20copysign_kernel_cudaERNS_18TensorIteratorBaseEENKUlvE_clEvENKUlvE_clEvEUlddE_EEEEvS5_RKT_EUliE_EEviT1_:
.text._ZN2at6native18elementwise_kernelILi128ELi2EZNS0_22gpu_kernel_impl_nocastINS0_13BUnaryFunctorIdddZZZNS0_20copysign_kernel_cudaERNS_18TensorIteratorBaseEENKUlvE_clEvENKUlvE_clEvEUlddE_EEEEvS5_RKT_EUliE_EEviT1_:
        /* <DEDUP_REMOVED lines=15> */
[----:B0-----:R-:W1:Y:S07]  /*00f0*/  LDG.E.64 R4, desc[UR6][R4.64] ;  /* 0x0000000604047981 */ /* 0x001e6e000c1e1b00 */
[----:B------:R-:W0:Y:S01]  /*0100*/  LDC.64 R8, c[0x0][0x580] ;  /* 0x00016000ff087b82 */ /* 0x000e220000000a00 */
[----:B------:R-:W-:-:S02]  /*0110*/  IADD3 R3, PT, PT, R3, 0x80, RZ ;  /* 0x0000008003037810 */ /* 0x000fc40007ffe0ff */
[----:B-1----:R-:W-:Y:S02]  /*0120*/  LOP3.LUT R7, R5, 0x80000000, R7, 0xb8, !PT ;  /* 0x8000000005077812 */ /* 0x002fe400078eb807 */
[----:B------:R-:W-:-:S05]  /*0130*/  MOV R6, R4 ;  /* 0x0000000400067202 */ /* 0x000fca0000000f00 */
[----:B0-----:R0:W-:Y:S02]  /*0140*/  STG.E.64 desc[UR6][R8.64], R6 ;  /* 0x0000000608007986 */ /* 0x0011e4000c101b06 */
.L_x_7467:
[----:B------:R-:W-:Y:S05]  /*0150*/  BSYNC.RECONVERGENT B0 ;  /* 0x0000000000007941 */ /* 0x000fea0003800200 */
.L_x_7466:
[----:B------:R-:W-:-:S13]  /*0160*/  ISETP.GE.AND P0, PT, R3, UR4, PT ;  /* 0x0000000403007c0c */ /* 0x000fda000bf06270 */
[----:B------:R-:W-:Y:S05]  /*0170*/  @P0 EXIT ;  /* 0x000000000000094d */ /* 0x000fea0003800000 */
[----:B------:R-:W1:Y:S08]  /*0180*/  LDC.64 R4, c[0x0][0x588] ;  /* 0x00016200ff047b82 */ /* 0x000e700000000a00 */
[----:B0-----:R-:W0:Y:S01]  /*0190*/  LDC R9, c[0x0][0x59c] ;  /* 0x00016700ff097b82 */ /* 0x001e220000000800 */
[----:B-1----:R-:W0:Y:S07]  /*01a0*/  LDG.E.64 R2, desc[UR6][R4.64] ;  /* 0x0000000604027981 */ /* 0x002e2e000c1e1b00 */
[----:B------:R-:W1:Y:S01]  /*01b0*/  LDC.64 R6, c[0x0][0x580] ;  /* 0x00016000ff067b82 */ /* 0x000e620000000a00 */
[----:B0-----:R-:W-:-:S05]  /*01c0*/  LOP3.LUT R3, R3, 0x80000000, R9, 0xb8, !PT ;  /* 0x8000000003037812 */ /* 0x001fca00078eb809 */
[----:B-1----:R-:W-:Y:S01]  /*01d0*/  STG.E.64 desc[UR6][R6.64], R2 ;  /* 0x0000000206007986 */ /* 0x002fe2000c101b06 */
[----:B------:R-:W-:Y:S05]  /*01e0*/  EXIT ;  /* 0x000000000000794d */ /* 0x000fea0003800000 */
.L_x_7465:
        /* <DEDUP_REMOVED lines=305> */
.L_x_7470:
[----:B------:R-:W0:Y:S01]  /*1500*/  LDCU.128 UR8, c[0x0][0x580] ;  /* 0x0000b000ff0877ac */ /* 0x000e220008000c00 */
[----:B------:R-:W1:Y:S01]  /*1510*/  LDC R11, c[0x0][0x59c] ;  /* 0x00016700ff0b7b82 */ /* 0x000e620000000800 */
[----:B0-----:R-:W-:-:S04]  /*1520*/  IADD3 R8, P0, PT, R4, UR10, RZ ;  /* 0x0000000a04087c10 */ /* 0x001fc8000ff1e0ff */
[----:B------:R-:W-:-:S05]  /*1530*/  IADD3.X R9, PT, PT, RZ, UR11, RZ, P0, !PT ;  /* 0x0000000bff097c10 */ /* 0x000fca00087fe4ff */
[----:B------:R-:W1:Y:S01]  /*1540*/  LDG.E.64 R6, desc[UR6][R8.64] ;  /* 0x0000000608067981 */ /* 0x000e62000c1e1b00 */
[----:B------:R-:W-:Y:S01]  /*1550*/  IADD3 R4, P0, PT, R5, UR8, RZ ;  /* 0x0000000805047c10 */ /* 0x000fe2000ff1e0ff */
[----:B------:R-:W-:-:S03]  /*1560*/  VIADD R3, R3, 0x80 ;  /* 0x0000008003037836 */ /* 0x000fc60000000000 */
[----:B------:R-:W-:Y:S02]  /*1570*/  IADD3.X R5, PT, PT, RZ, UR9, RZ, P0, !PT ;  /* 0x00000009ff057c10 */ /* 0x000fe400087fe4ff */
[----:B-1----:R-:W-:-:S05]  /*1580*/  LOP3.LUT R7, R7, 0x80000000, R11, 0xb8, !PT ;  /* 0x8000000007077812 */ /* 0x002fca00078eb80b */
[----:B------:R0:W-:Y:S02]  /*1590*/  STG.E.64 desc[UR6][R4.64], R6 ;  /* 0x0000000604007986 */ /* 0x0001e4000c101b06 */
.L_x_7469:
[----:B------:R-:W-:Y:S05]  /*15a0*/  BSYNC.RECONVERGENT B0 ;  /* 0x0000000000007941 */ /* 0x000fea0003800200 */
.L_x_7468:
        /* <DEDUP_REMOVED lines=300> */
.L_x_7471:
[----:B------:R-:W0:Y:S01]  /*2870*/  LDCU.128 UR8, c[0x0][0x580] ;  /* 0x0000b000ff0877ac */ /* 0x000e220008000c00 */
[----:B------:R-:W1:Y:S01]  /*2880*/  LDC R9, c[0x0][0x59c] ;  /* 0x00016700ff097b82 */ /* 0x000e620000000800 */
[----:B0-----:R-:W-:-:S04]  /*2890*/  IADD3 R6, P0, PT, R2, UR10, RZ ;  /* 0x0000000a02067c10 */ /* 0x001fc8000ff1e0ff */
[----:B------:R-:W-:-:S05]  /*28a0*/  IADD3.X R7, PT, PT, RZ, UR11, RZ, P0, !PT ;  /* 0x0000000bff077c10 */ /* 0x000fca00087fe4ff */
[----:B------:R-:W1:Y:S01]  /*28b0*/  LDG.E.64 R4, desc[UR6][R6.64] ;  /* 0x0000000606047981 */ /* 0x000e62000c1e1b00 */
[----:B------:R-:W-:-:S04]  /*28c0*/  IADD3 R2, P0, PT, R3, UR8, RZ ;  /* 0x0000000803027c10 */ /* 0x000fc8000ff1e0ff */
[----:B------:R-:W-:Y:S02]  /*28d0*/  IADD3.X R3, PT, PT, RZ, UR9, RZ, P0, !PT ;  /* 0x00000009ff037c10 */ /* 0x000fe400087fe4ff */
[----:B-1----:R-:W-:-:S05]  /*28e0*/  LOP3.LUT R5, R5, 0x80000000, R9, 0xb8, !PT ;  /* 0x8000000005057812 */ /* 0x002fca00078eb809 */
[----:B------:R-:W-:Y:S01]  /*28f0*/  STG.E.64 desc[UR6][R2.64], R4 ;  /* 0x0000000402007986 */ /* 0x000fe2000c101b06 */
[----:B------:R-:W-:Y:S05]  /*2900*/  EXIT ;  /* 0x000000000000794d */ /* 0x000fea0003800000 */
.L_x_7472:
        /* <DEDUP_REMOVED lines=15> */
.L_x_8151:


//--------------------- .text._ZN2at6native27unrolled_elementwise_kernelINS0_13BUnaryFunctorIdddZZZNS0_20copysign_kernel_cudaERNS_18TensorIteratorBaseEENKUlvE_clEvENKUlvE_clEvEUlddE_EESt5arrayIPcLm2EELi4E23TrivialOffsetCalculatorILi1EjESD_NS0_6memory15LoadWithoutCastENSE_16StoreWithoutCastEEEviT_T0_T2_T3_T4_T5_ --------------------------
	.section	.text._ZN2at6native27unrolled_elementwise_kernelINS0_13BUnaryFunctorIdddZZZNS0_20copysign_kernel_cudaERNS_18TensorIteratorBaseEENKUlvE_clEvENKUlvE_clEvEUlddE_EESt5arrayIPcLm2EELi4E23TrivialOffsetCalculatorILi1EjESD_NS0_6memory15LoadWithoutCastENSE_16StoreWithoutCastEEEviT_T0_T2_T3_T4_T5_,"ax",@progbits
	.align	128
        .global         _ZN2at6native27unrolled_elementwise_kernelINS0_13BUnaryFunctorIdddZZZNS0_20copysign_kernel_cudaERNS_18TensorIteratorBaseEENKUlvE_clEvENKUlvE_clEvEUlddE_EESt5arrayIPcLm2EELi4E23TrivialOffsetCalculatorILi1EjESD_NS0_6memory15LoadWithoutCastENSE_16StoreWithoutCastEEEviT_T0_T2_T3_T4_T5_
        .type           _ZN2at6native27unrolled_elementwise_kernelINS0_13BUnaryFunctorIdddZZZNS0_20copysign_kernel_cudaERNS_18TensorIteratorBaseEENKUlvE_clEvENKUlvE_clEvEUlddE_EESt5arrayIPcLm2EELi4E23TrivialOffsetCalculatorILi1EjESD_NS0_6memory15LoadWithoutCastENSE_16StoreWithoutCastEEEviT_T0_T2_T3_T4_T5_,@function
        .size           _ZN2at6native27unrolled_elementwise_kernelINS0_13BUnaryFunctorIdddZZZNS0_20copysign_kernel_cudaERNS_18TensorIteratorBaseEENKUlvE_clEvENKUlvE_clEvEUlddE_EESt5arrayIPcLm2EELi4E23TrivialOffsetCalculatorILi1EjESD_NS0_6memory15LoadWithoutCastENSE_16StoreWithoutCastEEEviT_T0_T2_T3_T4_T5_,(.L_x_8152 - _ZN2at6native27unrolled_elementwise_kernelINS0_13BUnaryFunctorIdddZZZNS0_20copysign_kernel_cudaERNS_18TensorIteratorBaseEENKUlvE_clEvENKUlvE_clEvEUlddE_EESt5arrayIPcLm2EELi4E23TrivialOffsetCalculatorILi1EjESD_NS0_6memory15LoadWithoutCastENSE_16StoreWithoutCastEEEviT_T0_T2_T3_T4_T5_)
        .other          _ZN2at6native27unrolled_elementwise_kernelINS0_13BUnaryFunctorIdddZZZNS0_20copysign_kernel_cudaERNS_18TensorIteratorBaseEENKUlvE_clEvENKUlvE_clEvEUlddE_EESt5arrayIPcLm2EELi4E23TrivialOffsetCalculatorILi1EjESD_NS0_6memory15LoadWithoutCastENSE_16StoreWithoutCastEEEviT_T0_T2_T3_T4_T5_,@"STO_CUDA_ENTRY STV_DEFAULT"
_ZN2at6native27unrolled_elementwise_kernelINS0_13BUnaryFunctorIdddZZZNS0_20copysign_kernel_cudaERNS_18TensorIteratorBaseEENKUlvE_clEvENKUlvE_clEvEUlddE_EESt5arrayIPcLm2EELi4E23TrivialOffsetCalculatorILi1EjESD_NS0_6memory15LoadWithoutCastENSE_16StoreWithoutCastEEEviT_T0_T2_T3_T4_T5_:
.text._ZN2at6native27unrolled_elementwise_kernelINS0_13BUnaryFunctorIdddZZZNS0_20copysign_kernel_cudaERNS_18TensorIteratorBaseEENKUlvE_clEvENKUlvE_clEvEUlddE_EESt5arrayIPcLm2EELi4E23TrivialOffsetCalculatorILi1EjESD_NS0_6memory15LoadWithoutCastENSE_16StoreWithoutCastEEEviT_T0_T2_T3_T4_T5_:
        /* <DEDUP_REMOVED lines=26> */
[----:B0-----:R-:W-:Y:S01]  /*01a0*/  @!P3 IMAD.WIDE.U32 R20, R21, 0x8, R8 ;  /* 0x000000081514b825 */ /* 0x001fe200078e0008 */
[----:B------:R-:W-:-:S04]  /*01b0*/  CS2R R8, SRZ ;  /* 0x0000000000087805 */ /* 0x000fc8000001ff00 */
[----:B-1----:R-:W4:Y:S04]  /*01c0*/  @!P3 LDG.E.64 R14, desc[UR4][R20.64] ;  /* 0x00000004140eb981 */ /* 0x002f28000c1e1b00 */
[----:B------:R-:W3:Y:S01]  /*01d0*/  @!P0 LDG.E.64 R8, desc[UR4][R6.64] ;  /* 0x0000000406088981 */ /* 0x000ee2000c1e1b00 */
[----:B--2---:R-:W-:Y:S01]  /*01e0*/  @!P2 IMAD.WIDE.U32 R16, R13, 0x8, R4 ;  /* 0x000000080d10a825 */ /* 0x004fe200078e0004 */
[----:B------:R-:W-:Y:S02]  /*01f0*/  CS2R R12, SRZ ;  /* 0x00000000000c7805 */ /* 0x000fe4000001ff00 */
[----:B------:R-:W-:-:S04]  /*0200*/  CS2R R4, SRZ ;  /* 0x0000000000047805 */ /* 0x000fc8000001ff00 */
[----:B------:R-:W2:Y:S04]  /*0210*/  @!P1 LDG.E.64 R12, desc[UR4][R10.64] ;  /* 0x000000040a0c9981 */ /* 0x000ea8000c1e1b00 */
[----:B------:R-:W5:Y:S01]  /*0220*/  @!P2 LDG.E.64 R4, desc[UR4][R16.64] ;  /* 0x000000041004a981 */ /* 0x000f62000c1e1b00 */
[----:B------:R-:W-:Y:S01]  /*0230*/  ISETP.GE.AND P0, PT, R3, R2, PT ;  /* 0x000000020300720c */ /* 0x000fe20003f06270 */
[----:B------:R-:W-:Y:S04]  /*0240*/  BSSY.RECONVERGENT B0, `(.L_x_7473) ;  /* 0x000001d000007945 */ /* 0x000fe80003800200 */
[----:B------:R-:W-:Y:S01]  /*0250*/  BSSY.RELIABLE B1, `(.L_x_7474) ;  /* 0x0000015000017945 */ /* 0x000fe20003800100 */
[----:B---3--:R-:W-:-:S02]  /*0260*/  LOP3.LUT R19, R9, 0x80000000, R23, 0xb8, !PT ;  /* 0x8000000009137812 */ /* 0x008fc400078eb817 */
[----:B------:R-:W-:Y:S01]  /*0270*/  MOV R18, R8 ;  /* 0x0000000800127202 */ /* 0x000fe20000000f00 */
[----:B----4-:R-:W-:Y:S01]  /*0280*/  IMAD.MOV.U32 R8, RZ, RZ, R14 ;  /* 0x000000ffff087224 */ /* 0x010fe200078e000e */
[--C-:B------:R-:W-:Y:S02]  /*0290*/  LOP3.LUT R9, R15, 0x80000000, R23.reuse, 0xb8, !PT ;  /* 0x800000000f097812 */ /* 0x100fe400078eb817 */
[--C-:B--2---:R-:W-:Y:S02]  /*02a0*/  LOP3.LUT R13, R13, 0x80000000, R23.reuse, 0xb8, !PT ;  /* 0x800000000d0d7812 */ /* 0x104fe400078eb817 */
[----:B-----5:R-:W-:Y:S01]  /*02b0*/  LOP3.LUT R5, R5, 0x80000000, R23, 0xb8, !PT ;  /* 0x8000000005057812 */ /* 0x020fe200078eb817 */
[----:B------:R-:W-:Y:S06]  /*02c0*/  @P0 BRA `(.L_x_7475) ;  /* 0x0000000000340947 */ /* 0x000fec0003800000 */
[----:B------:R-:W0:Y:S01]  /*02d0*/  LDC.64 R6, c[0x0][0x398] ;  /* 0x0000e600ff067b82 */ /* 0x000e220000000a00 */
[----:B------:R-:W-:Y:S01]  /*02e0*/  IMAD R11, R0, 0x200, R3 ;  /* 0x00000200000b7824 */ /* 0x000fe200078e0203 */
[----:B------:R-:W-:-:S04]  /*02f0*/  IADD3 R3, PT, PT, R3, 0x80, RZ ;  /* 0x0000008003037810 */ /* 0x000fc80007ffe0ff */
[----:B------:R-:W-:-:S13]  /*0300*/  ISETP.GE.AND P0, PT, R3, R2, PT ;  /* 0x000000020300720c */ /* 0x000fda0003f06270 */
[----:B------:R-:W-:Y:S05]  /*0310*/  @P0 BREAK.RELIABLE B1 ;  /* 0x0000000000010942 */ /* 0x000fea0003800100 */
[----:B0-----:R-:W-:-:S05]  /*0320*/  IMAD.WIDE.U32 R6, R11, 0x8, R6 ;  /* 0x000000080b067825 */ /* 0x001fca00078e0006 */
[----:B------:R0:W-:Y:S01]  /*0330*/  STG.E.64 desc[UR4][R6.64], R18 ;  /* 0x0000001206007986 */ /* 0x0001e2000c101b04 */
[----:B------:R-:W-:Y:S05]  /*0340*/  @P0 BRA `(.L_x_7476) ;  /* 0x0000000000300947 */ /* 0x000fea0003800000 */
[----:B0-----:R-:W0:Y:S01]  /*0350*/  LDC.64 R6, c[0x0][0x398] ;  /* 0x0000e600ff067b82 */ /* 0x001e220000000a00 */
[----:B------:R-:W-:Y:S02]  /*0360*/  IMAD R11, R0, 0x200, R3 ;  /* 0x00000200000b7824 */ /* 0x000fe400078e0203 */
[----:B------:R-:W-:Y:S02]  /*0370*/  VIADD R3, R3, 0x80 ;  /* 0x0000008003037836 */ /* 0x000fe40000000000 */
[----:B0-----:R-:W-:-:S05]  /*0380*/  IMAD.WIDE.U32 R6, R11, 0x8, R6 ;  /* 0x000000080b067825 */ /* 0x001fca00078e0006 */
[----:B------:R0:W-:Y:S02]  /*0390*/  STG.E.64 desc[UR4][R6.64], R12 ;  /* 0x0000000c06007986 */ /* 0x0001e4000c101b04 */
.L_x_7475:
[----:B------:R-:W-:Y:S05]  /*03a0*/  BSYNC.RELIABLE B1 ;  /* 0x0000000000017941 */ /* 0x000fea0003800100 */
.L_x_7474:
[----:B------:R-:W-:-:S13]  /*03b0*/  ISETP.GE.AND P0, PT, R3, R2, PT ;  /* 0x000000020300720c */ /* 0x000fda0003f06270 */
[----:B0-----:R-:W0:Y:S01]  /*03c0*/  @!P0 LDC.64 R6, c[0x0][0x398] ;  /* 0x0000e600ff068b82 */ /* 0x001e220000000a00 */
[----:B------:R-:W-:Y:S01]  /*03d0*/  @!P0 LEA R11, R0, R3, 0x9 ;  /* 0x00000003000b8211 */ /* 0x000fe200078e48ff */
[----:B------:R-:W-:-:S04]  /*03e0*/  @!P0 VIADD R3, R3, 0x80 ;  /* 0x0000008003038836 */ /* 0x000fc80000000000 */
[----:B0-----:R-:W-:-:S05]  /*03f0*/  @!P0 IMAD.WIDE.U32 R6, R11, 0x8, R6 ;  /* 0x000000080b068825 */ /* 0x001fca00078e0006 */
[----:B------:R1:W-:Y:S02]  /*0400*/  @!P0 STG.E.64 desc[UR4][R6.64], R8 ;  /* 0x0000000806008986 */ /* 0x0003e4000c101b04 */
.L_x_7476:
[----:B------:R-:W-:Y:S05]  /*0410*/  BSYNC.RECONVERGENT B0 ;  /* 0x0000000000007941 */ /* 0x000fea0003800200 */
.L_x_7473:
        /* <DEDUP_REMOVED lines=8> */
.L_x_7477:
        /* <DEDUP_REMOVED lines=14> */
.L_x_8152:


//--------------------- .text._ZN2at6native29vectorized_elementwise_kernelILi2ENS0_13BUnaryFunctorIdddZZZNS0_20copysign_kernel_cudaERNS_18TensorIteratorBaseEENKUlvE_clEvENKUlvE_clEvEUlddE_EESt5arrayIPcLm2EEEEviT0_T1_ --------------------------
	.section	.text._ZN2at6native29vectorized_elementwise_kernelILi2ENS0_13BUnaryFunctorIdddZZZNS0_20copysign_kernel_cudaERNS_18TensorIteratorBaseEENKUlvE_clEvENKUlvE_clEvEUlddE_EESt5arrayIPcLm2EEEEviT0_T1_,"ax",@progbits
	.align	128
        .global         _ZN2at6native29vectorized_elementwise_kernelILi2ENS0_13BUnaryFunctorIdddZZZNS0_20copysign_kernel_cudaERNS_18TensorIteratorBaseEENKUlvE_clEvENKUlvE_clEvEUlddE_EESt5arrayIPcLm2EEEEviT0_T1_
        .type           _ZN2at6native29vectorized_elementwise_kernelILi2ENS0_13BUnaryFunctorIdddZZZNS0_20copysign_kernel_cudaERNS_18TensorIteratorBaseEENKUlvE_clEvENKUlvE_clEvEUlddE_EESt5arrayIPcLm2EEEEviT0_T1_,@function
        .size           _ZN2at6native29vectorized_elementwise_kernelILi2ENS0_13BUnaryFunctorIdddZZZNS0_20copysign_kernel_cudaERNS_18TensorIteratorBaseEENKUlvE_clEvENKUlvE_clEvEUlddE_EESt5arrayIPcLm2EEEEviT0_T1_,(.L_x_8153 - _ZN2at6native29vectorized_elementwise_kernelILi2ENS0_13BUnaryFunctorIdddZZZNS0_20copysign_kernel_cudaERNS_18TensorIteratorBaseEENKUlvE_clEvENKUlvE_clEvEUlddE_EESt5arrayIPcLm2EEEEviT0_T1_)
        .other          _ZN2at6native29vectorized_elementwise_kernelILi2ENS0_13BUnaryFunctorIdddZZZNS0_20copysign_kernel_cudaERNS_18TensorIteratorBaseEENKUlvE_clEvENKUlvE_clEvEUlddE_EESt5arrayIPcLm2EEEEviT0_T1_,@"STO_CUDA_ENTRY STV_DEFAULT"
_ZN2at6native29vectorized_elementwise_kernelILi2ENS0_13BUnaryFunctorIdddZZZNS0_20copysign_kernel_cudaERNS_18TensorIteratorBaseEENKUlvE_clEvENKUlvE_clEvEUlddE_EESt5arrayIPcLm2EEEEviT0_T1_:
.text._ZN2at6native29vectorized_elementwise_kernelILi2ENS0_13BUnaryFunctorIdddZZZNS0_20copysign_kernel_cudaERNS_18TensorIteratorBaseEENKUlvE_clEvENKUlvE_clEvEUlddE_EESt5arrayIPcLm2EEEEviT0_T1_:
        /* <DEDUP_REMOVED lines=8> */
[----:B------:R-:W0:Y:S02]  /*0080*/  S2R R0, SR_TID.X ;  /* 0x0000000000007919 */ /* 0x000e240000002100 */
[----:B0-----:R-:W-:Y:S01]  /*0090*/  ISETP.GE.U32.AND P6, PT, R0, R5, PT ;  /* 0x000000050000720c */ /* 0x001fe20003fc6070 */
[----:B------:R-:W-:-:S12]  /*00a0*/  IMAD.MOV.U32 R2, RZ, RZ, R0 ;  /* 0x000000ffff027224 */ /* 0x000fd800078e0000 */
[----:B------:R-:W-:Y:S01]  /*00b0*/  @!P6 VIADD R0, R2, 0x80 ;  /* 0x000000800200e836 */ /* 0x000fe20000000000 */
[----:B------:R-:W0:Y:S01]  /*00c0*/  @!P6 LDC.64 R14, c[0x0][0x3a0] ;  /* 0x0000e800ff0eeb82 */ /* 0x000e220000000a00 */
[----:B------:R-:W-:-:S03]  /*00d0*/  @!P6 IMAD.IADD R7, R3, 0x1, R2 ;  /* 0x000000010307e824 */ /* 0x000fc600078e0202 */
[----:B------:R-:W-:-:S13]  /*00e0*/  ISETP.GE.U32.AND P5, PT, R0, R5, PT ;  /* 0x000000050000720c */ /* 0x000fda0003fa6070 */
[----:B------:R-:W-:Y:S01]  /*00f0*/  @!P5 IMAD.IADD R9, R3, 0x1, R0 ;  /* 0x000000010309d824 */ /* 0x000fe200078e0200 */
[----:B------:R-:W-:Y:S01]  /*0100*/  @!P5 IADD3 R0, PT, PT, R0, 0x80, RZ ;  /* 0x000000800000d810 */ /* 0x000fe20007ffe0ff */
[----:B------:R-:W1:Y:S03]  /*0110*/  @!P5 LDC.64 R10, c[0x0][0x3a0] ;  /* 0x0000e800ff0adb82 */ /* 0x000e660000000a00 */
[----:B------:R-:W-:Y:S01]  /*0120*/  ISETP.GE.U32.AND P4, PT, R0, R5, PT ;  /* 0x000000050000720c */ /* 0x000fe20003f86070 */
[----:B0-----:R-:W-:Y:S01]  /*0130*/  @!P6 IMAD.WIDE.U32 R14, R7, 0x8, R14 ;  /* 0x00000008070ee825 */ /* 0x001fe200078e000e */
[----:B------:R-:W-:-:S06]  /*0140*/  CS2R R6, SRZ ;  /* 0x0000000000067805 */ /* 0x000fcc000001ff00 */
[----:B------:R0:W2:Y:S05]  /*0150*/  @!P6 LDG.E.64 R6, desc[UR4][R14.64] ;  /* 0x000000040e06e981 */ /* 0x0000aa000c1e1b00 */
[----:B------:R-:W-:Y:S01]  /*0160*/  @!P4 IMAD.IADD R13, R3, 0x1, R0 ;  /* 0x00000001030dc824 */ /* 0x000fe200078e0200 */
[----:B------:R-:W3:Y:S01]  /*0170*/  @!P4 LDC.64 R22, c[0x0][0x3a0] ;  /* 0x0000e800ff16cb82 */ /* 0x000ee20000000a00 */
[----:B------:R-:W-:-:S05]  /*0180*/  @!P4 VIADD R0, R0, 0x80 ;  /* 0x000000800000c836 */ /* 0x000fca0000000000 */
        /* <DEDUP_REMOVED lines=10> */
[----:B------:R-:W4:Y:S01]  /*0230*/  @!P1 LDC.64 R16, c[0x0][0x3a0] ;  /* 0x0000e800ff109b82 */ /* 0x000f220000000a00 */
[----:B------:R-:W-:-:S05]  /*0240*/  @!P1 VIADD R0, R0, 0x80 ;  /* 0x0000008000009836 */ /* 0x000fca0000000000 */
[----:B------:R-:W-:Y:S01]  /*0250*/  ISETP.GE.U32.AND P0, PT, R0, R5, PT ;  /* 0x000000050000720c */ /* 0x000fe20003f06070 */
[----:B-1----:R-:W-:-:S12]  /*0260*/  @!P5 IMAD.WIDE.U32 R10, R9, 0x8, R10 ;  /* 0x00000008090ad825 */ /* 0x002fd800078e000a */
[----:B------:R-:W-:Y:S01]  /*0270*/  @!P0 IADD3 R29, PT, PT, R3, R0, RZ ;  /* 0x00000000031d8210 */ /* 0x000fe20007ffe0ff */
[----:B------:R-:W-:Y:S01]  /*0280*/  @!P0 VIADD R0, R0, 0x80 ;  /* 0x0000008000008836 */ /* 0x000fe20000000000 */
[----:B0-----:R-:W0:Y:S04]  /*0290*/  @!P0 LDC.64 R14, c[0x0][0x3a0] ;  /* 0x0000e800ff0e8b82 */ /* 0x001e280000000a00 */
[----:B------:R-:W-:Y:S02]  /*02a0*/  ISETP.GE.U32.AND P6, PT, R0, R5, PT ;  /* 0x000000050000720c */ /* 0x000fe40003fc6070 */
[----:B------:R-:W-:-:S06]  /*02b0*/  CS2R R8, SRZ ;  /* 0x0000000000087805 */ /* 0x000fcc000001ff00 */
[----:B------:R1:W2:Y:S05]  /*02c0*/  @!P5 LDG.E.64 R8, desc[UR4][R10.64] ;  /* 0x000000040a08d981 */ /* 0x0002aa000c1e1b00 */
[----:B-1----:R-:W1:Y:S01]  /*02d0*/  @!P6 LDC.64 R10, c[0x0][0x3a0] ;  /* 0x0000e800ff0aeb82 */ /* 0x002e620000000a00 */
[----:B-----5:R-:W-:Y:S01]  /*02e0*/  @!P2 IMAD.WIDE.U32 R18, R27, 0x8, R18 ;  /* 0x000000081b12a825 */ /* 0x020fe200078e0012 */
[----:B------:R-:W-:-:S03]  /*02f0*/  CS2R R26, SRZ ;  /* 0x00000000001a7805 */ /* 0x000fc6000001ff00 */
[----:B---3--:R-:W-:Y:S01]  /*0300*/  @!P4 IMAD.WIDE.U32 R22, R13, 0x8, R22 ;  /* 0x000000080d16c825 */ /* 0x008fe200078e0016 */
[----:B------:R-:W-:Y:S02]  /*0310*/  CS2R R12, SRZ ;  /* 0x00000000000c7805 */ /* 0x000fe4000001ff00 */
[----:B------:R-:W3:Y:S01]  /*0320*/  @!P2 LDG.E.64 R26, desc[UR4][R18.64] ;  /* 0x00000004121aa981 */ /* 0x000ee2000c1e1b00 */
[----:B------:R-:W-:Y:S02]  /*0330*/  @!P6 IMAD.IADD R0, R3, 0x1, R0 ;  /* 0x000000010300e824 */ /* 0x000fe400078e0200 */
[----:B----4-:R-:W-:Y:S01]  /*0340*/  @!P3 IMAD.WIDE.U32 R20, R25, 0x8, R20 ;  /* 0x000000081914b825 */ /* 0x010fe200078e0014 */
[----:B------:R4:W5:Y:S01]  /*0350*/  @!P4 LDG.E.64 R12, desc[UR4][R22.64] ;  /* 0x00000004160cc981 */ /* 0x000962000c1e1b00 */
[----:B------:R-:W-:Y:S02]  /*0360*/  CS2R R24, SRZ ;  /* 0x0000000000187805 */ /* 0x000fe4000001ff00 */
[----:B0-----:R-:W-:Y:S01]  /*0370*/  @!P0 IMAD.WIDE.U32 R28, R29, 0x8, R14 ;  /* 0x000000081d1c8825 */ /* 0x001fe200078e000e */
[----:B------:R-:W-:-:S03]  /*0380*/  CS2R R14, SRZ ;  /* 0x00000000000e7805 */ /* 0x000fc6000001ff00 */
[----:B------:R-:W-:Y:S01]  /*0390*/  @!P1 IMAD.WIDE.U32 R16, R4, 0x8, R16 ;  /* 0x0000000804109825 */ /* 0x000fe200078e0010 */
[----:B------:R0:W5:Y:S01]  /*03a0*/  @!P3 LDG.E.64 R24, desc[UR4][R20.64] ;  /* 0x000000041418b981 */ /* 0x000162000c1e1b00 */
[----:B----4-:R-:W-:Y:S02]  /*03b0*/  CS2R R22, SRZ ;  /* 0x0000000000167805 */ /* 0x010fe4000001ff00 */
[----:B-1----:R-:W-:Y:S01]  /*03c0*/  @!P6 IMAD.WIDE.U32 R18, R0, 0x8, R10 ;  /* 0x000000080012e825 */ /* 0x002fe200078e000a */
[----:B------:R-:W-:Y:S01]  /*03d0*/  CS2R R10, SRZ ;  /* 0x00000000000a7805 */ /* 0x000fe2000001ff00 */
[----:B------:R-:W4:Y:S04]  /*03e0*/  @!P1 LDG.E.64 R14, desc[UR4][R16.64] ;  /* 0x00000004100e9981 */ /* 0x000f28000c1e1b00 */
[----:B------:R-:W4:Y:S01]  /*03f0*/  @!P6 LDG.E.64 R22, desc[UR4][R18.64] ;  /* 0x000000041216e981 */ /* 0x000f22000c1e1b00 */
[----:B0-----:R-:W2:Y:S03]  /*0400*/  LDC R21, c[0x0][0x394] ;  /* 0x0000e500ff157b82 */ /* 0x001ea60000000800 */
[----:B------:R-:W4:Y:S01]  /*0410*/  @!P0 LDG.E.64 R10, desc[UR4][R28.64] ;  /* 0x000000041c0a8981 */ /* 0x000f22000c1e1b00 */
[----:B------:R-:W-:Y:S01]  /*0420*/  ISETP.GE.U32.AND P0, PT, R2, R5, PT ;  /* 0x000000050200720c */ /* 0x000fe20003f06070 */
[----:B------:R-:W-:Y:S04]  /*0430*/  BSSY.RECONVERGENT B0, `(.L_x_7479) ;  /* 0x000003b000007945 */ /* 0x000fe80003800200 */
[----:B------:R-:W-:Y:S01]  /*0440*/  BSSY.RELIABLE B1, `(.L_x_7480) ;  /* 0x0000033000017945 */ /* 0x000fe20003800100 */
[----:B--2---:R-:W-:-:S02]  /*0450*/  LOP3.LUT R7, R7, 0x80000000, R21, 0xb8, !PT ;  /* 0x8000000007077812 */ /* 0x004fc400078eb815 */
[--C-:B------:R-:W-:Y:S02]  /*0460*/  LOP3.LUT R9, R9, 0x80000000, R21.reuse, 0xb8, !PT ;  /* 0x8000000009097812 */ /* 0x100fe400078eb815 */
[--C-:B---3--:R-:W-:Y:S02]  /*0470*/  LOP3.LUT R27, R27, 0x80000000, R21.reuse, 0xb8, !PT ;  /* 0x800000001b1b7812 */ /* 0x108fe400078eb815 */
[--C-:B-----5:R-:W-:Y:S02]  /*0480*/  LOP3.LUT R13, R13, 0x80000000, R21.reuse, 0xb8, !PT ;  /* 0x800000000d0d7812 */ /* 0x120fe400078eb815 */
[--C-:B------:R-:W-:Y:S02]  /*0490*/  LOP3.LUT R25, R25, 0x80000000, R21.reuse, 0xb8, !PT ;  /* 0x8000000019197812 */ /* 0x100fe400078eb815 */
[--C-:B----4-:R-:W-:Y:S02]  /*04a0*/  LOP3.LUT R15, R15, 0x80000000, R21.reuse, 0xb8, !PT ;  /* 0x800000000f0f7812 */ /* 0x110fe400078eb815 */
[----:B------:R-:W-:-:S02]  /*04b0*/  LOP3.LUT R23, R23, 0x80000000, R21, 0xb8, !PT ;  /* 0x8000000017177812 */ /* 0x000fc400078eb815 */
[----:B------:R-:W-:Y:S01]  /*04c0*/  LOP3.LUT R11, R11, 0x80000000, R21, 0xb8, !PT ;  /* 0x800000000b0b7812 */ /* 0x000fe200078eb815 */
[----:B------:R-:W-:Y:S06]  /*04d0*/  @P0 BRA `(.L_x_7481) ;  /* 0x0000000000300947 */ /* 0x000fec0003800000 */
[----:B------:R-:W0:Y:S01]  /*04e0*/  LDC.64 R16, c[0x0][0x398] ;  /* 0x0000e600ff107b82 */ /* 0x000e220000000a00 */
[----:B------:R-:W-:Y:S01]  /*04f0*/  IMAD.IADD R19, R3, 0x1, R2 ;  /* 0x0000000103137824 */ /* 0x000fe200078e0202 */
[----:B------:R-:W-:-:S04]  /*0500*/  IADD3 R2, PT, PT, R2, 0x80, RZ ;  /* 0x0000008002027810 */ /* 0x000fc80007ffe0ff */
[----:B------:R-:W-:Y:S01]  /*0510*/  ISETP.GE.U32.AND P0, PT, R2, R5, PT ;  /* 0x000000050200720c */ /* 0x000fe20003f06070 */
[----:B0-----:R-:W-:-:S05]  /*0520*/  IMAD.WIDE.U32 R16, R19, 0x8, R16 ;  /* 0x0000000813107825 */ /* 0x001fca00078e0010 */
[----:B------:R0:W-:Y:S07]  /*0530*/  STG.E.64 desc[UR4][R16.64], R6 ;  /* 0x0000000610007986 */ /* 0x0001ee000c101b04 */
[----:B------:R-:W-:Y:S05]  /*0540*/  @P0 BRA `(.L_x_7482) ;  /* 0x0000000000300947 */ /* 0x000fea0003800000 */
[----:B0-----:R-:W0:Y:S01]  /*0550*/  LDC.64 R6, c[0x0][0x398] ;  /* 0x0000e600ff067b82 */ /* 0x001e220000000a00 */
[----:B------:R-:W-:Y:S02]  /*0560*/  IMAD.IADD R17, R3, 0x1, R2 ;  /* 0x0000000103117824 */ /* 0x000fe400078e0202 */
[----:B------:R-:W-:Y:S02]  /*0570*/  VIADD R2, R2, 0x80 ;  /* 0x0000008002027836 */ /* 0x000fe40000000000 */
[----:B0-----:R-:W-:-:S05]  /*0580*/  IMAD.WIDE.U32 R6, R17, 0x8, R6 ;  /* 0x0000000811067825 */ /* 0x001fca00078e0006 */
[----:B------:R0:W-:Y:S02]  /*0590*/  STG.E.64 desc[UR4][R6.64], R8 ;  /* 0x0000000806007986 */ /* 0x0001e4000c101b04 */
.L_x_7481:
[----:B------:R-:W-:-:S13]  /*05a0*/  ISETP.GE.U32.AND P0, PT, R2, R5, PT ;  /* 0x000000050200720c */ /* 0x000fda0003f06070 */
[----:B------:R-:W-:Y:S05]  /*05b0*/  @P0 BRA `(.L_x_7483) ;  /* 0x0000000000300947 */ /* 0x000fea0003800000 */
[----:B0-----:R-:W0:Y:S01]  /*05c0*/  LDC.64 R6, c[0x0][0x398] ;  /* 0x0000e600ff067b82 */ /* 0x001e220000000a00 */
[----:B------:R-:W-:Y:S01]  /*05d0*/  IMAD.IADD R9, R3, 0x1, R2 ;  /* 0x0000000103097824 */ /* 0x000fe200078e0202 */
[----:B------:R-:W-:-:S03]  /*05e0*/  IADD3 R2, PT, PT, R2, 0x80, RZ ;  /* 0x0000008002027810 */ /* 0x000fc60007ffe0ff */
[----:B0-----:R-:W-:-:S05]  /*05f0*/  IMAD.WIDE.U32 R6, R9, 0x8, R6 ;  /* 0x0000000809067825 */ /* 0x001fca00078e0006 */
[----:B------:R1:W-:Y:S02]  /*0600*/  STG.E.64 desc[UR4][R6.64], R12 ;  /* 0x0000000c06007986 */ /* 0x0003e4000c101b04 */
.L_x_7482:
[----:B------:R-:W-:-:S13]  /*0610*/  ISETP.GE.U32.AND P0, PT, R2, R5, PT ;  /* 0x000000050200720c */ /* 0x000fda0003f06070 */
[----:B------:R-:W-:Y:S05]  /*0620*/  @P0 BRA `(.L_x_7484) ;  /* 0x0000000000300947 */ /* 0x000fea0003800000 */
[----:B01----:R-:W0:Y:S01]  /*0630*/  LDC.64 R6, c[0x0][0x398] ;  /* 0x0000e600ff067b82 */ /* 0x003e220000000a00 */
[----:B------:R-:W-:Y:S02]  /*0640*/  IMAD.IADD R9, R3, 0x1, R2 ;  /* 0x0000000103097824 */ /* 0x000fe400078e0202 */
[----:B------:R-:W-:Y:S02]  /*0650*/  VIADD R2, R2, 0x80 ;  /* 0x0000008002027836 */ /* 0x000fe40000000000 */
[----:B0-----:R-:W-:-:S05]  /*0660*/  IMAD.WIDE.U32 R6, R9, 0x8, R6 ;  /* 0x0000000809067825 */ /* 0x001fca00078e0006 */
[----:B------:R1:W-:Y:S02]  /*0670*/  STG.E.64 desc[UR4][R6.64], R24 ;  /* 0x0000001806007986 */ /* 0x0003e4000c101b04 */
.L_x_7483:
[----:B------:R-:W-:-:S13]  /*0680*/  ISETP.GE.U32.AND P0, PT, R2, R5, PT ;  /* 0x000000050200720c */ /* 0x000fda0003f06070 */
[----:B------:R-:W-:Y:S05]  /*0690*/  @P0 BRA `(.L_x_7485) ;  /* 0x0000000000340947 */ /* 0x000fea0003800000 */
[----:B01----:R-:W0:Y:S01]  /*06a0*/  LDC.64 R6, c[0x0][0x398] ;  /* 0x0000e600ff067b82 */ /* 0x003e220000000a00 */
[----:B------:R-:W-:Y:S01]  /*06b0*/  IMAD.IADD R9, R3, 0x1, R2 ;  /* 0x0000000103097824 */ /* 0x000fe200078e0202 */
[----:B------:R-:W-:-:S03]  /*06c0*/  IADD3 R2, PT, PT, R2, 0x80, RZ ;  /* 0x0000008002027810 */ /* 0x000fc60007ffe0ff */
[----:B0-----:R-:W-:-:S05]  /*06d0*/  IMAD.WIDE.U32 R6, R9, 0x8, R6 ;  /* 0x0000000809067825 */ /* 0x001fca00078e0006 */
[----:B------:R2:W-:Y:S02]  /*06e0*/  STG.E.64 desc[UR4][R6.64], R26 ;  /* 0x0000001a06007986 */ /* 0x0005e4000c101b04 */
.L_x_7484:
[----:B------:R-:W-:-:S13]  /*06f0*/  ISETP.GE.U32.AND P0, PT, R2, R5, PT ;  /* 0x000000050200720c */ /* 0x000fda0003f06070 */
[----:B------:R-:W-:Y:S05]  /*0700*/  @P0 BREAK.RELIABLE B1 ;  /* 0x0000000000010942 */ /* 0x000fea0003800100 */
[----:B------:R-:W-:Y:S05]  /*0710*/  @P0 BRA `(.L_x_7486) ;  /* 0x0000000000300947 */ /* 0x000fea0003800000 */
[----:B012---:R-:W0:Y:S01]  /*0720*/  LDC.64 R6, c[0x0][0x398] ;  /* 0x0000e600ff067b82 */ /* 0x007e220000000a00 */
[----:B------:R-:W-:Y:S02]  /*0730*/  IMAD.IADD R9, R3, 0x1, R2 ;  /* 0x0000000103097824 */ /* 0x000fe400078e0202 */
[----:B------:R-:W-:Y:S02]  /*0740*/  VIADD R2, R2, 0x80 ;  /* 0x0000008002027836 */ /* 0x000fe40000000000 */
[----:B0-----:R-:W-:-:S05]  /*0750*/  IMAD.WIDE.U32 R6, R9, 0x8, R6 ;  /* 0x0000000809067825 */ /* 0x001fca00078e0006 */
[----:B------:R2:W-:Y:S02]  /*0760*/  STG.E.64 desc[UR4][R6.64], R14 ;  /* 0x0000000e06007986 */ /* 0x0005e4000c101b04 */
.L_x_7485:
[----:B------:R-:W-:Y:S05]  /*0770*/  BSYNC.RELIABLE B1 ;  /* 0x0000000000017941 */ /* 0x000fea0003800100 */
.L_x_7480:
[----:B------:R-:W-:-:S13]  /*0780*/  ISETP.GE.U32.AND P0, PT, R2, R5, PT ;  /* 0x000000050200720c */ /* 0x000fda0003f06070 */
[----:B012---:R-:W0:Y:S01]  /*0790*/  @!P0 LDC.64 R6, c[0x0][0x398] ;  /* 0x0000e600ff068b82 */ /* 0x007e220000000a00 */
[----:B------:R-:W-:Y:S01]  /*07a0*/  @!P0 IMAD.IADD R9, R3, 0x1, R2 ;  /* 0x0000000103098824 */ /* 0x000fe200078e0202 */
[----:B------:R-:W-:-:S03]  /*07b0*/  @!P0 IADD3 R2, PT, PT, R2, 0x80, RZ ;  /* 0x0000008002028810 */ /* 0x000fc60007ffe0ff */
[----:B0-----:R-:W-:-:S05]  /*07c0*/  @!P0 IMAD.WIDE.U32 R6, R9, 0x8, R6 ;  /* 0x0000000809068825 */ /* 0x001fca00078e0006 */
[----:B------:R3:W-:Y:S02]  /*07d0*/  @!P0 STG.E.64 desc[UR4][R6.64], R10 ;  /* 0x0000000a06008986 */ /* 0x0007e4000c101b04 */
.L_x_7486:
[----:B------:R-:W-:Y:S05]  /*07e0*/  BSYNC.RECONVERGENT B0 ;  /* 0x0000000000007941 */ /* 0x000fea0003800200 */
.L_x_7479:
[----:B------:R-:W-:Y:S05]  /*07f0*/  WARPSYNC.ALL ;  /* 0x0000000000007948 */ /* 0x000fea0003800000 */
[----:B------:R-:W-:-:S13]  /*0800*/  ISETP.GE.U32.AND P0, PT, R2, R5, PT ;  /* 0x000000050200720c */ /* 0x000fda0003f06070 */
[----:B------:R-:W-:Y:S05]  /*0810*/  @P0 EXIT ;  /* 0x000000000000094d */ /* 0x000fea0003800000 */
[----:B------:R-:W4:Y:S01]  /*0820*/  LDC.64 R4, c[0x0][0x398] ;  /* 0x0000e600ff047b82 */ /* 0x000f220000000a00 */
[----:B------:R-:W-:-:S04]  /*0830*/  IMAD.IADD R3, R3, 0x1, R2 ;  /* 0x0000000103037824 */ /* 0x000fc800078e0202 */
[----:B----4-:R-:W-:-:S05]  /*0840*/  IMAD.WIDE.U32 R2, R3, 0x8, R4 ;  /* 0x0000000803027825 */ /* 0x010fca00078e0004 */
[----:B------:R-:W-:Y:S01]  /*0850*/  STG.E.64 desc[UR4][R2.64], R22 ;  /* 0x0000001602007986 */ /* 0x000fe2000c101b04 */
[----:B------:R-:W-:Y:S05]  /*0860*/  EXIT ;  /* 0x000000000000794d */ /* 0x000fea0003800000 */
.L_x_7478:
[----:B------:R-:W0:Y:S01]  /*0870*/  S2R R2, SR_TID.X ;  /* 0x0000000000027919 */ /* 0x000e220000002100 */
[----:B------:R-:W1:Y:S08]  /*0880*/  LDC.64 R4, c[0x0][0x3a0] ;  /* 0x0000e800ff047b82 */ /* 0x000e700000000a00 */
[----:B------:R-:W2:Y:S08]  /*0890*/  LDC.64 R24, c[0x0][0x398] ;  /* 0x0000e600ff187b82 */ /* 0x000eb00000000a00 */
[----:B------:R-:W3:Y:S01]  /*08a0*/  LDC R21, c[0x0][0x394] ;  /* 0x0000e500ff157b82 */ /* 0x000ee20000000800 */
[----:B-1----:R-:W-:-:S04]  /*08b0*/  IMAD.WIDE.U32 R4, R3, 0x8, R4 ;  /* 0x0000000803047825 */ /* 0x002fc800078e0004 */
[----:B0-----:R-:W-:-:S05]  /*08c0*/  IMAD.WIDE.U32 R22, R2, 0x10, R4 ;  /* 0x0000001002167825 */ /* 0x001fca00078e0004 */
[----:B------:R-:W3:Y:S04]  /*08d0*/  LDG.E.128 R16, desc[UR4][R22.64] ;  /* 0x0000000416107981 */ /* 0x000ee8000c1e1d00 */
[----:B------:R-:W4:Y:S04]  /*08e0*/  LDG.E.128 R4, desc[UR4][R22.64+0x800] ;  /* 0x0008000416047981 */ /* 0x000f28000c1e1d00 */
[----:B------:R-:W5:Y:S04]  /*08f0*/  LDG.E.128 R8, desc[UR4][R22.64+0x1000] ;  /* 0x0010000416087981 */ /* 0x000f68000c1e1d00 */
[----:B------:R-:W5:Y:S01]  /*0900*/  LDG.E.128 R12, desc[UR4][R22.64+0x1800] ;  /* 0x00180004160c7981 */ /* 0x000f62000c1e1d00 */
[----:B--2---:R-:W-:-:S04]  /*0910*/  IMAD.WIDE.U32 R24, R3, 0x8, R24 ;  /* 0x0000000803187825 */ /* 0x004fc800078e0018 */
[----:B------:R-:W-:Y:S01]  /*0920*/  IMAD.WIDE.U32 R2, R2, 0x10, R24 ;  /* 0x0000001002027825 */ /* 0x000fe200078e0018 */
[--C-:B---3--:R-:W-:Y:S02]  /*0930*/  LOP3.LUT R17, R17, 0x80000000, R21.reuse, 0xb8, !PT ;  /* 0x8000000011117812 */ /* 0x108fe400078eb815 */
[--C-:B------:R-:W-:Y:S02]  /*0940*/  LOP3.LUT R19, R19, 0x80000000, R21.reuse, 0xb8, !PT ;  /* 0x8000000013137812 */ /* 0x100fe400078eb815 */
[--C-:B----4-:R-:W-:Y:S02]  /*0950*/  LOP3.LUT R5, R5, 0x80000000, R21.reuse, 0xb8, !PT ;  /* 0x8000000005057812 */ /* 0x110fe400078eb815 */
[--C-:B------:R-:W-:Y:S01]  /*0960*/  LOP3.LUT R7, R7, 0x80000000, R21.reuse, 0xb8, !PT ;  /* 0x8000000007077812 */ /* 0x100fe200078eb815 */
[----:B------:R-:W-:Y:S01]  /*0970*/  STG.E.128 desc[UR4][R2.64], R16 ;  /* 0x0000001002007986 */ /* 0x000fe2000c101d04 */
[--C-:B-----5:R-:W-:Y:S02]  /*0980*/  LOP3.LUT R9, R9, 0x80000000, R21.reuse, 0xb8, !PT ;  /* 0x8000000009097812 */ /* 0x120fe400078eb815 */
[--C-:B------:R-:W-:Y:S01]  /*0990*/  LOP3.LUT R11, R11, 0x80000000, R21.reuse, 0xb8, !PT ;  /* 0x800000000b0b7812 */ /* 0x100fe200078eb815 */
[----:B------:R-:W-:Y:S01]  /*09a0*/  STG.E.128 desc[UR4][R2.64+0x800], R4 ;  /* 0x0008000402007986 */ /* 0x000fe2000c101d04 */
[----:B------:R-:W-:-:S02]  /*09b0*/  LOP3.LUT R13, R13, 0x80000000, R21, 0xb8, !PT ;  /* 0x800000000d0d7812 */ /* 0x000fc400078eb815 */
[----:B------:R-:W-:Y:S01]  /*09c0*/  LOP3.LUT R21, R15, 0x80000000, R21, 0xb8, !PT ;  /* 0x800000000f157812 */ /* 0x000fe200078eb815 */
[----:B------:R-:W-:Y:S04]  /*09d0*/  STG.E.128 desc[UR4][R2.64+0x1000], R8 ;  /* 0x0010000802007986 */ /* 0x000fe8000c101d04 */
[----:B------:R-:W-:-:S05]  /*09e0*/  IMAD.MOV.U32 R15, RZ, RZ, R21 ;  /* 0x000000ffff0f7224 */ /* 0x000fca00078e0015 */
[----:B------:R-:W-:Y:S01]  /*09f0*/  STG.E.128 desc[UR4][R2.64+0x1800], R12 ;  /* 0x0018000c02007986 */ /* 0x000fe2000c101d04 */
[----:B------:R-:W-:Y:S05]  /*0a00*/  EXIT ;  /* 0x000000000000794d */ /* 0x000fea0003800000 */
.L_x_7487:
        /* <DEDUP_REMOVED lines=15> */
.L_x_8153:


//--------------------- .text._ZN2at6native29vectorized_elementwise_kernelILi4ENS0_13BUnaryFunctorIdddZZZNS0_20copysign_kernel_cudaERNS_18TensorIteratorBaseEENKUlvE_clEvENKUlvE_clEvEUlddE_EESt5arrayIPcLm2EEEEviT0_T1_ --------------------------
	.section	.text._ZN2at6native29vectorized_elementwise_kernelILi4ENS0_13BUnaryFunctorIdddZZZNS0_20copysign_kernel_cudaERNS_18TensorIteratorBaseEENKUlvE_clEvENKUlvE_clEvEUlddE_EESt5arrayIPcLm2EEEEviT0_T1_,"ax",@progbits
	.align	128
        .global         _ZN2at6native29vectorized_elementwise_kernelILi4ENS0_13BUnaryFunctorIdddZZZNS0_20copysign_kernel_cudaERNS_18TensorIteratorBaseEENKUlvE_clEvENKUlvE_clEvEUlddE_EESt5arrayIPcLm2EEEEviT0_T1_
        .type           _ZN2at6native29vectorized_elementwise_kernelILi4ENS0_13BUnaryFunctorIdddZZZNS0_20copysign_kernel_cudaERNS_18TensorIteratorBaseEENKUlvE_clEvENKUlvE_clEvEUlddE_EESt5arrayIPcLm2EEEEviT0_T1_,@function
        .size           _ZN2at6native29vectorized_elementwise_kernelILi4ENS0_13BUnaryFunctorIdddZZZNS0_20copysign_kernel_cudaERNS_18TensorIteratorBaseEENKUlvE_clEvENKUlvE_clEvEUlddE_EESt5arrayIPcLm2EEEEviT0_T1_,(.L_x_8154 - _ZN2at6native29vectorized_elementwise_kernelILi4ENS0_13BUnaryFunctorIdddZZZNS0_20copysign_kernel_cudaERNS_18TensorIteratorBaseEENKUlvE_clEvENKUlvE_clEvEUlddE_EESt5arrayIPcLm2EEEEviT0_T1_)
        .other          _ZN2at6native29vectorized_elementwise_kernelILi4ENS0_13BUnaryFunctorIdddZZZNS0_20copysign_kernel_cudaERNS_18TensorIteratorBaseEENKUlvE_clEvENKUlvE_clEvEUlddE_EESt5arrayIPcLm2EEEEviT0_T1_,@"STO_CUDA_ENTRY STV_DEFAULT"
_ZN2at6native29vectorized_elementwise_kernelILi4ENS0_13BUnaryFunctorIdddZZZNS0_20copysign_kernel_cudaERNS_18TensorIteratorBaseEENKUlvE_clEvENKUlvE_clEvEUlddE_EESt5arrayIPcLm2EEEEviT0_T1_:
.text._ZN2at6native29vectorized_elementwise_kernelILi4ENS0_13BUnaryFunctorIdddZZZNS0_20copysign_kernel_cudaERNS_18TensorIteratorBaseEENKUlvE_clEvENKUlvE_clEvEUlddE_EESt5arrayIPcLm2EEEEviT0_T1_:
        /* <DEDUP_REMOVED lines=90> */
.L_x_7491:
[----:B------:R-:W-:-:S13]  /*05a0*/  ISETP.GE.U32.AND P0, PT, R2, R5, PT ;  /* 0x000000050200720c */ /* 0x000fda0003f06070 */
[----:B------:R-:W-:Y:S05]  /*05b0*/  @P0 BRA `(.L_x_7493) ;  /* 0x0000000000300947 */ /* 0x000fea0003800000 */
[----:B0-----:R-:W0:Y:S01]  /*05c0*/  LDC.64 R6, c[0x0][0x398] ;  /* 0x0000e600ff067b82 */ /* 0x001e220000000a00 */
[----:B------:R-:W-:Y:S01]  /*05d0*/  IMAD.IADD R9, R3, 0x1, R2 ;  /* 0x0000000103097824 */ /* 0x000fe200078e0202 */
[----:B------:R-:W-:-:S03]  /*05e0*/  IADD3 R2, PT, PT, R2, 0x80, RZ ;  /* 0x0000008002027810 */ /* 0x000fc60007ffe0ff */
[----:B0-----:R-:W-:-:S05]  /*05f0*/  IMAD.WIDE.U32 R6, R9, 0x8, R6 ;  /* 0x0000000809067825 */ /* 0x001fca00078e0006 */
[----:B------:R1:W-:Y:S02]  /*0600*/  STG.E.64 desc[UR4][R6.64], R12 ;  /* 0x0000000c06007986 */ /* 0x0003e4000c101b04 */
.L_x_7492:
[----:B------:R-:W-:-:S13]  /*0610*/  ISETP.GE.U32.AND P0, PT, R2, R5, PT ;  /* 0x000000050200720c */ /* 0x000fda0003f06070 */
[----:B------:R-:W-:Y:S05]  /*0620*/  @P0 BRA `(.L_x_7494) ;  /* 0x0000000000300947 */ /* 0x000fea0003800000 */
[----:B01----:R-:W0:Y:S01]  /*0630*/  LDC.64 R6, c[0x0][0x398] ;  /* 0x0000e600ff067b82 */ /* 0x003e220000000a00 */
[----:B------:R-:W-:Y:S02]  /*0640*/  IMAD.IADD R9, R3, 0x1, R2 ;  /* 0x0000000103097824 */ /* 0x000fe400078e0202 */
[----:B------:R-:W-:Y:S02]  /*0650*/  VIADD R2, R2, 0x80 ;  /* 0x0000008002027836 */ /* 0x000fe40000000000 */
[----:B0-----:R-:W-:-:S05]  /*0660*/  IMAD.WIDE.U32 R6, R9, 0x8, R6 ;  /* 0x0000000809067825 */ /* 0x001fca00078e0006 */
[----:B------:R1:W-:Y:S02]  /*0670*/  STG.E.64 desc[UR4][R6.64], R24 ;  /* 0x0000001806007986 */ /* 0x0003e4000c101b04 */
.L_x_7493:
[----:B------:R-:W-:-:S13]  /*0680*/  ISETP.GE.U32.AND P0, PT, R2, R5, PT ;  /* 0x000000050200720c */ /* 0x000fda0003f06070 */
[----:B------:R-:W-:Y:S05]  /*0690*/  @P0 BRA `(.L_x_7495) ;  /* 0x0000000000340947 */ /* 0x000fea0003800000 */
[----:B01----:R-:W0:Y:S01]  /*06a0*/  LDC.64 R6, c[0x0][0x398] ;  /* 0x0000e600ff067b82 */ /* 0x003e220000000a00 */
[----:B------:R-:W-:Y:S01]  /*06b0*/  IMAD.IADD R9, R3, 0x1, R2 ;  /* 0x0000000103097824 */ /* 0x000fe200078e0202 */
[----:B------:R-:W-:-:S03]  /*06c0*/  IADD3 R2, PT, PT, R2, 0x80, RZ ;  /* 0x0000008002027810 */ /* 0x000fc60007ffe0ff */
[----:B0-----:R-:W-:-:S05]  /*06d0*/  IMAD.WIDE.U32 R6, R9, 0x8, R6 ;  /* 0x0000000809067825 */ /* 0x001fca00078e0006 */
[----:B------:R2:W-:Y:S02]  /*06e0*/  STG.E.64 desc[UR4][R6.64], R26 ;  /* 0x0000001a06007986 */ /* 0x0005e4000c101b04 */
.L_x_7494:
        /* <DEDUP_REMOVED lines=8> */
.L_x_7495:
[----:B------:R-:W-:Y:S05]  /*0770*/  BSYNC.RELIABLE B1 ;  /* 0x0000000000017941 */ /* 0x000fea0003800100 */
.L_x_7490:
[----:B------:R-:W-:-:S13]  /*0780*/  ISETP.GE.U32.AND P0, PT, R2, R5, PT ;  /* 0x000000050200720c */ /* 0x000fda0003f06070 */
[----:B012---:R-:W0:Y:S01]  /*0790*/  @!P0 LDC.64 R6, c[0x0][0x398] ;  /* 0x0000e600ff068b82 */ /* 0x007e220000000a00 */
[----:B------:R-:W-:Y:S01]  /*07a0*/  @!P0 IMAD.IADD R9, R3, 0x1, R2 ;  /* 0x0000000103098824 */ /* 0x000fe200078e0202 */
[----:B------:R-:W-:-:S03]  /*07b0*/  @!P0 IADD3 R2, PT, PT, R2, 0x80, RZ ;  /* 0x0000008002028810 */ /* 0x000fc60007ffe0ff */
[----:B0-----:R-:W-:-:S05]  /*07c0*/  @!P0 IMAD.WIDE.U32 R6, R9, 0x8, R6 ;  /* 0x0000000809068825 */ /* 0x001fca00078e0006 */
[----:B------:R3:W-:Y:S02]  /*07d0*/  @!P0 STG.E.64 desc[UR4][R6.64], R10 ;  /* 0x0000000a06008986 */ /* 0x0007e4000c101b04 */
.L_x_7496:
[----:B------:R-:W-:Y:S05]  /*07e0*/  BSYNC.RECONVERGENT B0 ;  /* 0x0000000000007941 */ /* 0x000fea0003800200 */
.L_x_7489:
        /* <DEDUP_REMOVED lines=8> */
.L_x_7488:
[----:B------:R-:W0:Y:S01]  /*0870*/  S2R R2, SR_TID.X ;  /* 0x0000000000027919 */ /* 0x000e220000002100 */
[----:B------:R-:W1:Y:S08]  /*0880*/  LDC.64 R4, c[0x0][0x3a0] ;  /* 0x0000e800ff047b82 */ /* 0x000e700000000a00 */
[----:B------:R-:W2:Y:S08]  /*0890*/  LDC.64 R24, c[0x0][0x398] ;  /* 0x0000e600ff187b82 */ /* 0x000eb00000000a00 */
[----:B------:R-:W3:Y:S01]  /*08a0*/  LDC R21, c[0x0][0x394] ;  /* 0x0000e500ff157b82 */ /* 0x000ee20000000800 */
[----:B-1----:R-:W-:-:S04]  /*08b0*/  IMAD.WIDE.U32 R4, R3, 0x8, R4 ;  /* 0x0000000803047825 */ /* 0x002fc800078e0004 */
[----:B0-----:R-:W-:-:S05]  /*08c0*/  IMAD.WIDE.U32 R22, R2, 0x20, R4 ;  /* 0x0000002002167825 */ /* 0x001fca00078e0004 */
[----:B------:R-:W3:Y:S04]  /*08d0*/  LDG.E.ENL2.256 R4, R16, desc[UR4][R22.64] ;  /* 0xfe0000041610797e */ /* 0x000ee80008121904 */
[----:B------:R-:W4:Y:S01]  /*08e0*/  LDG.E.ENL2.256 R12, R8, desc[UR4][R22.64+0x1000] ;  /* 0xfe0080041608797e */ /* 0x000f22000812190c */
        /* <DEDUP_REMOVED lines=8> */
[----:B------:R-:W-:Y:S01]  /*0970*/  STG.E.ENL2.256 desc[UR4][R2.64], R16, R4 ;  /* 0xf80000100204797f */ /* 0x000fe2000f121804 */
[----:B------:R-:W-:-:S02]  /*0980*/  LOP3.LUT R13, R13, 0x80000000, R21, 0xb8, !PT ;  /* 0x800000000d0d7812 */ /* 0x000fc400078eb815 */
[----:B------:R-:W-:-:S05]  /*0990*/  LOP3.LUT R21, R15, 0x80000000, R21, 0xb8, !PT ;  /* 0x800000000f157812 */ /* 0x000fca00078eb815 */
[----:B------:R-:W-:-:S05]  /*09a0*/  IMAD.MOV.U32 R15, RZ, RZ, R21 ;  /* 0x000000ffff0f7224 */ /* 0x000fca00078e0015 */
[----:B------:R-:W-:Y:S01]  /*09b0*/  STG.E.ENL2.256 desc[UR4][R2.64+0x1000], R8, R12 ;  /* 0xf8008008020c797f */ /* 0x000fe2000f121804 */
[----:B------:R-:W-:Y:S05]  /*09c0*/  EXIT ;  /* 0x000000000000794d */ /* 0x000fea0003800000 */
.L_x_7497:
        /* <DEDUP_REMOVED lines=11> */
.L_x_8154:


//--------------------- .text._ZN2at6native29vectorized_elementwise_kernelILi8ENS0_13BUnaryFunctorIdddZZZNS0_20copysign_kernel_cudaERNS_18TensorIteratorBaseEENKUlvE_clEvENKUlvE_clEvEUlddE_EESt5arrayIPcLm2EEEEviT0_T1_ --------------------------
	.section	.text._ZN2at6native29vectorized_elementwise_kernelILi8ENS0_13BUnaryFunctorIdddZZZNS0_20copysign_kernel_cudaERNS_18TensorIteratorBaseEENKUlvE_clEvENKUlvE_clEvEUlddE_EESt5arrayIPcLm2EEEEviT0_T1_,"ax",@progbits
	.align	128
        .global         _ZN2at6native29vectorized_elementwise_kernelILi8ENS0_13BUnaryFunctorIdddZZZNS0_20copysign_kernel_cudaERNS_18TensorIteratorBaseEENKUlvE_clEvENKUlvE_clEvEUlddE_EESt5arrayIPcLm2EEEEviT0_T1_
        .type           _ZN2at6native29vectorized_elementwise_kernelILi8ENS0_13BUnaryFunctorIdddZZZNS0_20copysign_kernel_cudaERNS_18TensorIteratorBaseEENKUlvE_clEvENKUlvE_clEvEUlddE_EESt5arrayIPcLm2EEEEviT0_T1_,@function
        .size           _ZN2at6native29vectorized_elementwise_kernelILi8ENS0_13BUnaryFunctorIdddZZZNS0_20copysign_kernel_cudaERNS_18TensorIteratorBaseEENKUlvE_clEvENKUlvE_clEvEUlddE_EESt5arrayIPcLm2EEEEviT0_T1_,(.L_x_8155 - _ZN2at6native29vectorized_elementwise_kernelILi8ENS0_13BUnaryFunctorIdddZZZNS0_20copysign_kernel_cudaERNS_18TensorIteratorBaseEENKUlvE_clEvENKUlvE_clEvEUlddE_EESt5arrayIPcLm2EEEEviT0_T1_)
        .other          _ZN2at6native29vectorized_elementwise_kernelILi8ENS0_13BUnaryFunctorIdddZZZNS0_20copysign_kernel_cudaERNS_18TensorIteratorBaseEENKUlvE_clEvENKUlvE_clEvEUlddE_EESt5arrayIPcLm2EEEEviT0_T1_,@"STO_CUDA_ENTRY STV_DEFAULT"
_ZN2at6native29vectorized_elementwise_kernelILi8ENS0_13BUnaryFunctorIdddZZZNS0_20copysign_kernel_cudaERNS_18TensorIteratorBaseEENKUlvE_clEvENKUlvE_clEvEUlddE_EESt5arrayIPcLm2EEEEviT0_T1_:
.text._ZN2at6native29vectorized_elementwise_kernelILi8ENS0_13BUnaryFunctorIdddZZZNS0_20copysign_kernel_cudaERNS_18TensorIteratorBaseEENKUlvE_clEvENKUlvE_clEvEUlddE_EESt5arrayIPcLm2EEEEviT0_T1_:
        /* <DEDUP_REMOVED lines=90> */
.L_x_7501:
[----:B------:R-:W-:-:S13]  /*05a0*/  ISETP.GE.U32.AND P0, PT, R2, R5, PT ;  /* 0x000000050200720c */ /* 0x000fda0003f06070 */
[----:B------:R-:W-:Y:S05]  /*05b0*/  @P0 BRA `(.L_x_7503) ;  /* 0x0000000000300947 */ /* 0x000fea0003800000 */
[----:B0-----:R-:W0:Y:S01]  /*05c0*/  LDC.64 R6, c[0x0][0x398] ;  /* 0x0000e600ff067b82 */ /* 0x001e220000000a00 */
[----:B------:R-:W-:Y:S01]  /*05d0*/  IMAD.IADD R9, R3, 0x1, R2 ;  /* 0x0000000103097824 */ /* 0x000fe200078e0202 */
[----:B------:R-:W-:-:S03]  /*05e0*/  IADD3 R2, PT, PT, R2, 0x80, RZ ;  /* 0x0000008002027810 */ /* 0x000fc60007ffe0ff */
[----:B0-----:R-:W-:-:S05]  /*05f0*/  IMAD.WIDE.U32 R6, R9, 0x8, R6 ;  /* 0x0000000809067825 */ /* 0x001fca00078e0006 */
[----:B------:R1:W-:Y:S02]  /*0600*/  STG.E.64 desc[UR4][R6.64], R12 ;  /* 0x0000000c06007986 */ /* 0x0003e4000c101b04 */
.L_x_7502:
[----:B------:R-:W-:-:S13]  /*0610*/  ISETP.GE.U32.AND P0, PT, R2, R5, PT ;  /* 0x000000050200720c */ /* 0x000fda0003f06070 */
[----:B------:R-:W-:Y:S05]  /*0620*/  @P0 BRA `(.L_x_7504) ;  /* 0x0000000000300947 */ /* 0x000fea0003800000 */
[----:B01----:R-:W0:Y:S01]  /*0630*/  LDC.64 R6, c[0x0][0x398] ;  /* 0x0000e600ff067b82 */ /* 0x003e220000000a00 */
[----:B------:R-:W-:Y:S02]  /*0640*/  IMAD.IADD R9, R3, 0x1, R2 ;  /* 0x0000000103097824 */ /* 0x000fe400078e0202 */
[----:B------:R-:W-:Y:S02]  /*0650*/  VIADD R2, R2, 0x80 ;  /* 0x0000008002027836 */ /* 0x000fe40000000000 */
[----:B0-----:R-:W-:-:S05]  /*0660*/  IMAD.WIDE.U32 R6, R9, 0x8, R6 ;  /* 0x0000000809067825 */ /* 0x001fca00078e0006 */
[----:B------:R1:W-:Y:S02]  /*0670*/  STG.E.64 desc[UR4][R6.64], R24 ;  /* 0x0000001806007986 */ /* 0x0003e4000c101b04 */
.L_x_7503:
[----:B------:R-:W-:-:S13]  /*0680*/  ISETP.GE.U32.AND P0, PT, R2, R5, PT ;  /* 0x000000050200720c */ /* 0x000fda0003f06070 */
[----:B------:R-:W-:Y:S05]  /*0690*/  @P0 BRA `(.L_x_7505) ;  /* 0x0000000000340947 */ /* 0x000fea0003800000 */
[----:B01----:R-:W0:Y:S01]  /*06a0*/  LDC.64 R6, c[0x0][0x398] ;  /* 0x0000e600ff067b82 */ /* 0x003e220000000a00 */
[----:B------:R-:W-:Y:S01]  /*06b0*/  IMAD.IADD R9, R3, 0x1, R2 ;  /* 0x0000000103097824 */ /* 0x000fe200078e0202 */
[----:B------:R-:W-:-:S03]  /*06c0*/  IADD3 R2, PT, PT, R2, 0x80, RZ ;  /* 0x0000008002027810 */ /* 0x000fc60007ffe0ff */
[----:B0-----:R-:W-:-:S05]  /*06d0*/  IMAD.WIDE.U32 R6, R9, 0x8, R6 ;  /* 0x0000000809067825 */ /* 0x001fca00078e0006 */
[----:B------:R2:W-:Y:S02]  /*06e0*/  STG.E.64 desc[UR4][R6.64], R26 ;  /* 0x0000001a06007986 */ /* 0x0005e4000c101b04 */
.L_x_7504:
        /* <DEDUP_REMOVED lines=8> */
.L_x_7505:
[----:B------:R-:W-:Y:S05]  /*0770*/  BSYNC.RELIABLE B1 ;  /* 0x0000000000017941 */ /* 0x000fea0003800100 */
.L_x_7500:
[----:B------:R-:W-:-:S13]  /*0780*/  ISETP.GE.U32.AND P0, PT, R2, R5, PT ;  /* 0x000000050200720c */ /* 0x000fda0003f06070 */
[----:B012---:R-:W0:Y:S01]  /*0790*/  @!P0 LDC.64 R6, c[0x0][0x398] ;  /* 0x0000e600ff068b82 */ /* 0x007e220000000a00 */
[----:B------:R-:W-:Y:S01]  /*07a0*/  @!P0 IMAD.IADD R9, R3, 0x1, R2 ;  /* 0x0000000103098824 */ /* 0x000fe200078e0202 */
[----:B------:R-:W-:-:S03]  /*07b0*/  @!P0 IADD3 R2, PT, PT, R2, 0x80, RZ ;  /* 0x0000008002028810 */ /* 0x000fc60007ffe0ff */
[----:B0-----:R-:W-:-:S05]  /*07c0*/  @!P0 IMAD.WIDE.U32 R6, R9, 0x8, R6 ;  /* 0x0000000809068825 */ /* 0x001fca00078e0006 */
[----:B------:R3:W-:Y:S02]  /*07d0*/  @!P0 STG.E.64 desc[UR4][R6.64], R10 ;  /* 0x0000000a06008986 */ /* 0x0007e4000c101b04 */
.L_x_7506:
[----:B------:R-:W-:Y:S05]  /*07e0*/  BSYNC.RECONVERGENT B0 ;  /* 0x0000000000007941 */ /* 0x000fea0003800200 */
.L_x_7499:
        /* <DEDUP_REMOVED lines=8> */
.L_x_7498:
        /* <DEDUP_REMOVED lines=22> */
.L_x_7507:
        /* <DEDUP_REMOVED lines=11> */
.L_x_8155:


//--------------------- .text._ZN2at6native18elementwise_kernelILi128ELi4EZNS0_15gpu_kernel_implINS0_13AUnaryFunctorIdddZZZNS0_20copysign_kernel_cudaERNS_18TensorIteratorBaseEENKUlvE_clEvENKUlvE_clEvEUlddE_EEEEvS5_RKT_EUliE_EEviT1_ --------------------------
	.section	.text._ZN2at6native18elementwise_kernelILi128ELi4EZNS0_15gpu_kernel_implINS0_13AUnaryFunctorIdddZZZNS0_20copysign_kernel_cudaERNS_18TensorIteratorBaseEENKUlvE_clEvENKUlvE_clEvEUlddE_EEEEvS5_RKT_EUliE_EEviT1_,"ax",@progbits
	.align	128
        .global         _ZN2at6native18elementwise_kernelILi128ELi4EZNS0_15gpu_kernel_implINS0_13AUnaryFunctorIdddZZZNS0_20copysign_kernel_cudaERNS_18TensorIteratorBaseEENKUlvE_clEvENKUlvE_clEvEUlddE_EEEEvS5_RKT_EUliE_EEviT1_
        .type           _ZN2at6native18elementwise_kernelILi128ELi4EZNS0_15gpu_kernel_implINS0_13AUnaryFunctorIdddZZZNS0_20copysign_kernel_cudaERNS_18TensorIteratorBaseEENKUlvE_clEvENKUlvE_clEvEUlddE_EEEEvS5_RKT_EUliE_EEviT1_,@function
        .size           _ZN2at6native18elementwise_kernelILi128ELi4EZNS0_15gpu_kernel_implINS0_13AUnaryFunctorIdddZZZNS0_20copysign_kernel_cudaERNS_18TensorIteratorBaseEENKUlvE_clEvENKUlvE_clEvEUlddE_EEEEvS5_RKT_EUliE_EEviT1_,(.L_x_8156 - _ZN2at6native18elementwise_kernelILi128ELi4EZNS0_15gpu_kernel_implINS0_13AUnaryFunctorIdddZZZNS0_20copysign_kernel_cudaERNS_18TensorIteratorBaseEENKUlvE_clEvENKUlvE_clEvEUlddE_EEEEvS5_RKT_EUliE_EEviT1_)
        .other          _ZN2at6native18elementwise_kernelILi128ELi4EZNS0_15gpu_kernel_implINS0_13AUnaryFunctorIdddZZZNS0_20copysign_kernel_cudaERNS_18TensorIteratorBaseEENKUlvE_clEvENKUlvE_clEvEUlddE_EEEEvS5_RKT_EUliE_EEviT1_,@"STO_CUDA_ENTRY STV_DEFAULT"
_ZN2at6native18elementwise_kernelILi128ELi4EZNS0_15gpu_kernel_implINS0_13AUnaryFunctorIdddZZZNS0_20copysign_kernel_cudaERNS_18TensorIteratorBaseEENKUlvE_clEvENKUlvE_clEvEUlddE_EEEEvS5_RKT_EUliE_EEviT1_:
.text._ZN2at6native18elementwise_kernelILi128ELi4EZNS0_15gpu_kernel_implINS0_13AUnaryFunctorIdddZZZNS0_20copysign_kernel_cudaERNS_18TensorIteratorBaseEENKUlvE_clEvENKUlvE_clEvEUlddE_EEEEvS5_RKT_EUliE_EEviT1_:
        /* <DEDUP_REMOVED lines=319> */
.L_x_7510:
        /* <DEDUP_REMOVED lines=16> */
[----:B--2---:R-:W0:Y:S02]  /*14f0*/  I2F.F64.S16 R2, R2 ;  /* 0x0000000200027312 */ /* 0x004e240000101c00 */
[----:B0-----:R-:W-:Y:S01]  /*1500*/  MOV R0, R3 ;  /* 0x0000000300007202 */ /* 0x001fe20000000f00 */
[----:B------:R-:W-:Y:S06]  /*1510*/  BRA `(.L_x_7517) ;  /* 0x0000000c009c7947 */ /* 0x000fec0003800000 */
.L_x_7515:
[----:B------:R-:W2:Y:S02]  /*1520*/  LDG.E.U8 R2, desc[UR36][R4.64] ;  /* 0x0000002404027981 */ /* 0x000ea4000c1e1100 */
[----:B--2---:R-:W0:Y:S02]  /*1530*/  I2F.F64.U16 R2, R2 ;  /* 0x0000000200027312 */ /* 0x004e240000101800 */
[----:B0-----:R-:W-:Y:S01]  /*1540*/  IMAD.MOV.U32 R0, RZ, RZ, R3 ;  /* 0x000000ffff007224 */ /* 0x001fe200078e0003 */
[----:B------:R-:W-:Y:S06]  /*1550*/  BRA `(.L_x_7517) ;  /* 0x0000000c008c7947 */ /* 0x000fec0003800000 */
.L_x_7514:
[----:B------:R-:W-:-:S09]  /*1560*/  UISETP.NE.AND UP0, UPT, UR4, 0x2, UPT ;  /* 0x000000020400788c */ /* 0x000fd2000bf05270 */
[----:B------:R-:W-:Y:S05]  /*1570*/  BRA.U !UP0, `(.L_x_7518) ;  /* 0x0000000108307547 */ /* 0x000fea000b800000 */
[----:B------:R-:W-:-:S09]  /*1580*/  UISETP.NE.AND UP0, UPT, UR4, 0x3, UPT ;  /* 0x000000030400788c */ /* 0x000fd2000bf05270 */
[----:B------:R-:W-:Y:S05]  /*1590*/  BRA.U !UP0, `(.L_x_7519) ;  /* 0x0000000108187547 */ /* 0x000fea000b800000 */
[----:B------:R-:W-:-:S09]  /*15a0*/  UISETP.NE.AND UP0, UPT, UR4, 0x4, UPT ;  /* 0x000000040400788c */ /* 0x000fd2000bf05270 */
[----:B------:R-:W-:Y:S05]  /*15b0*/  BRA.U UP0, `(.L_x_7516) ;  /* 0x0000000900e47547 */ /* 0x000fea000b800000 */
[----:B------:R-:W2:Y:S02]  /*15c0*/  LDG.E.64 R2, desc[UR36][R4.64] ;  /* 0x0000002404027981 */ /* 0x000ea4000c1e1b00 */
[----:B--2---:R-:W0:Y:S02]  /*15d0*/  I2F.F64.S64 R2, R2 ;  /* 0x0000000200027312 */ /* 0x004e240000301c00 */
[----:B0-----:R-:W-:Y:S01]  /*15e0*/  IMAD.MOV.U32 R0, RZ, RZ, R3 ;  /* 0x000000ffff007224 */ /* 0x001fe200078e0003 */
[----:B------:R-:W-:Y:S06]  /*15f0*/  BRA `(.L_x_7517) ;  /* 0x0000000c00647947 */ /* 0x000fec0003800000 */
.L_x_7519:
[----:B------:R-:W2:Y:S02]  /*1600*/  LDG.E R2, desc[UR36][R4.64] ;  /* 0x0000002404027981 */ /* 0x000ea4000c1e1900 */
[----:B--2---:R-:W0:Y:S02]  /*1610*/  I2F.F64 R2, R2 ;  /* 0x0000000200027312 */ /* 0x004e240000201c00 */
[----:B0-----:R-:W-:Y:S01]  /*1620*/  MOV R0, R3 ;  /* 0x0000000300007202 */ /* 0x001fe20000000f00 */
[----:B------:R-:W-:Y:S06]  /*1630*/  BRA `(.L_x_7517) ;  /* 0x0000000c00547947 */ /* 0x000fec0003800000 */
.L_x_7518:
[----:B------:R-:W2:Y:S02]  /*1640*/  LDG.E.U16 R2, desc[UR36][R4.64] ;  /* 0x0000002404027981 */ /* 0x000ea4000c1e1500 */
[----:B--2---:R-:W0:Y:S02]  /*1650*/  I2F.F64.S16 R2, R2 ;  /* 0x0000000200027312 */ /* 0x004e240000101c00 */
[----:B0-----:R-:W-:Y:S01]  /*1660*/  IMAD.MOV.U32 R0, RZ, RZ, R3 ;  /* 0x000000ffff007224 */ /* 0x001fe200078e0003 */
[----:B------:R-:W-:Y:S06]  /*1670*/  BRA `(.L_x_7517) ;  /* 0x0000000c00447947 */ /* 0x000fec0003800000 */
.L_x_7513:
        /* <DEDUP_REMOVED lines=8> */
[----:B------:R-:W0:Y:S02]  /*1700*/  F2F.F64.F32 R2, R2 ;  /* 0x0000000200027310 */ /* 0x000e240000201800 */
[----:B0-----:R-:W-:Y:S01]  /*1710*/  IMAD.MOV.U32 R0, RZ, RZ, R3 ;  /* 0x000000ffff007224 */ /* 0x001fe200078e0003 */
[----:B------:R-:W-:Y:S06]  /*1720*/  BRA `(.L_x_7517) ;  /* 0x0000000c00187947 */ /* 0x000fec0003800000 */
.L_x_7521:
[----:B------:R-:W2:Y:S02]  /*1730*/  LDG.E.U16 R0, desc[UR36][R4.64] ;  /* 0x0000002404007981 */ /* 0x000ea4000c1e1500 */
[----:B--2---:R-:W-:-:S05]  /*1740*/  HADD2.F32 R0, -RZ, R0.H0_H0 ;  /* 0x20000000ff007230 */ /* 0x004fca0000004100 */
[----:B------:R-:W-:-:S06]  /*1750*/  FMUL.FTZ R2, R0, 1 ;  /* 0x3f80000000027820 */ /* 0x000fcc0000410000 */
[----:B------:R-:W0:Y:S02]  /*1760*/  F2F.F64.F32 R2, R2 ;  /* 0x0000000200027310 */ /* 0x000e240000201800 */
[----:B0-----:R-:W-:Y:S01]  /*1770*/  MOV R0, R3 ;  /* 0x0000000300007202 */ /* 0x001fe20000000f00 */
[----:B------:R-:W-:Y:S06]  /*1780*/  BRA `(.L_x_7517) ;  /* 0x0000000c00007947 */ /* 0x000fec0003800000 */
.L_x_7520:
        /* <DEDUP_REMOVED lines=11> */
.L_x_7523:
[----:B------:R-:W2:Y:S02]  /*1840*/  LDG.E.U16 R4, desc[UR36][R4.64] ;  /* 0x0000002404047981 */ /* 0x000ea4000c1e1500 */
[----:B--2---:R-:W-:-:S05]  /*1850*/  HADD2.F32 R0, -RZ, R4.H0_H0 ;  /* 0x20000004ff007230 */ /* 0x004fca0000004100 */
[----:B------:R-:W-:-:S06]  /*1860*/  FMUL.FTZ R2, R0, 1 ;  /* 0x3f80000000027820 */ /* 0x000fcc0000410000 */
[----:B------:R-:W0:Y:S02]  /*1870*/  F2F.F64.F32 R2, R2 ;  /* 0x0000000200027310 */ /* 0x000e240000201800 */
[----:B0-----:R-:W-:Y:S01]  /*1880*/  IMAD.MOV.U32 R0, RZ, RZ, R3 ;  /* 0x000000ffff007224 */ /* 0x001fe200078e0003 */
[----:B------:R-:W-:Y:S06]  /*1890*/  BRA `(.L_x_7517) ;  /* 0x0000000800bc7947 */ /* 0x000fec0003800000 */
.L_x_7522:
[----:B------:R1:W5:Y:S01]  /*18a0*/  LDG.E R0, desc[UR36][R4.64+0x4] ;  /* 0x0000042404007981 */ /* 0x000362000c1e1900 */
[----:B------:R-:W-:Y:S05]  /*18b0*/  BRA `(.L_x_7517) ;  /* 0x0000000800b47947 */ /* 0x000fea0003800000 */
.L_x_7512:
        /* <DEDUP_REMOVED lines=12> */
.L_x_7526:
[----:B------:R0:W5:Y:S01]  /*1980*/  LDG.E R0, desc[UR36][R4.64+0x4] ;  /* 0x0000042404007981 */ /* 0x000162000c1e1900 */
[----:B------:R-:W-:Y:S05]  /*1990*/  BRA `(.L_x_7517) ;  /* 0x00000008007c7947 */ /* 0x000fea0003800000 */
.L_x_7525:
        /* <DEDUP_REMOVED lines=28> */
.L_x_7528:
        /* <DEDUP_REMOVED lines=11> */
[----:B------:R-:W-:-:S06]  /*1c10*/  FMUL.FTZ R2, R0, 1 ;  /* 0x3f80000000027820 */ /* 0x000fcc0000410000 */
[----:B------:R-:W0:Y:S02]  /*1c20*/  F2F.F64.F32 R2, R2 ;  /* 0x0000000200027310 */ /* 0x000e240000201800 */
[----:B0-----:R-:W-:Y:S01]  /*1c30*/  IMAD.MOV.U32 R0, RZ, RZ, R3 ;  /* 0x000000ffff007224 */ /* 0x001fe200078e0003 */
[----:B------:R-:W-:Y:S06]  /*1c40*/  BRA `(.L_x_7517) ;  /* 0x0000000400d07947 */ /* 0x000fec0003800000 */
.L_x_7527:
[----:B------:R-:W2:Y:S02]  /*1c50*/  LDG.E.U16 R0, desc[UR36][R4.64] ;  /* 0x0000002404007981 */ /* 0x000ea4000c1e1500 */
[----:B--2---:R-:W-:-:S04]  /*1c60*/  IMAD.U32 R0, R0, 0x10000, RZ ;  /* 0x0001000000007824 */ /* 0x004fc800078e00ff */
[----:B------:R-:W-:-:S06]  /*1c70*/  FMUL.FTZ R2, R0, 1 ;  /* 0x3f80000000027820 */ /* 0x000fcc0000410000 */
[----:B------:R-:W0:Y:S02]  /*1c80*/  F2F.F64.F32 R2, R2 ;  /* 0x0000000200027310 */ /* 0x000e240000201800 */
[----:B0-----:R-:W-:Y:S01]  /*1c90*/  MOV R0, R3 ;  /* 0x0000000300007202 */ /* 0x001fe20000000f00 */
[----:B------:R-:W-:Y:S06]  /*1ca0*/  BRA `(.L_x_7517) ;  /* 0x0000000400b87947 */ /* 0x000fec0003800000 */
.L_x_7524:
        /* <DEDUP_REMOVED lines=9> */
[----:B--2---:R-:W0:Y:S02]  /*1d40*/  I2F.F64.U16 R2, R2 ;  /* 0x0000000200027312 */ /* 0x004e240000101800 */
[----:B0-----:R-:W-:Y:S01]  /*1d50*/  IMAD.MOV.U32 R0, RZ, RZ, R3 ;  /* 0x000000ffff007224 */ /* 0x001fe200078e0003 */
[----:B------:R-:W-:Y:S06]  /*1d60*/  BRA `(.L_x_7517) ;  /* 0x0000000400887947 */ /* 0x000fec0003800000 */
.L_x_7531:
        /* <DEDUP_REMOVED lines=20> */
.L_x_7533:
[----:B------:R-:W-:Y:S05]  /*1eb0*/  BSYNC.RECONVERGENT B0 ;  /* 0x0000000000007941 */ /* 0x000fea0003800200 */
.L_x_7532:
[----:B------:R-:W-:Y:S02]  /*1ec0*/  SHF.L.U32 R0, R0, 0x14, RZ ;  /* 0x0000001400007819 */ /* 0x000fe400000006ff */
[----:B------:R-:W-:-:S04]  /*1ed0*/  LEA R2, R2, 0x3b800000, 0x17 ;  /* 0x3b80000002027811 */ /* 0x000fc800078eb8ff */
[----:B------:R-:W-:-:S05]  /*1ee0*/  LOP3.LUT R0, R2, R0, R7, 0xfe, !PT ;  /* 0x0000000002007212 */ /* 0x000fca00078efe07 */
[----:B------:R-:W-:-:S06]  /*1ef0*/  FMUL.FTZ R2, R0, 1 ;  /* 0x3f80000000027820 */ /* 0x000fcc0000410000 */
[----:B------:R-:W0:Y:S02]  /*1f00*/  F2F.F64.F32 R2, R2 ;  /* 0x0000000200027310 */ /* 0x000e240000201800 */
[----:B0-----:R-:W-:Y:S01]  /*1f10*/  IMAD.MOV.U32 R0, RZ, RZ, R3 ;  /* 0x000000ffff007224 */ /* 0x001fe200078e0003 */
[----:B------:R-:W-:Y:S06]  /*1f20*/  BRA `(.L_x_7517) ;  /* 0x0000000400187947 */ /* 0x000fec0003800000 */
.L_x_7530:
        /* <DEDUP_REMOVED lines=20> */
.L_x_7535:
[----:B------:R-:W-:Y:S05]  /*2070*/  BSYNC.RECONVERGENT B0 ;  /* 0x0000000000007941 */ /* 0x000fea0003800200 */
.L_x_7534:
[----:B------:R-:W-:Y:S02]  /*2080*/  SHF.L.U32 R0, R0, 0x15, RZ ;  /* 0x0000001500007819 */ /* 0x000fe400000006ff */
[----:B------:R-:W-:-:S04]  /*2090*/  LEA R2, R2, 0x37800000, 0x17 ;  /* 0x3780000002027811 */ /* 0x000fc800078eb8ff */
[----:B------:R-:W-:-:S05]  /*20a0*/  LOP3.LUT R0, R2, R0, R7, 0xfe, !PT ;  /* 0x0000000002007212 */ /* 0x000fca00078efe07 */
[----:B------:R-:W-:-:S06]  /*20b0*/  FMUL.FTZ R2, R0, 1 ;  /* 0x3f80000000027820 */ /* 0x000fcc0000410000 */
[----:B------:R-:W0:Y:S02]  /*20c0*/  F2F.F64.F32 R2, R2 ;  /* 0x0000000200027310 */ /* 0x000e240000201800 */
[----:B0-----:R-:W-:Y:S01]  /*20d0*/  IMAD.MOV.U32 R0, RZ, RZ, R3 ;  /* 0x000000ffff007224 */ /* 0x001fe200078e0003 */
[----:B------:R-:W-:Y:S06]  /*20e0*/  BRA `(.L_x_7517) ;  /* 0x0000000000a87947 */ /* 0x000fec0003800000 */
.L_x_7529:
[----:B------:R-:W-:-:S09]  /*20f0*/  UISETP.NE.AND UP0, UPT, UR4, 0x1c, UPT ;  /* 0x0000001c0400788c */ /* 0x000fd2000bf05270 */
[----:B------:R-:W-:Y:S05]  /*2100*/  BRA.U !UP0, `(.L_x_7536) ;  /* 0x0000000108947547 */ /* 0x000fea000b800000 */
[----:B------:R-:W-:-:S09]  /*2110*/  UISETP.NE.AND UP0, UPT, UR4, 0x1d, UPT ;  /* 0x0000001d0400788c */ /* 0x000fd2000bf05270 */
[----:B------:R-:W-:Y:S05]  /*2120*/  BRA.U !UP0, `(.L_x_7537) ;  /* 0x00000001087c7547 */ /* 0x000fea000b800000 */
[----:B------:R-:W-:-:S09]  /*2130*/  UISETP.NE.AND UP0, UPT, UR4, 0x2c, UPT ;  /* 0x0000002c0400788c */ /* 0x000fd2000bf05270 */
[----:B------:R-:W-:Y:S05]  /*2140*/  BRA.U !UP0, `(.L_x_7538) ;  /* 0x0000000108487547 */ /* 0x000fea000b800000 */
.L_x_7516:
        /* <DEDUP_REMOVED lines=16> */
.L_x_7539:
[----:B------:R-:W-:Y:S01]  /*2250*/  IMAD.MOV.U32 R0, RZ, RZ, RZ ;  /* 0x000000ffff007224 */ /* 0x000fe200078e00ff */
[----:B------:R-:W-:Y:S06]  /*2260*/  BRA `(.L_x_7517) ;  /* 0x0000000000487947 */ /* 0x000fec0003800000 */
.L_x_7538:
[----:B------:R-:W2:Y:S01]  /*2270*/  LDG.E.U8 R4, desc[UR36][R4.64] ;  /* 0x0000002404047981 */ /* 0x000ea2000c1e1100 */
[----:B------:R-:W-:Y:S01]  /*2280*/  HFMA2 R0, -RZ, RZ, 0.5, 0 ;  /* 0x38000000ff007431 */ /* 0x000fe200000001ff */
[----:B--2---:R-:W-:-:S13]  /*2290*/  ISETP.NE.AND P0, PT, R4, RZ, PT ;  /* 0x000000ff0400720c */ /* 0x004fda0003f05270 */
[----:B------:R-:W-:Y:S05]  /*22a0*/  @!P0 BRA `(.L_x_7517) ;  /* 0x0000000000388947 */ /* 0x000fea0003800000 */
[----:B------:R-:W-:-:S13]  /*22b0*/  ISETP.NE.AND P0, PT, R4, 0xff, PT ;  /* 0x000000ff0400780c */ /* 0x000fda0003f05270 */
[----:B------:R-:W-:-:S04]  /*22c0*/  @P0 IMAD.SHL.U32 R0, R4, 0x800000, RZ ;  /* 0x0080000004000824 */ /* 0x000fc800078e00ff */
[----:B------:R-:W-:Y:S01]  /*22d0*/  @P0 FMUL.FTZ R2, R0, 1 ;  /* 0x3f80000000020820 */ /* 0x000fe20000410000 */
[----:B------:R-:W-:-:S05]  /*22e0*/  @!P0 MOV R0, 0x7ff80000 ;  /* 0x7ff8000000008802 */ /* 0x000fca0000000f00 */
[----:B------:R-:W0:Y:S02]  /*22f0*/  @P0 F2F.F64.F32 R2, R2 ;  /* 0x0000000200020310 */ /* 0x000e240000201800 */
[----:B0-----:R-:W-:Y:S01]  /*2300*/  @P0 IMAD.MOV.U32 R0, RZ, RZ, R3 ;  /* 0x000000ffff000224 */ /* 0x001fe200078e0003 */
[----:B------:R-:W-:Y:S06]  /*2310*/  BRA `(.L_x_7517) ;  /* 0x00000000001c7947 */ /* 0x000fec0003800000 */
.L_x_7537:
[----:B------:R-:W2:Y:S02]  /*2320*/  LDG.E.64 R2, desc[UR36][R4.64] ;  /* 0x0000002404027981 */ /* 0x000ea4000c1e1b00 */
[----:B--2---:R-:W0:Y:S02]  /*2330*/  I2F.F64.U64 R2, R2 ;  /* 0x0000000200027312 */ /* 0x004e240000301800 */
[----:B0-----:R-:W-:Y:S01]  /*2340*/  MOV R0, R3 ;  /* 0x0000000300007202 */ /* 0x001fe20000000f00 */
[----:B------:R-:W-:Y:S06]  /*2350*/  BRA `(.L_x_7517) ;  /* 0x00000000000c7947 */ /* 0x000fec0003800000 */
.L_x_7536:
[----:B------:R-:W2:Y:S02]  /*2360*/  LDG.E R2, desc[UR36][R4.64] ;  /* 0x0000002404027981 */ /* 0x000ea4000c1e1900 */
[----:B--2---:R-:W0:Y:S02]  /*2370*/  I2F.F64.U32 R2, R2 ;  /* 0x0000000200027312 */ /* 0x004e240000201800 */
[----:B0-----:R-:W-:-:S07]  /*2380*/  IMAD.MOV.U32 R0, RZ, RZ, R3 ;  /* 0x000000ffff007224 */ /* 0x001fce00078e0003 */
.L_x_7517:
[----:B------:R-:W-:Y:S05]  /*2390*/  BSYNC.RECONVERGENT B6 ;  /* 0x0000000000067941 */ /* 0x000fea0003800200 */
.L_x_7511:
[----:B01----:R-:W0:Y:S01]  /*23a0*/  LDC.64 R4, c[0x0][0x598] ;  /* 0x00016600ff047b82 */ /* 0x003e220000000a00 */
[----:B------:R-:W1:Y:S01]  /*23b0*/  LDCU.64 UR6, c[0x0][0x580] ;  /* 0x0000b000ff0677ac */ /* 0x000e620008000a00 */
[----:B------:R-:W-:-:S04]  /*23c0*/  UPRMT UR4, UR41, 0x9910, URZ ;  /* 0x0000991029047896 */ /* 0x000fc800080000ff */
[----:B------:R-:W-:Y:S01]  /*23d0*/  UISETP.GT.AND UP0, UPT, UR4, 0x9, UPT ;  /* 0x000000090400788c */ /* 0x000fe2000bf04270 */
[----:B-1----:R-:W-:-:S04]  /*23e0*/  IADD3 R2, P0, PT, R16, UR6, RZ ;  /* 0x0000000610027c10 */ /* 0x002fc8000ff1e0ff */
[----:B------:R-:W-:Y:S02]  /*23f0*/  IADD3.X R3, PT, PT, RZ, UR7, RZ, P0, !PT ;  /* 0x00000007ff037c10 */ /* 0x000fe400087fe4ff */
[----:B0----5:R-:W-:Y:S02]  /*2400*/  LOP3.LUT R5, R5, 0x80000000, R0, 0xb8, !PT ;  /* 0x8000000005057812 */ /* 0x021fe400078eb800 */
        /* <DEDUP_REMOVED lines=12> */
.L_x_7543:
[----:B------:R-:W0:Y:S02]  /*24d0*/  F2I.S64.F64.TRUNC R4, R4 ;  /* 0x0000000400047311 */ /* 0x000e24000030d900 */
[----:B0-----:R-:W-:-:S05]  /*24e0*/  IMAD.MOV.U32 R7, RZ, RZ, R4 ;  /* 0x000000ffff077224 */ /* 0x001fca00078e0004 */
[----:B------:R0:W-:Y:S01]  /*24f0*/  STG.E.U8 desc[UR36][R2.64], R7 ;  /* 0x0000000702007986 */ /* 0x0001e2000c101124 */
[----:B------:R-:W-:Y:S05]  /*2500*/  BRA `(.L_x_7545) ;  /* 0x0000000c00e47947 */ /* 0x000fea0003800000 */
.L_x_7542:
        /* <DEDUP_REMOVED lines=9> */
.L_x_7547:
[----:B------:R-:W0:Y:S02]  /*25a0*/  F2I.F64.TRUNC R5, R4 ;  /* 0x0000000400057311 */ /* 0x000e24000030d100 */
[----:B0-----:R0:W-:Y:S01]  /*25b0*/  STG.E desc[UR36][R2.64], R5 ;  /* 0x0000000502007986 */ /* 0x0011e2000c101924 */
[----:B------:R-:W-:Y:S05]  /*25c0*/  BRA `(.L_x_7545) ;  /* 0x0000000c00b47947 */ /* 0x000fea0003800000 */
.L_x_7546:
[----:B------:R-:W0:Y:S02]  /*25d0*/  F2I.F64.TRUNC R5, R4 ;  /* 0x0000000400057311 */ /* 0x000e24000030d100 */
[----:B0-----:R0:W-:Y:S01]  /*25e0*/  STG.E.U16 desc[UR36][R2.64], R5 ;  /* 0x0000000502007986 */ /* 0x0011e2000c101524 */
[----:B------:R-:W-:Y:S05]  /*25f0*/  BRA `(.L_x_7545) ;  /* 0x0000000c00a87947 */ /* 0x000fea0003800000 */
.L_x_7541:
        /* <DEDUP_REMOVED lines=13> */
.L_x_7549:
        /* <DEDUP_REMOVED lines=8> */
.L_x_7548:
        /* <DEDUP_REMOVED lines=14> */
.L_x_7551:
        /* <DEDUP_REMOVED lines=9> */
.L_x_7550:
[----:B------:R0:W-:Y:S01]  /*28c0*/  STG.E.64 desc[UR36][R2.64], R4 ;  /* 0x0000000402007986 */ /* 0x0001e2000c101b24 */
[----:B------:R-:W-:Y:S05]  /*28d0*/  BRA `(.L_x_7545) ;  /* 0x0000000800f07947 */ /* 0x000fea0003800000 */
.L_x_7540:
        /* <DEDUP_REMOVED lines=12> */
.L_x_7554:
[----:B------:R-:W-:-:S05]  /*29a0*/  CS2R R6, SRZ ;  /* 0x0000000000067805 */ /* 0x000fca000001ff00 */
[----:B------:R0:W-:Y:S01]  /*29b0*/  STG.E.128 desc[UR36][R2.64], R4 ;  /* 0x0000000402007986 */ /* 0x0001e2000c101d24 */
[----:B------:R-:W-:Y:S05]  /*29c0*/  BRA `(.L_x_7545) ;  /* 0x0000000800b47947 */ /* 0x000fea0003800000 */
.L_x_7553:
        /* <DEDUP_REMOVED lines=23> */
.L_x_7558:
[----:B------:R-:W-:Y:S05]  /*2b40*/  BSYNC.RECONVERGENT B0 ;  /* 0x0000000000007941 */ /* 0x000fea0003800200 */
.L_x_7557:
[----:B------:R-:W-:-:S05]  /*2b50*/  LOP3.LUT R7, R0, 0x80, R7, 0xf8, !PT ;  /* 0x0000008000077812 */ /* 0x000fca00078ef807 */
[----:B------:R0:W-:Y:S01]  /*2b60*/  STG.E.U8 desc[UR36][R2.64], R7 ;  /* 0x0000000702007986 */ /* 0x0001e2000c101124 */
[----:B------:R-:W-:Y:S05]  /*2b70*/  BRA `(.L_x_7545) ;  /* 0x0000000800487947 */ /* 0x000fea0003800000 */
.L_x_7556:
        /* <DEDUP_REMOVED lines=19> */
.L_x_7560:
[----:B------:R-:W-:Y:S05]  /*2cb0*/  BSYNC.RECONVERGENT B0 ;  /* 0x0000000000007941 */ /* 0x000fea0003800200 */
.L_x_7559:
[----:B------:R-:W-:-:S05]  /*2cc0*/  LOP3.LUT R7, R0, 0x80, R7, 0xf8, !PT ;  /* 0x0000008000077812 */ /* 0x000fca00078ef807 */
[----:B------:R0:W-:Y:S01]  /*2cd0*/  STG.E.U8 desc[UR36][R2.64], R7 ;  /* 0x0000000702007986 */ /* 0x0001e2000c101124 */
[----:B------:R-:W-:Y:S05]  /*2ce0*/  BRA `(.L_x_7545) ;  /* 0x0000000400ec7947 */ /* 0x000fea0003800000 */
.L_x_7555:
        /* <DEDUP_REMOVED lines=8> */
.L_x_7552:
        /* <DEDUP_REMOVED lines=11> */
.L_x_7563:
        /* <DEDUP_REMOVED lines=17> */
.L_x_7566:
[----:B------:R-:W-:-:S04]  /*2f30*/  SHF.R.U32.HI R0, RZ, 0x14, R7 ;  /* 0x00000014ff007819 */ /* 0x000fc80000011607 */
[----:B------:R-:W-:-:S04]  /*2f40*/  LOP3.LUT R0, R0, 0x1, RZ, 0xc0, !PT ;  /* 0x0000000100007812 */ /* 0x000fc800078ec0ff */
[----:B------:R-:W-:-:S04]  /*2f50*/  IADD3 R0, PT, PT, R7, 0x487ffff, R0 ;  /* 0x0487ffff07007810 */ /* 0x000fc80007ffe000 */
[----:B------:R-:W-:-:S04]  /*2f60*/  SHF.R.U32.HI R0, RZ, 0x14, R0 ;  /* 0x00000014ff007819 */ /* 0x000fc80000011600 */
[----:B------:R-:W-:-:S07]  /*2f70*/  LOP3.LUT R4, R0, 0xff, RZ, 0xc0, !PT ;  /* 0x000000ff00047812 */ /* 0x000fce00078ec0ff */
.L_x_7567:
[----:B------:R-:W-:-:S04]  /*2f80*/  SHF.R.U32.HI R5, RZ, 0x18, R7 ;  /* 0x00000018ff057819 */ /* 0x000fc80000011607 */
[----:B------:R-:W-:-:S04]  /*2f90*/  LOP3.LUT R4, R4, 0x80, R5, 0xf8, !PT ;  /* 0x0000008004047812 */ /* 0x000fc800078ef805 */
[----:B------:R-:W-:-:S07]  /*2fa0*/  PRMT R0, R4, 0x7610, R0 ;  /* 0x0000761004007816 */ /* 0x000fce0000000000 */
.L_x_7565:
[----:B------:R-:W-:Y:S05]  /*2fb0*/  BSYNC.RECONVERGENT B0 ;  /* 0x0000000000007941 */ /* 0x000fea0003800200 */
.L_x_7564:
[----:B------:R4:W-:Y:S01]  /*2fc0*/  STG.E.U8 desc[UR36][R2.64], R0 ;  /* 0x0000000002007986 */ /* 0x0009e2000c101124 */
[----:B------:R-:W-:Y:S05]  /*2fd0*/  BRA `(.L_x_7545) ;  /* 0x0000000400307947 */ /* 0x000fea0003800000 */
.L_x_7562:
        /* <DEDUP_REMOVED lines=17> */
.L_x_7570:
[----:B------:R-:W-:-:S04]  /*30f0*/  SHF.R.U32.HI R0, RZ, 0x15, R7 ;  /* 0x00000015ff007819 */ /* 0x000fc80000011607 */
[----:B------:R-:W-:-:S04]  /*3100*/  LOP3.LUT R0, R0, 0x1, RZ, 0xc0, !PT ;  /* 0x0000000100007812 */ /* 0x000fc800078ec0ff */
[----:B------:R-:W-:-:S04]  /*3110*/  IADD3 R0, PT, PT, R7, 0x88fffff, R0 ;  /* 0x088fffff07007810 */ /* 0x000fc80007ffe000 */
[----:B------:R-:W-:-:S04]  /*3120*/  SHF.R.U32.HI R0, RZ, 0x15, R0 ;  /* 0x00000015ff007819 */ /* 0x000fc80000011600 */
[----:B------:R-:W-:-:S07]  /*3130*/  LOP3.LUT R4, R0, 0xff, RZ, 0xc0, !PT ;  /* 0x000000ff00047812 */ /* 0x000fce00078ec0ff */
.L_x_7571:
[----:B------:R-:W-:-:S04]  /*3140*/  SHF.R.U32.HI R5, RZ, 0x18, R7 ;  /* 0x00000018ff057819 */ /* 0x000fc80000011607 */
[----:B------:R-:W-:-:S04]  /*3150*/  LOP3.LUT R4, R4, 0x80, R5, 0xf8, !PT ;  /* 0x0000008004047812 */ /* 0x000fc800078ef805 */
[----:B------:R-:W-:-:S07]  /*3160*/  PRMT R0, R4, 0x7610, R0 ;  /* 0x0000761004007816 */ /* 0x000fce0000000000 */
.L_x_7569:
[----:B------:R-:W-:Y:S05]  /*3170*/  BSYNC.RECONVERGENT B0 ;  /* 0x0000000000007941 */ /* 0x000fea0003800200 */
.L_x_7568:
[----:B------:R3:W-:Y:S01]  /*3180*/  STG.E.U8 desc[UR36][R2.64], R0 ;  /* 0x0000000002007986 */ /* 0x0007e2000c101124 */
[----:B------:R-:W-:Y:S05]  /*3190*/  BRA `(.L_x_7545) ;  /* 0x0000000000c07947 */ /* 0x000fea0003800000 */
.L_x_7561:
[----:B------:R-:W-:-:S09]  /*31a0*/  UISETP.NE.AND UP0, UPT, UR4, 0x1c, UPT ;  /* 0x0000001c0400788c */ /* 0x000fd2000bf05270 */
[----:B------:R-:W-:Y:S05]  /*31b0*/  BRA.U !UP0, `(.L_x_7572) ;  /* 0x0000000108b07547 */ /* 0x000fea000b800000 */
[----:B------:R-:W-:-:S09]  /*31c0*/  UISETP.NE.AND UP0, UPT, UR4, 0x1d, UPT ;  /* 0x0000001d0400788c */ /* 0x000fd2000bf05270 */
[----:B------:R-:W-:Y:S05]  /*31d0*/  BRA.U !UP0, `(.L_x_7573) ;  /* 0x00000001089c7547 */ /* 0x000fea000b800000 */
[----:B------:R-:W-:-:S09]  /*31e0*/  UISETP.NE.AND UP0, UPT, UR4, 0x2c, UPT ;  /* 0x0000002c0400788c */ /* 0x000fd2000bf05270 */
[----:B------:R-:W-:Y:S05]  /*31f0*/  BRA.U !UP0, `(.L_x_7574) ;  /* 0x0000000108447547 */ /* 0x000fea000b800000 */
.L_x_7544:
        /* <DEDUP_REMOVED lines=16> */
.L_x_7575:
[----:B------:R-:W-:Y:S05]  /*3300*/  BRA `(.L_x_7545) ;  /* 0x0000000000647947 */ /* 0x000fea0003800000 */
.L_x_7574:
        /* <DEDUP_REMOVED lines=20> */
.L_x_7573:
[----:B------:R-:W0:Y:S02]  /*3450*/  F2I.U64.F64.TRUNC R4, R4 ;  /* 0x0000000400047311 */ /* 0x000e24000030d800 */
[----:B0-----:R1:W-:Y:S01]  /*3460*/  STG.E.64 desc[UR36][R2.64], R4 ;  /* 0x0000000402007986 */ /* 0x0013e2000c101b24 */
[----:B------:R-:W-:Y:S05]  /*3470*/  BRA `(.L_x_7545) ;  /* 0x0000000000087947 */ /* 0x000fea0003800000 */
.L_x_7572:
[----:B------:R-:W0:Y:S02]  /*3480*/  F2I.U32.F64.TRUNC R5, R4 ;  /* 0x0000000400057311 */ /* 0x000e24000030d000 */
[----:B0-----:R0:W-:Y:S02]  /*3490*/  STG.E desc[UR36][R2.64], R5 ;  /* 0x0000000502007986 */ /* 0x0011e4000c101924 */
.L_x_7545:
[----:B------:R-:W-:-:S07]  /*34a0*/  IADD3 R17, PT, PT, R17, 0x80, RZ ;  /* 0x0000008011117810 */ /* 0x000fce0007ffe0ff */
.L_x_7509:
[----:B------:R-:W-:Y:S05]  /*34b0*/  BSYNC.RECONVERGENT B7 ;  /* 0x0000000000077941 */ /* 0x000fea0003800200 */
.L_x_7508:
[----:B------:R-:W5:Y:S01]  /*34c0*/  LDCU UR4, c[0x0][0x380] ;  /* 0x00007000ff0477ac */ /* 0x000f620008000800 */
[----:B------:R-:W-:Y:S01]  /*34d0*/  BSSY.RECONVERGENT B7, `(.L_x_7576) ;  /* 0x000033d000077945 */ /* 0x000fe20003800200 */
[----:B-----5:R-:W-:-:S13]  /*34e0*/  ISETP.GE.AND P0, PT, R17, UR4, PT ;  /* 0x0000000411007c0c */ /* 0x020fda000bf06270 */
[----:B------:R-:W-:Y:S05]  /*34f0*/  @P0 BRA `(.L_x_7577) ;  /* 0x0000003000e80947 */ /* 0x000fea0003800000 */
[----:B------:R-:W5:Y:S01]  /*3500*/  LDCU UR4, c[0x0][0x388] ;  /* 0x00007100ff0477ac */ /* 0x000f620008000800 */
[----:B0--34-:R-:W-:Y:S01]  /*3510*/  IMAD.MOV.U32 R0, RZ, RZ, RZ ;  /* 0x000000ffff007224 */ /* 0x019fe200078e00ff */
[----:B------:R-:W-:Y:S01]  /*3520*/  MOV R16, RZ ;  /* 0x000000ff00107202 */ /* 0x000fe20000000f00 */
        /* <DEDUP_REMOVED lines=8> */
[----:B------:R-:W-:-:S04]  /*35b0*/  SHF.R.U32.HI R3, RZ, UR5, R2 ;  /* 0x00000005ff037c19 */ /* 0x000fc80008011602 */
[----:B------:R-:W-:-:S05]  /*35c0*/  IADD3 R0, PT, PT, -R3, RZ, RZ ;  /* 0x000000ff03007210 */ /* 0x000fca0007ffe1ff */
        /* <DEDUP_REMOVED lines=290> */
.L_x_7578:
[----:B------:R-:W1:Y:S01]  /*47f0*/  LDCU.64 UR6, c[0x0][0x588] ;  /* 0x0000b100ff0677ac */ /* 0x000e620008000a00 */
[----:B------:R-:W-:Y:S01]  /*4800*/  BSSY.RECONVERGENT B6, `(.L_x_7579) ;  /* 0x00000f9000067945 */ /* 0x000fe20003800200 */
[----:B------:R-:W-:-:S04]  /*4810*/  UPRMT UR4, UR42, 0x9910, URZ ;  /* 0x000099102a047896 */ /* 0x000fc800080000ff */
[----:B------:R-:W-:Y:S01]  /*4820*/  UISETP.GT.AND UP0, UPT, UR4, 0x9, UPT ;  /* 0x000000090400788c */ /* 0x000fe2000bf04270 */
[----:B-1----:R-:W-:-:S05]  /*4830*/  IADD3 R4, P0, PT, R0, UR6, RZ ;  /* 0x0000000600047c10 */ /* 0x002fca000ff1e0ff */
[----:B--2---:R-:W-:-:S03]  /*4840*/  IMAD.X R5, RZ, RZ, UR7, P0 ;  /* 0x00000007ff057e24 */ /* 0x004fc600080e06ff */
        /* <DEDUP_REMOVED lines=13> */
.L_x_7583:
[----:B------:R-:W2:Y:S02]  /*4920*/  LDG.E.U8 R2, desc[UR36][R4.64] ;  /* 0x0000002404027981 */ /* 0x000ea4000c1e1100 */
[----:B--2---:R-:W0:Y:S02]  /*4930*/  I2F.F64.U16 R2, R2 ;  /* 0x0000000200027312 */ /* 0x004e240000101800 */
[----:B0-----:R-:W-:Y:S01]  /*4940*/  IMAD.MOV.U32 R0, RZ, RZ, R3 ;  /* 0x000000ffff007224 */ /* 0x001fe200078e0003 */
[----:B------:R-:W-:Y:S06]  /*4950*/  BRA `(.L_x_7585) ;  /* 0x0000000c008c7947 */ /* 0x000fec0003800000 */
.L_x_7582:
        /* <DEDUP_REMOVED lines=8> */
[----:B0-----:R-:W-:Y:S01]  /*49e0*/  MOV R0, R3 ;  /* 0x0000000300007202 */ /* 0x001fe20000000f00 */
[----:B------:R-:W-:Y:S06]  /*49f0*/  BRA `(.L_x_7585) ;  /* 0x0000000c00647947 */ /* 0x000fec0003800000 */
.L_x_7587:
[----:B------:R-:W2:Y:S02]  /*4a00*/  LDG.E R2, desc[UR36][R4.64] ;  /* 0x0000002404027981 */ /* 0x000ea4000c1e1900 */
[----:B--2---:R-:W0:Y:S02]  /*4a10*/  I2F.F64 R2, R2 ;  /* 0x0000000200027312 */ /* 0x004e240000201c00 */
[----:B0-----:R-:W-:Y:S01]  /*4a20*/  IMAD.MOV.U32 R0, RZ, RZ, R3 ;  /* 0x000000ffff007224 */ /* 0x001fe200078e0003 */
[----:B------:R-:W-:Y:S06]  /*4a30*/  BRA `(.L_x_7585) ;  /* 0x0000000c00547947 */ /* 0x000fec0003800000 */
.L_x_7586:
[----:B------:R-:W2:Y:S02]  /*4a40*/  LDG.E.U16 R2, desc[UR36][R4.64] ;  /* 0x0000002404027981 */ /* 0x000ea4000c1e1500 */
[----:B--2---:R-:W0:Y:S02]  /*4a50*/  I2F.F64.S16 R2, R2 ;  /* 0x0000000200027312 */ /* 0x004e240000101c00 */
[----:B0-----:R-:W-:Y:S01]  /*4a60*/  MOV R0, R3 ;  /* 0x0000000300007202 */ /* 0x001fe20000000f00 */
[----:B------:R-:W-:Y:S06]  /*4a70*/  BRA `(.L_x_7585) ;  /* 0x0000000c00447947 */ /* 0x000fec0003800000 */
.L_x_7581:
        /* <DEDUP_REMOVED lines=11> */
.L_x_7589:
[----:B------:R-:W2:Y:S02]  /*4b30*/  LDG.E.U16 R0, desc[UR36][R4.64] ;  /* 0x0000002404007981 */ /* 0x000ea4000c1e1500 */
[----:B--2---:R-:W-:-:S05]  /*4b40*/  HADD2.F32 R0, -RZ, R0.H0_H0 ;  /* 0x20000000ff007230 */ /* 0x004fca0000004100 */
[----:B------:R-:W-:-:S06]  /*4b50*/  FMUL.FTZ R2, R0, 1 ;  /* 0x3f80000000027820 */ /* 0x000fcc0000410000 */
[----:B------:R-:W0:Y:S02]  /*4b60*/  F2F.F64.F32 R2, R2 ;  /* 0x0000000200027310 */ /* 0x000e240000201800 */
[----:B0-----:R-:W-:Y:S01]  /*4b70*/  MOV R0, R3 ;  /* 0x0000000300007202 */ /* 0x001fe20000000f00 */
[----:B------:R-:W-:Y:S06]  /*4b80*/  BRA `(.L_x_7585) ;  /* 0x0000000c00007947 */ /* 0x000fec0003800000 */
.L_x_7588:
        /* <DEDUP_REMOVED lines=11> */
.L_x_7591:
[----:B------:R-:W2:Y:S02]  /*4c40*/  LDG.E.U16 R4, desc[UR36][R4.64] ;  /* 0x0000002404047981 */ /* 0x000ea4000c1e1500 */
[----:B--2---:R-:W-:-:S05]  /*4c50*/  HADD2.F32 R0, -RZ, R4.H0_H0 ;  /* 0x20000004ff007230 */ /* 0x004fca0000004100 */
[----:B------:R-:W-:-:S06]  /*4c60*/  FMUL.FTZ R2, R0, 1 ;  /* 0x3f80000000027820 */ /* 0x000fcc0000410000 */
[----:B------:R-:W0:Y:S02]  /*4c70*/  F2F.F64.F32 R2, R2 ;  /* 0x0000000200027310 */ /* 0x000e240000201800 */
[----:B0-----:R-:W-:Y:S01]  /*4c80*/  MOV R0, R3 ;  /* 0x0000000300007202 */ /* 0x001fe20000000f00 */
[----:B------:R-:W-:Y:S06]  /*4c90*/  BRA `(.L_x_7585) ;  /* 0x0000000800bc7947 */ /* 0x000fec0003800000 */
.L_x_7590:
[----:B------:R1:W5:Y:S01]  /*4ca0*/  LDG.E R0, desc[UR36][R4.64+0x4] ;  /* 0x0000042404007981 */ /* 0x000362000c1e1900 */
[----:B------:R-:W-:Y:S05]  /*4cb0*/  BRA `(.L_x_7585) ;  /* 0x0000000800b47947 */ /* 0x000fea0003800000 */
.L_x_7580:
        /* <DEDUP_REMOVED lines=12> */
.L_x_7594:
[----:B------:R0:W5:Y:S01]  /*4d80*/  LDG.E R0, desc[UR36][R4.64+0x4] ;  /* 0x0000042404007981 */ /* 0x000162000c1e1900 */
[----:B------:R-:W-:Y:S05]  /*4d90*/  BRA `(.L_x_7585) ;  /* 0x00000008007c7947 */ /* 0x000fea0003800000 */
.L_x_7593:
        /* <DEDUP_REMOVED lines=28> */
.L_x_7596:
        /* <DEDUP_REMOVED lines=11> */
[----:B------:R-:W-:-:S06]  /*5010*/  FMUL.FTZ R2, R0, 1 ;  /* 0x3f80000000027820 */ /* 0x000fcc0000410000 */
[----:B------:R-:W0:Y:S02]  /*5020*/  F2F.F64.F32 R2, R2 ;  /* 0x0000000200027310 */ /* 0x000e240000201800 */
[----:B0-----:R-:W-:Y:S01]  /*5030*/  IMAD.MOV.U32 R0, RZ, RZ, R3 ;  /* 0x000000ffff007224 */ /* 0x001fe200078e0003 */
[----:B------:R-:W-:Y:S06]  /*5040*/  BRA `(.L_x_7585) ;  /* 0x0000000400d07947 */ /* 0x000fec0003800000 */
.L_x_7595:
[----:B------:R-:W2:Y:S02]  /*5050*/  LDG.E.U16 R0, desc[UR36][R4.64] ;  /* 0x0000002404007981 */ /* 0x000ea4000c1e1500 */
[----:B--2---:R-:W-:-:S05]  /*5060*/  SHF.L.U32 R0, R0, 0x10, RZ ;  /* 0x0000001000007819 */ /* 0x004fca00000006ff */
[----:B------:R-:W-:-:S06]  /*5070*/  FMUL.FTZ R2, R0, 1 ;  /* 0x3f80000000027820 */ /* 0x000fcc0000410000 */
[----:B------:R-:W0:Y:S02]  /*5080*/  F2F.F64.F32 R2, R2 ;  /* 0x0000000200027310 */ /* 0x000e240000201800 */
[----:B0-----:R-:W-:Y:S01]  /*5090*/  IMAD.MOV.U32 R0, RZ, RZ, R3 ;  /* 0x000000ffff007224 */ /* 0x001fe200078e0003 */
[----:B------:R-:W-:Y:S06]  /*50a0*/  BRA `(.L_x_7585) ;  /* 0x0000000400b87947 */ /* 0x000fec0003800000 */
.L_x_7592:
        /* <DEDUP_REMOVED lines=10> */
[----:B0-----:R-:W-:Y:S01]  /*5150*/  MOV R0, R3 ;  /* 0x0000000300007202 */ /* 0x001fe20000000f00 */
[----:B------:R-:W-:Y:S06]  /*5160*/  BRA `(.L_x_7585) ;  /* 0x0000000400887947 */ /* 0x000fec0003800000 */
.L_x_7599:
        /* <DEDUP_REMOVED lines=20> */
.L_x_7601:
[----:B------:R-:W-:Y:S05]  /*52b0*/  BSYNC.RECONVERGENT B0 ;  /* 0x0000000000007941 */ /* 0x000fea0003800200 */
.L_x_7600:
[----:B------:R-:W-:Y:S01]  /*52c0*/  IMAD.SHL.U32 R0, R0, 0x100000, RZ ;  /* 0x0010000000007824 */ /* 0x000fe200078e00ff */
[----:B------:R-:W-:-:S04]  /*52d0*/  LEA R2, R2, 0x3b800000, 0x17 ;  /* 0x3b80000002027811 */ /* 0x000fc800078eb8ff */
[----:B------:R-:W-:-:S05]  /*52e0*/  LOP3.LUT R0, R2, R0, R7, 0xfe, !PT ;  /* 0x0000000002007212 */ /* 0x000fca00078efe07 */
[----:B------:R-:W-:-:S06]  /*52f0*/  FMUL.FTZ R2, R0, 1 ;  /* 0x3f80000000027820 */ /* 0x000fcc0000410000 */
[----:B------:R-:W0:Y:S02]  /*5300*/  F2F.F64.F32 R2, R2 ;  /* 0x0000000200027310 */ /* 0x000e240000201800 */
[----:B0-----:R-:W-:Y:S01]  /*5310*/  MOV R0, R3 ;  /* 0x0000000300007202 */ /* 0x001fe20000000f00 */
[----:B------:R-:W-:Y:S06]  /*5320*/  BRA `(.L_x_7585) ;  /* 0x0000000400187947 */ /* 0x000fec0003800000 */
.L_x_7598:
        /* <DEDUP_REMOVED lines=20> */
.L_x_7603:
[----:B------:R-:W-:Y:S05]  /*5470*/  BSYNC.RECONVERGENT B0 ;  /* 0x0000000000007941 */ /* 0x000fea0003800200 */
.L_x_7602:
[----:B------:R-:W-:Y:S01]  /*5480*/  IMAD.SHL.U32 R0, R0, 0x200000, RZ ;  /* 0x0020000000007824 */ /* 0x000fe200078e00ff */
[----:B------:R-:W-:-:S04]  /*5490*/  LEA R2, R2, 0x37800000, 0x17 ;  /* 0x3780000002027811 */ /* 0x000fc800078eb8ff */
[----:B------:R-:W-:-:S05]  /*54a0*/  LOP3.LUT R0, R2, R0, R7, 0xfe, !PT ;  /* 0x0000000002007212 */ /* 0x000fca00078efe07 */
[----:B------:R-:W-:-:S06]  /*54b0*/  FMUL.FTZ R2, R0, 1 ;  /* 0x3f80000000027820 */ /* 0x000fcc0000410000 */
[----:B------:R-:W0:Y:S02]  /*54c0*/  F2F.F64.F32 R2, R2 ;  /* 0x0000000200027310 */ /* 0x000e240000201800 */
[----:B0-----:R-:W-:Y:S01]  /*54d0*/  MOV R0, R3 ;  /* 0x0000000300007202 */ /* 0x001fe20000000f00 */
[----:B------:R-:W-:Y:S06]  /*54e0*/  BRA `(.L_x_7585) ;  /* 0x0000000000a87947 */ /* 0x000fec0003800000 */
.L_x_7597:
        /* <DEDUP_REMOVED lines=11> */
[----:B------:R-:W-:-:S05]  /*55a0*/  @P0 SHF.L.U32 R0, R4, 0x17, RZ ;  /* 0x0000001704000819 */ /* 0x000fca00000006ff */
[----:B------:R-:W-:Y:S01]  /*55b0*/  @P0 FMUL.FTZ R2, R0, 1 ;  /* 0x3f80000000020820 */ /* 0x000fe20000410000 */
[----:B------:R-:W-:-:S05]  /*55c0*/  @!P0 IMAD.MOV.U32 R0, RZ, RZ, 0x7ff80000 ;  /* 0x7ff80000ff008424 */ /* 0x000fca00078e00ff */
[----:B------:R-:W0:Y:S02]  /*55d0*/  @P0 F2F.F64.F32 R2, R2 ;  /* 0x0000000200020310 */ /* 0x000e240000201800 */
[----:B0-----:R-:W-:Y:S01]  /*55e0*/  @P0 MOV R0, R3 ;  /* 0x0000000300000202 */ /* 0x001fe20000000f00 */
[----:B------:R-:W-:Y:S06]  /*55f0*/  BRA `(.L_x_7585) ;  /* 0x0000000000647947 */ /* 0x000fec0003800000 */
.L_x_7584:
        /* <DEDUP_REMOVED lines=16> */
.L_x_7606:
[----:B------:R-:W-:Y:S01]  /*5700*/  MOV R0, RZ ;  /* 0x000000ff00007202 */ /* 0x000fe20000000f00 */
[----:B------:R-:W-:Y:S06]  /*5710*/  BRA `(.L_x_7585) ;  /* 0x00000000001c7947 */ /* 0x000fec0003800000 */
.L_x_7605:
[----:B------:R-:W2:Y:S02]  /*5720*/  LDG.E.64 R2, desc[UR36][R4.64] ;  /* 0x0000002404027981 */ /* 0x000ea4000c1e1b00 */
[----:B--2---:R-:W0:Y:S02]  /*5730*/  I2F.F64.U64 R2, R2 ;  /* 0x0000000200027312 */ /* 0x004e240000301800 */
[----:B0-----:R-:W-:Y:S01]  /*5740*/  IMAD.MOV.U32 R0, RZ, RZ, R3 ;  /* 0x000000ffff007224 */ /* 0x001fe200078e0003 */
[----:B------:R-:W-:Y:S06]  /*5750*/  BRA `(.L_x_7585) ;  /* 0x00000000000c7947 */ /* 0x000fec0003800000 */
.L_x_7604:
[----:B------:R-:W2:Y:S02]  /*5760*/  LDG.E R2, desc[UR36][R4.64] ;  /* 0x0000002404027981 */ /* 0x000ea4000c1e1900 */
[----:B--2---:R-:W0:Y:S02]  /*5770*/  I2F.F64.U32 R2, R2 ;  /* 0x0000000200027312 */ /* 0x004e240000201800 */
[----:B0-----:R-:W-:-:S07]  /*5780*/  MOV R0, R3 ;  /* 0x0000000300007202 */ /* 0x001fce0000000f00 */
.L_x_7585:
[----:B------:R-:W-:Y:S05]  /*5790*/  BSYNC.RECONVERGENT B6 ;  /* 0x0000000000067941 */ /* 0x000fea0003800200 */
.L_x_7579:
[----:B01----:R-:W0:Y:S01]  /*57a0*/  LDC.64 R4, c[0x0][0x598] ;  /* 0x00016600ff047b82 */ /* 0x003e220000000a00 */
[----:B------:R-:W1:Y:S01]  /*57b0*/  LDCU.64 UR6, c[0x0][0x580] ;  /* 0x0000b000ff0677ac */ /* 0x000e620008000a00 */
[----:B------:R-:W-:-:S04]  /*57c0*/  UPRMT UR4, UR41, 0x9910, URZ ;  /* 0x0000991029047896 */ /* 0x000fc800080000ff */
[----:B------:R-:W-:Y:S01]  /*57d0*/  UISETP.GT.AND UP0, UPT, UR4, 0x9, UPT ;  /* 0x000000090400788c */ /* 0x000fe2000bf04270 */
[----:B-1----:R-:W-:Y:S02]  /*57e0*/  IADD3 R2, P0, PT, R16, UR6, RZ ;  /* 0x0000000610027c10 */ /* 0x002fe4000ff1e0ff */
[----:B0----5:R-:W-:-:S03]  /*57f0*/  LOP3.LUT R5, R5, 0x80000000, R0, 0xb8, !PT ;  /* 0x8000000005057812 */ /* 0x021fc600078eb800 */
        /* <DEDUP_REMOVED lines=13> */
.L_x_7610:
[----:B------:R-:W0:Y:S02]  /*58d0*/  F2I.S64.F64.TRUNC R4, R4 ;  /* 0x0000000400047311 */ /* 0x000e24000030d900 */
[----:B0-----:R-:W-:-:S05]  /*58e0*/  MOV R7, R4 ;  /* 0x0000000400077202 */ /* 0x001fca0000000f00 */
[----:B------:R3:W-:Y:S01]  /*58f0*/  STG.E.U8 desc[UR36][R2.64], R7 ;  /* 0x0000000702007986 */ /* 0x0007e2000c101124 */
[----:B------:R-:W-:Y:S05]  /*5900*/  BRA `(.L_x_7612) ;  /* 0x0000000c00e07947 */ /* 0x000fea0003800000 */
.L_x_7609:
        /* <DEDUP_REMOVED lines=9> */
.L_x_7614:
[----:B------:R-:W0:Y:S02]  /*59a0*/  F2I.F64.TRUNC R5, R4 ;  /* 0x0000000400057311 */ /* 0x000e24000030d100 */
[----:B0-----:R2:W-:Y:S01]  /*59b0*/  STG.E desc[UR36][R2.64], R5 ;  /* 0x0000000502007986 */ /* 0x0015e2000c101924 */
[----:B------:R-:W-:Y:S05]  /*59c0*/  BRA `(.L_x_7612) ;  /* 0x0000000c00b07947 */ /* 0x000fea0003800000 */
.L_x_7613:
[----:B------:R-:W0:Y:S02]  /*59d0*/  F2I.F64.TRUNC R5, R4 ;  /* 0x0000000400057311 */ /* 0x000e24000030d100 */
[----:B0-----:R0:W-:Y:S01]  /*59e0*/  STG.E.U16 desc[UR36][R2.64], R5 ;  /* 0x0000000502007986 */ /* 0x0011e2000c101524 */
[----:B------:R-:W-:Y:S05]  /*59f0*/  BRA `(.L_x_7612) ;  /* 0x0000000c00a47947 */ /* 0x000fea0003800000 */
.L_x_7608:
        /* <DEDUP_REMOVED lines=13> */
.L_x_7616:
        /* <DEDUP_REMOVED lines=8> */
.L_x_7615:
        /* <DEDUP_REMOVED lines=14> */
.L_x_7618:
        /* <DEDUP_REMOVED lines=9> */
.L_x_7617:
[----:B------:R0:W-:Y:S01]  /*5cc0*/  STG.E.64 desc[UR36][R2.64], R4 ;  /* 0x0000000402007986 */ /* 0x0001e2000c101b24 */
[----:B------:R-:W-:Y:S05]  /*5cd0*/  BRA `(.L_x_7612) ;  /* 0x0000000800ec7947 */ /* 0x000fea0003800000 */
.L_x_7607:
        /* <DEDUP_REMOVED lines=13> */
.L_x_7622:
        /* <DEDUP_REMOVED lines=22> */
.L_x_7625:
[----:B------:R-:W-:-:S04]  /*5f10*/  SHF.R.U32.HI R5, RZ, 0x18, R7 ;  /* 0x00000018ff057819 */ /* 0x000fc80000011607 */
[----:B------:R-:W-:-:S07]  /*5f20*/  LOP3.LUT R0, R0, 0x80, R5, 0xf8, !PT ;  /* 0x0000008000007812 */ /* 0x000fce00078ef805 */
.L_x_7624:
[----:B------:R-:W-:Y:S05]  /*5f30*/  BSYNC.RECONVERGENT B0 ;  /* 0x0000000000007941 */ /* 0x000fea0003800200 */
.L_x_7623:
[----:B------:R0:W-:Y:S01]  /*5f40*/  STG.E.U8 desc[UR36][R2.64], R0 ;  /* 0x0000000002007986 */ /* 0x0001e2000c101124 */
[----:B------:R-:W-:Y:S05]  /*5f50*/  BRA `(.L_x_7612) ;  /* 0x00000008004c7947 */ /* 0x000fea0003800000 */
.L_x_7621:
        /* <DEDUP_REMOVED lines=22> */
.L_x_7628:
[----:B------:R-:W-:-:S04]  /*60c0*/  SHF.R.U32.HI R5, RZ, 0x18, R7 ;  /* 0x00000018ff057819 */ /* 0x000fc80000011607 */
[----:B------:R-:W-:-:S07]  /*60d0*/  LOP3.LUT R0, R0, 0x80, R5, 0xf8, !PT ;  /* 0x0000008000007812 */ /* 0x000fce00078ef805 */
.L_x_7627:
[----:B------:R-:W-:Y:S05]  /*60e0*/  BSYNC.RECONVERGENT B0 ;  /* 0x0000000000007941 */ /* 0x000fea0003800200 */
.L_x_7626:
[----:B------:R0:W-:Y:S01]  /*60f0*/  STG.E.U8 desc[UR36][R2.64], R0 ;  /* 0x0000000002007986 */ /* 0x0001e2000c101124 */
[----:B------:R-:W-:Y:S05]  /*6100*/  BRA `(.L_x_7612) ;  /* 0x0000000400e07947 */ /* 0x000fea0003800000 */
.L_x_7620:
        /* <DEDUP_REMOVED lines=26> */
.L_x_7630:
[----:B------:R-:W0:Y:S02]  /*62b0*/  F2I.U64.F64.TRUNC R4, R4 ;  /* 0x0000000400047311 */ /* 0x000e24000030d800 */
[----:B0-----:R0:W-:Y:S01]  /*62c0*/  STG.E.64 desc[UR36][R2.64], R4 ;  /* 0x0000000402007986 */ /* 0x0011e2000c101b24 */
[----:B------:R-:W-:Y:S05]  /*62d0*/  BRA `(.L_x_7612) ;  /* 0x00000004006c7947 */ /* 0x000fea0003800000 */
.L_x_7629:
[----:B------:R-:W0:Y:S02]  /*62e0*/  F2I.U32.F64.TRUNC R5, R4 ;  /* 0x0000000400057311 */ /* 0x000e24000030d000 */
[----:B0-----:R0:W-:Y:S01]  /*62f0*/  STG.E desc[UR36][R2.64], R5 ;  /* 0x0000000502007986 */ /* 0x0011e2000c101924 */
[----:B------:R-:W-:Y:S05]  /*6300*/  BRA `(.L_x_7612) ;  /* 0x0000000400607947 */ /* 0x000fea0003800000 */
.L_x_7619:
        /* <DEDUP_REMOVED lines=10> */
.L_x_7632:
[----:B------:R-:W-:-:S05]  /*63b0*/  CS2R R6, SRZ ;  /* 0x0000000000067805 */ /* 0x000fca000001ff00 */
[----:B------:R0:W-:Y:S01]  /*63c0*/  STG.E.128 desc[UR36][R2.64], R4 ;  /* 0x0000000402007986 */ /* 0x0001e2000c101d24 */
[----:B------:R-:W-:Y:S05]  /*63d0*/  BRA `(.L_x_7612) ;  /* 0x00000004002c7947 */ /* 0x000fea0003800000 */
.L_x_7631:
[----:B------:R-:W-:-:S09]  /*63e0*/  UISETP.NE.AND UP0, UPT, UR4, 0xf, UPT ;  /* 0x0000000f0400788c */ /* 0x000fd2000bf05270 */
[----:B------:R-:W-:Y:S05]  /*63f0*/  BRA.U !UP0, `(.L_x_7633) ;  /* 0x0000000508087547 */ /* 0x000fea000b800000 */
[----:B------:R-:W-:-:S09]  /*6400*/  UISETP.NE.AND UP0, UPT, UR4, 0x17, UPT ;  /* 0x000000170400788c */ /* 0x000fd2000bf05270 */
[----:B------:R-:W-:Y:S05]  /*6410*/  BRA.U !UP0, `(.L_x_7634) ;  /* 0x0000000108a07547 */ /* 0x000fea000b800000 */
[----:B------:R-:W-:-:S09]  /*6420*/  UISETP.NE.AND UP0, UPT, UR4, 0x18, UPT ;  /* 0x000000180400788c */ /* 0x000fd2000bf05270 */
[----:B------:R-:W-:Y:S05]  /*6430*/  BRA.U !UP0, `(.L_x_7635) ;  /* 0x0000000108447547 */ /* 0x000fea000b800000 */
.L_x_7611:
        /* <DEDUP_REMOVED lines=16> */
.L_x_7636:
[----:B------:R-:W-:Y:S05]  /*6540*/  BRA `(.L_x_7612) ;  /* 0x0000000000d07947 */ /* 0x000fea0003800000 */
.L_x_7635:
        /* <DEDUP_REMOVED lines=17> */
.L_x_7638:
[----:B------:R-:W-:Y:S05]  /*6660*/  BSYNC.RECONVERGENT B0 ;  /* 0x0000000000007941 */ /* 0x000fea0003800200 */
.L_x_7637:
[----:B------:R-:W-:-:S05]  /*6670*/  LOP3.LUT R7, R0, 0x80, R7, 0xf8, !PT ;  /* 0x0000008000077812 */ /* 0x000fca00078ef807 */
[----:B------:R0:W-:Y:S01]  /*6680*/  STG.E.U8 desc[UR36][R2.64], R7 ;  /* 0x0000000702007986 */ /* 0x0001e2000c101124 */
[----:B------:R-:W-:Y:S05]  /*6690*/  BRA `(.L_x_7612) ;  /* 0x00000000007c7947 */ /* 0x000fea0003800000 */
.L_x_7634:
        /* <DEDUP_REMOVED lines=16> */
.L_x_7640:
[----:B------:R-:W-:Y:S02]  /*67a0*/  ISETP.GT.U32.AND P0, PT, R6, 0x7f800000, PT ;  /* 0x7f8000000600780c */ /* 0x000fe40003f04070 */
[----:B------:R-:W-:-:S04]  /*67b0*/  MOV R0, 0x7f ;  /* 0x0000007f00007802 */ /* 0x000fc80000000f00 */
[----:B------:R-:W-:-:S07]  /*67c0*/  SEL R0, R0, 0x7c, P0 ;  /* 0x0000007c00007807 */ /* 0x000fce0000000000 */
.L_x_7641:
[----:B------:R-:W-:Y:S05]  /*67d0*/  BSYNC.RECONVERGENT B0 ;  /* 0x0000000000007941 */ /* 0x000fea0003800200 */
.L_x_7639:
[----:B------:R-:W-:-:S04]  /*67e0*/  SHF.R.U32.HI R5, RZ, 0x18, R7 ;  /* 0x00000018ff057819 */ /* 0x000fc80000011607 */
[----:B------:R-:W-:-:S05]  /*67f0*/  LOP3.LUT R5, R0, 0x80, R5, 0xf8, !PT ;  /* 0x0000008000057812 */ /* 0x000fca00078ef805 */
[----:B------:R0:W-:Y:S01]  /*6800*/  STG.E.U8 desc[UR36][R2.64], R5 ;  /* 0x0000000502007986 */ /* 0x0001e2000c101124 */
[----:B------:R-:W-:Y:S05]  /*6810*/  BRA `(.L_x_7612) ;  /* 0x00000000001c7947 */ /* 0x000fea0003800000 */
.L_x_7633:
[----:B------:R-:W-:Y:S01]  /*6820*/  UMOV UR4, 0xf0000000 ;  /* 0xf000000000047882 */ /* 0x000fe20000000000 */
[----:B------:R-:W-:Y:S01]  /*6830*/  UMOV UR5, 0x380fffff ;  /* 0x380fffff00057882 */ /* 0x000fe20000000000 */
[----:B------:R-:W0:Y:S01]  /*6840*/  F2F.F32.F64 R0, R4 ;  /* 0x0000000400007310 */ /* 0x000e220000301000 */
[----:B------:R-:W-:-:S14]  /*6850*/  DSETP.GEU.AND P0, PT, |R4|, UR4, PT ;  /* 0x0000000404007e2a */ /* 0x000fdc000bf0e200 */
[----:B0-----:R-:W-:-:S05]  /*6860*/  @!P0 FMUL R0, R0, 1.175494350822287508e-38 ;  /* 0x0080000000008820 */ /* 0x001fca0000400000 */
[----:B------:R-:W-:-:S05]  /*6870*/  F2FP.BF16.F32.PACK_AB R0, RZ, R0 ;  /* 0x00000000ff00723e */ /* 0x000fca00000010ff */
[----:B------:R0:W-:Y:S02]  /*6880*/  STG.E.U16 desc[UR36][R2.64], R0 ;  /* 0x0000000002007986 */ /* 0x0001e4000c101524 */
.L_x_7612:
[----:B------:R-:W-:-:S07]  /*6890*/  VIADD R17, R17, 0x80 ;  /* 0x0000008011117836 */ /* 0x000fce0000000000 */
.L_x_7577:
[----:B------:R-:W-:Y:S05]  /*68a0*/  BSYNC.RECONVERGENT B7 ;  /* 0x0000000000077941 */ /* 0x000fea0003800200 */
.L_x_7576:
[----:B------:R-:W5:Y:S01]  /*68b0*/  LDCU UR4, c[0x0][0x380] ;  /* 0x00007000ff0477ac */ /* 0x000f620008000800 */
[----:B------:R-:W-:Y:S01]  /*68c0*/  BSSY.RECONVERGENT B7, `(.L_x_7642) ;  /* 0x000033d000077945 */ /* 0x000fe20003800200 */
[----:B-----5:R-:W-:-:S13]  /*68d0*/  ISETP.GE.AND P0, PT, R17, UR4, PT ;  /* 0x0000000411007c0c */ /* 0x020fda000bf06270 */
[----:B------:R-:W-:Y:S05]  /*68e0*/  @P0 BRA `(.L_x_7643) ;  /* 0x0000003000e80947 */ /* 0x000fea0003800000 */
[----:B------:R-:W5:Y:S01]  /*68f0*/  LDCU UR4, c[0x0][0x388] ;  /* 0x00007100ff0477ac */ /* 0x000f620008000800 */
[----:B0--34-:R-:W-:Y:S01]  /*6900*/  MOV R0, RZ ;  /* 0x000000ff00007202 */ /* 0x019fe20000000f00 */
        /* <DEDUP_REMOVED lines=301> */
.L_x_7644:
[----:B------:R-:W1:Y:S01]  /*7be0*/  LDCU.64 UR6, c[0x0][0x588] ;  /* 0x0000b100ff0677ac */ /* 0x000e620008000a00 */
[----:B------:R-:W-:Y:S01]  /*7bf0*/  BSSY.RECONVERGENT B6, `(.L_x_7645) ;  /* 0x00000f9000067945 */ /* 0x000fe20003800200 */
[----:B------:R-:W-:-:S04]  /*7c00*/  UPRMT UR4, UR42, 0x9910, URZ ;  /* 0x000099102a047896 */ /* 0x000fc800080000ff */
[----:B------:R-:W-:Y:S01]  /*7c10*/  UISETP.GT.AND UP0, UPT, UR4, 0x9, UPT ;  /* 0x000000090400788c */ /* 0x000fe2000bf04270 */
[----:B-1----:R-:W-:-:S04]  /*7c20*/  IADD3 R4, P0, PT, R0, UR6, RZ ;  /* 0x0000000600047c10 */ /* 0x002fc8000ff1e0ff */
[----:B--2---:R-:W-:-:S04]  /*7c30*/  IADD3.X R5, PT, PT, RZ, UR7, RZ, P0, !PT ;  /* 0x00000007ff057c10 */ /* 0x004fc800087fe4ff */
        /* <DEDUP_REMOVED lines=11> */
[----:B0-----:R-:W-:Y:S01]  /*7cf0*/  IMAD.MOV.U32 R0, RZ, RZ, R3 ;  /* 0x000000ffff007224 */ /* 0x001fe200078e0003 */
[----:B------:R-:W-:Y:S06]  /*7d00*/  BRA `(.L_x_7651) ;  /* 0x0000000c009c7947 */ /* 0x000fec0003800000 */
.L_x_7649:
[----:B------:R-:W2:Y:S02]  /*7d10*/  LDG.E.U8 R2, desc[UR36][R4.64] ;  /* 0x0000002404027981 */ /* 0x000ea4000c1e1100 */
[----:B--2---:R-:W0:Y:S02]  /*7d20*/  I2F.F64.U16 R2, R2 ;  /* 0x0000000200027312 */ /* 0x004e240000101800 */
[----:B0-----:R-:W-:Y:S01]  /*7d30*/  MOV R0, R3 ;  /* 0x0000000300007202 */ /* 0x001fe20000000f00 */
[----:B------:R-:W-:Y:S06]  /*7d40*/  BRA `(.L_x_7651) ;  /* 0x0000000c008c7947 */ /* 0x000fec0003800000 */
.L_x_7648:
        /* <DEDUP_REMOVED lines=10> */
.L_x_7653:
[----:B------:R-:W2:Y:S02]  /*7df0*/  LDG.E R2, desc[UR36][R4.64] ;  /* 0x0000002404027981 */ /* 0x000ea4000c1e1900 */
[----:B--2---:R-:W0:Y:S02]  /*7e00*/  I2F.F64 R2, R2 ;  /* 0x0000000200027312 */ /* 0x004e240000201c00 */
[----:B0-----:R-:W-:Y:S01]  /*7e10*/  MOV R0, R3 ;  /* 0x0000000300007202 */ /* 0x001fe20000000f00 */
[----:B------:R-:W-:Y:S06]  /*7e20*/  BRA `(.L_x_7651) ;  /* 0x0000000c00547947 */ /* 0x000fec0003800000 */
.L_x_7652:
[----:B------:R-:W2:Y:S02]  /*7e30*/  LDG.E.U16 R2, desc[UR36][R4.64] ;  /* 0x0000002404027981 */ /* 0x000ea4000c1e1500 */
[----:B--2---:R-:W0:Y:S02]  /*7e40*/  I2F.F64.S16 R2, R2 ;  /* 0x0000000200027312 */ /* 0x004e240000101c00 */
[----:B0-----:R-:W-:Y:S01]  /*7e50*/  IMAD.MOV.U32 R0, RZ, RZ, R3 ;  /* 0x000000ffff007224 */ /* 0x001fe200078e0003 */
[----:B------:R-:W-:Y:S06]  /*7e60*/  BRA `(.L_x_7651) ;  /* 0x0000000c00447947 */ /* 0x000fec0003800000 */
.L_x_7647:
        /* <DEDUP_REMOVED lines=9> */
[----:B0-----:R-:W-:Y:S01]  /*7f00*/  MOV R0, R3 ;  /* 0x0000000300007202 */ /* 0x001fe20000000f00 */
[----:B------:R-:W-:Y:S06]  /*7f10*/  BRA `(.L_x_7651) ;  /* 0x0000000c00187947 */ /* 0x000fec0003800000 */
.L_x_7655:
[----:B------:R-:W2:Y:S02]  /*7f20*/  LDG.E.U16 R0, desc[UR36][R4.64] ;  /* 0x0000002404007981 */ /* 0x000ea4000c1e1500 */
[----:B--2---:R-:W-:-:S05]  /*7f30*/  HADD2.F32 R0, -RZ, R0.H0_H0 ;  /* 0x20000000ff007230 */ /* 0x004fca0000004100 */
[----:B------:R-:W-:-:S06]  /*7f40*/  FMUL.FTZ R2, R0, 1 ;  /* 0x3f80000000027820 */ /* 0x000fcc0000410000 */
[----:B------:R-:W0:Y:S02]  /*7f50*/  F2F.F64.F32 R2, R2 ;  /* 0x0000000200027310 */ /* 0x000e240000201800 */
[----:B0-----:R-:W-:Y:S01]  /*7f60*/  IMAD.MOV.U32 R0, RZ, RZ, R3 ;  /* 0x000000ffff007224 */ /* 0x001fe200078e0003 */
[----:B------:R-:W-:Y:S06]  /*7f70*/  BRA `(.L_x_7651) ;  /* 0x0000000c00007947 */ /* 0x000fec0003800000 */
.L_x_7654:
        /* <DEDUP_REMOVED lines=11> */
.L_x_7657:
[----:B------:R-:W2:Y:S02]  /*8030*/  LDG.E.U16 R4, desc[UR36][R4.64] ;  /* 0x0000002404047981 */ /* 0x000ea4000c1e1500 */
[----:B--2---:R-:W-:-:S05]  /*8040*/  HADD2.F32 R0, -RZ, R4.H0_H0 ;  /* 0x20000004ff007230 */ /* 0x004fca0000004100 */
[----:B------:R-:W-:-:S06]  /*8050*/  FMUL.FTZ R2, R0, 1 ;  /* 0x3f80000000027820 */ /* 0x000fcc0000410000 */
[----:B------:R-:W0:Y:S02]  /*8060*/  F2F.F64.F32 R2, R2 ;  /* 0x0000000200027310 */ /* 0x000e240000201800 */
[----:B0-----:R-:W-:Y:S01]  /*8070*/  IMAD.MOV.U32 R0, RZ, RZ, R3 ;  /* 0x000000ffff007224 */ /* 0x001fe200078e0003 */
[----:B------:R-:W-:Y:S06]  /*8080*/  BRA `(.L_x_7651) ;  /* 0x0000000800bc7947 */ /* 0x000fec0003800000 */
.L_x_7656:
[----:B------:R0:W5:Y:S01]  /*8090*/  LDG.E R0, desc[UR36][R4.64+0x4] ;  /* 0x0000042404007981 */ /* 0x000162000c1e1900 */
[----:B------:R-:W-:Y:S05]  /*80a0*/  BRA `(.L_x_7651) ;  /* 0x0000000800b47947 */ /* 0x000fea0003800000 */
.L_x_7646:
        /* <DEDUP_REMOVED lines=12> */
.L_x_7660:
[----:B------:R1:W5:Y:S01]  /*8170*/  LDG.E R0, desc[UR36][R4.64+0x4] ;  /* 0x0000042404007981 */ /* 0x000362000c1e1900 */
[----:B------:R-:W-:Y:S05]  /*8180*/  BRA `(.L_x_7651) ;  /* 0x00000008007c7947 */ /* 0x000fea0003800000 */
.L_x_7659:
        /* <DEDUP_REMOVED lines=28> */
.L_x_7662:
        /* <DEDUP_REMOVED lines=13> */
[----:B0-----:R-:W-:Y:S01]  /*8420*/  MOV R0, R3 ;  /* 0x0000000300007202 */ /* 0x001fe20000000f00 */
[----:B------:R-:W-:Y:S06]  /*8430*/  BRA `(.L_x_7651) ;  /* 0x0000000400d07947 */ /* 0x000fec0003800000 */
.L_x_7661:
[----:B------:R-:W2:Y:S02]  /*8440*/  LDG.E.U16 R0, desc[UR36][R4.64] ;  /* 0x0000002404007981 */ /* 0x000ea4000c1e1500 */
[----:B--2---:R-:W-:-:S04]  /*8450*/  IMAD.U32 R0, R0, 0x10000, RZ ;  /* 0x0001000000007824 */ /* 0x004fc800078e00ff */
[----:B------:R-:W-:-:S06]  /*8460*/  FMUL.FTZ R2, R0, 1 ;  /* 0x3f80000000027820 */ /* 0x000fcc0000410000 */
[----:B------:R-:W0:Y:S02]  /*8470*/  F2F.F64.F32 R2, R2 ;  /* 0x0000000200027310 */ /* 0x000e240000201800 */
[----:B0-----:R-:W-:Y:S01]  /*8480*/  MOV R0, R3 ;  /* 0x0000000300007202 */ /* 0x001fe20000000f00 */
[----:B------:R-:W-:Y:S06]  /*8490*/  BRA `(.L_x_7651) ;  /* 0x0000000400b87947 */ /* 0x000fec0003800000 */
.L_x_7658:
        /* <DEDUP_REMOVED lines=12> */
.L_x_7665:
        /* <DEDUP_REMOVED lines=20> */
.L_x_7667:
[----:B------:R-:W-:Y:S05]  /*86a0*/  BSYNC.RECONVERGENT B0 ;  /* 0x0000000000007941 */ /* 0x000fea0003800200 */
.L_x_7666:
[----:B------:R-:W-:Y:S02]  /*86b0*/  SHF.L.U32 R0, R0, 0x14, RZ ;  /* 0x0000001400007819 */ /* 0x000fe400000006ff */
[----:B------:R-:W-:-:S04]  /*86c0*/  LEA R2, R2, 0x3b800000, 0x17 ;  /* 0x3b80000002027811 */ /* 0x000fc800078eb8ff */
[----:B------:R-:W-:-:S05]  /*86d0*/  LOP3.LUT R0, R2, R0, R7, 0xfe, !PT ;  /* 0x0000000002007212 */ /* 0x000fca00078efe07 */
[----:B------:R-:W-:-:S06]  /*86e0*/  FMUL.FTZ R2, R0, 1 ;  /* 0x3f80000000027820 */ /* 0x000fcc0000410000 */
[----:B------:R-:W0:Y:S02]  /*86f0*/  F2F.F64.F32 R2, R2 ;  /* 0x0000000200027310 */ /* 0x000e240000201800 */
[----:B0-----:R-:W-:Y:S01]  /*8700*/  IMAD.MOV.U32 R0, RZ, RZ, R3 ;  /* 0x000000ffff007224 */ /* 0x001fe200078e0003 */
[----:B------:R-:W-:Y:S06]  /*8710*/  BRA `(.L_x_7651) ;  /* 0x0000000400187947 */ /* 0x000fec0003800000 */
.L_x_7664:
        /* <DEDUP_REMOVED lines=20> */
.L_x_7669:
[----:B------:R-:W-:Y:S05]  /*8860*/  BSYNC.RECONVERGENT B0 ;  /* 0x0000000000007941 */ /* 0x000fea0003800200 */
.L_x_7668:
[----:B------:R-:W-:Y:S02]  /*8870*/  SHF.L.U32 R0, R0, 0x15, RZ ;  /* 0x0000001500007819 */ /* 0x000fe400000006ff */
[----:B------:R-:W-:-:S04]  /*8880*/  LEA R2, R2, 0x37800000, 0x17 ;  /* 0x3780000002027811 */ /* 0x000fc800078eb8ff */
[----:B------:R-:W-:-:S05]  /*8890*/  LOP3.LUT R0, R2, R0, R7, 0xfe, !PT ;  /* 0x0000000002007212 */ /* 0x000fca00078efe07 */
[----:B------:R-:W-:-:S06]  /*88a0*/  FMUL.FTZ R2, R0, 1 ;  /* 0x3f80000000027820 */ /* 0x000fcc0000410000 */
[----:B------:R-:W0:Y:S02]  /*88b0*/  F2F.F64.F32 R2, R2 ;  /* 0x0000000200027310 */ /* 0x000e240000201800 */
[----:B0-----:R-:W-:Y:S01]  /*88c0*/  IMAD.MOV.U32 R0, RZ, RZ, R3 ;  /* 0x000000ffff007224 */ /* 0x001fe200078e0003 */
[----:B------:R-:W-:Y:S06]  /*88d0*/  BRA `(.L_x_7651) ;  /* 0x0000000000a87947 */ /* 0x000fec0003800000 */
.L_x_7663:
[----:B------:R-:W-:-:S09]  /*88e0*/  UISETP.NE.AND UP0, UPT, UR4, 0x1c, UPT ;  /* 0x0000001c0400788c */ /* 0x000fd2000bf05270 */
[----:B------:R-:W-:Y:S05]  /*88f0*/  BRA.U !UP0, `(.L_x_7670) ;  /* 0x0000000108947547 */ /* 0x000fea000b800000 */
[----:B------:R-:W-:-:S09]  /*8900*/  UISETP.NE.AND UP0, UPT, UR4, 0x1d, UPT ;  /* 0x0000001d0400788c */ /* 0x000fd2000bf05270 */
[----:B------:R-:W-:Y:S05]  /*8910*/  BRA.U !UP0, `(.L_x_7671) ;  /* 0x00000001087c7547 */ /* 0x000fea000b800000 */
[----:B------:R-:W-:-:S09]  /*8920*/  UISETP.NE.AND UP0, UPT, UR4, 0x2c, UPT ;  /* 0x0000002c0400788c */ /* 0x000fd2000bf05270 */
[----:B------:R-:W-:Y:S05]  /*8930*/  BRA.U UP0, `(.L_x_7650) ;  /* 0x00000001002c7547 */ /* 0x000fea000b800000 */
        /* <DEDUP_REMOVED lines=11> */
.L_x_7650:
        /* <DEDUP_REMOVED lines=16> */
.L_x_7672:
[----:B------:R-:W-:Y:S01]  /*8af0*/  IMAD.MOV.U32 R0, RZ, RZ, RZ ;  /* 0x000000ffff007224 */ /* 0x000fe200078e00ff */
[----:B------:R-:W-:Y:S06]  /*8b00*/  BRA `(.L_x_7651) ;  /* 0x00000000001c7947 */ /* 0x000fec0003800000 */
.L_x_7671:
[----:B------:R-:W2:Y:S02]  /*8b10*/  LDG.E.64 R2, desc[UR36][R4.64] ;  /* 0x0000002404027981 */ /* 0x000ea4000c1e1b00 */
[----:B--2---:R-:W0:Y:S02]  /*8b20*/  I2F.F64.U64 R2, R2 ;  /* 0x0000000200027312 */ /* 0x004e240000301800 */
[----:B0-----:R-:W-:Y:S01]  /*8b30*/  MOV R0, R3 ;  /* 0x0000000300007202 */ /* 0x001fe20000000f00 */
[----:B------:R-:W-:Y:S06]  /*8b40*/  BRA `(.L_x_7651) ;  /* 0x00000000000c7947 */ /* 0x000fec0003800000 */
.L_x_7670:
[----:B------:R-:W2:Y:S02]  /*8b50*/  LDG.E R2, desc[UR36][R4.64] ;  /* 0x0000002404027981 */ /* 0x000ea4000c1e1900 */
[----:B--2---:R-:W0:Y:S02]  /*8b60*/  I2F.F64.U32 R2, R2 ;  /* 0x0000000200027312 */ /* 0x004e240000201800 */
[----:B0-----:R-:W-:-:S07]  /*8b70*/  IMAD.MOV.U32 R0, RZ, RZ, R3 ;  /* 0x000000ffff007224 */ /* 0x001fce00078e0003 */
.L_x_7651:
[----:B------:R-:W-:Y:S05]  /*8b80*/  BSYNC.RECONVERGENT B6 ;  /* 0x0000000000067941 */ /* 0x000fea0003800200 */
.L_x_7645:
        /* <DEDUP_REMOVED lines=19> */
.L_x_7676:
[----:B------:R-:W0:Y:S02]  /*8cc0*/  F2I.S64.F64.TRUNC R4, R4 ;  /* 0x0000000400047311 */ /* 0x000e24000030d900 */
[----:B0-----:R-:W-:-:S05]  /*8cd0*/  IMAD.MOV.U32 R7, RZ, RZ, R4 ;  /* 0x000000ffff077224 */ /* 0x001fca00078e0004 */
[----:B------:R0:W-:Y:S01]  /*8ce0*/  STG.E.U8 desc[UR36][R2.64], R7 ;  /* 0x0000000702007986 */ /* 0x0001e2000c101124 */
[----:B------:R-:W-:Y:S05]  /*8cf0*/  BRA `(.L_x_7678) ;  /* 0x0000000c00e07947 */ /* 0x000fea0003800000 */
.L_x_7675:
        /* <DEDUP_REMOVED lines=9> */
.L_x_7680:
[----:B------:R-:W0:Y:S02]  /*8d90*/  F2I.F64.TRUNC R5, R4 ;  /* 0x0000000400057311 */ /* 0x000e24000030d100 */
[----:B0-----:R0:W-:Y:S01]  /*8da0*/  STG.E desc[UR36][R2.64], R5 ;  /* 0x0000000502007986 */ /* 0x0011e2000c101924 */
[----:B------:R-:W-:Y:S05]  /*8db0*/  BRA `(.L_x_7678) ;  /* 0x0000000c00b07947 */ /* 0x000fea0003800000 */
.L_x_7679:
[----:B------:R-:W0:Y:S02]  /*8dc0*/  F2I.F64.TRUNC R5, R4 ;  /* 0x0000000400057311 */ /* 0x000e24000030d100 */
[----:B0-----:R0:W-:Y:S01]  /*8dd0*/  STG.E.U16 desc[UR36][R2.64], R5 ;  /* 0x0000000502007986 */ /* 0x0011e2000c101524 */
[----:B------:R-:W-:Y:S05]  /*8de0*/  BRA `(.L_x_7678) ;  /* 0x0000000c00a47947 */ /* 0x000fea0003800000 */
.L_x_7674:
        /* <DEDUP_REMOVED lines=13> */
.L_x_7682:
        /* <DEDUP_REMOVED lines=8> */
.L_x_7681:
        /* <DEDUP_REMOVED lines=14> */
.L_x_7684:
        /* <DEDUP_REMOVED lines=9> */
.L_x_7683:
[----:B------:R0:W-:Y:S01]  /*90b0*/  STG.E.64 desc[UR36][R2.64], R4 ;  /* 0x0000000402007986 */ /* 0x0001e2000c101b24 */
[----:B------:R-:W-:Y:S05]  /*90c0*/  BRA `(.L_x_7678) ;  /* 0x0000000800ec7947 */ /* 0x000fea0003800000 */
.L_x_7673:
        /* <DEDUP_REMOVED lines=13> */
.L_x_7688:
        /* <DEDUP_REMOVED lines=22> */
.L_x_7691:
[----:B------:R-:W-:-:S04]  /*9300*/  SHF.R.U32.HI R5, RZ, 0x18, R7 ;  /* 0x00000018ff057819 */ /* 0x000fc80000011607 */
[----:B------:R-:W-:-:S07]  /*9310*/  LOP3.LUT R0, R0, 0x80, R5, 0xf8, !PT ;  /* 0x0000008000007812 */ /* 0x000fce00078ef805 */
.L_x_7690:
[----:B------:R-:W-:Y:S05]  /*9320*/  BSYNC.RECONVERGENT B0 ;  /* 0x0000000000007941 */ /* 0x000fea0003800200 */
.L_x_7689:
[----:B------:R3:W-:Y:S01]  /*9330*/  STG.E.U8 desc[UR36][R2.64], R0 ;  /* 0x0000000002007986 */ /* 0x0007e2000c101124 */
[----:B------:R-:W-:Y:S05]  /*9340*/  BRA `(.L_x_7678) ;  /* 0x00000008004c7947 */ /* 0x000fea0003800000 */
.L_x_7687:
        /* <DEDUP_REMOVED lines=22> */
.L_x_7694:
[----:B------:R-:W-:-:S04]  /*94b0*/  SHF.R.U32.HI R5, RZ, 0x18, R7 ;  /* 0x00000018ff057819 */ /* 0x000fc80000011607 */
[----:B------:R-:W-:-:S07]  /*94c0*/  LOP3.LUT R0, R0, 0x80, R5, 0xf8, !PT ;  /* 0x0000008000007812 */ /* 0x000fce00078ef805 */
.L_x_7693:
[----:B------:R-:W-:Y:S05]  /*94d0*/  BSYNC.RECONVERGENT B0 ;  /* 0x0000000000007941 */ /* 0x000fea0003800200 */
.L_x_7692:
[----:B------:R0:W-:Y:S01]  /*94e0*/  STG.E.U8 desc[UR36][R2.64], R0 ;  /* 0x0000000002007986 */ /* 0x0001e2000c101124 */
[----:B------:R-:W-:Y:S05]  /*94f0*/  BRA `(.L_x_7678) ;  /* 0x0000000400e07947 */ /* 0x000fea0003800000 */
.L_x_7686:
        /* <DEDUP_REMOVED lines=26> */
.L_x_7696:
[----:B------:R-:W0:Y:S02]  /*96a0*/  F2I.U64.F64.TRUNC R4, R4 ;  /* 0x0000000400047311 */ /* 0x000e24000030d800 */
[----:B0-----:R1:W-:Y:S01]  /*96b0*/  STG.E.64 desc[UR36][R2.64], R4 ;  /* 0x0000000402007986 */ /* 0x0013e2000c101b24 */
[----:B------:R-:W-:Y:S05]  /*96c0*/  BRA `(.L_x_7678) ;  /* 0x00000004006c7947 */ /* 0x000fea0003800000 */
.L_x_7695:
[----:B------:R-:W0:Y:S02]  /*96d0*/  F2I.U32.F64.TRUNC R5, R4 ;  /* 0x0000000400057311 */ /* 0x000e24000030d000 */
[----:B0-----:R0:W-:Y:S01]  /*96e0*/  STG.E desc[UR36][R2.64], R5 ;  /* 0x0000000502007986 */ /* 0x0011e2000c101924 */
[----:B------:R-:W-:Y:S05]  /*96f0*/  BRA `(.L_x_7678) ;  /* 0x0000000400607947 */ /* 0x000fea0003800000 */
.L_x_7685:
        /* <DEDUP_REMOVED lines=10> */
.L_x_7698:
[----:B------:R-:W-:-:S05]  /*97a0*/  CS2R R6, SRZ ;  /* 0x0000000000067805 */ /* 0x000fca000001ff00 */
[----:B------:R0:W-:Y:S01]  /*97b0*/  STG.E.128 desc[UR36][R2.64], R4 ;  /* 0x0000000402007986 */ /* 0x0001e2000c101d24 */
[----:B------:R-:W-:Y:S05]  /*97c0*/  BRA `(.L_x_7678) ;  /* 0x00000004002c7947 */ /* 0x000fea0003800000 */
.L_x_7697:
[----:B------:R-:W-:-:S09]  /*97d0*/  UISETP.NE.AND UP0, UPT, UR4, 0xf, UPT ;  /* 0x0000000f0400788c */ /* 0x000fd2000bf05270 */
[----:B------:R-:W-:Y:S05]  /*97e0*/  BRA.U !UP0, `(.L_x_7699) ;  /* 0x0000000508087547 */ /* 0x000fea000b800000 */
[----:B------:R-:W-:-:S09]  /*97f0*/  UISETP.NE.AND UP0, UPT, UR4, 0x17, UPT ;  /* 0x000000170400788c */ /* 0x000fd2000bf05270 */
[----:B------:R-:W-:Y:S05]  /*9800*/  BRA.U !UP0, `(.L_x_7700) ;  /* 0x0000000108a07547 */ /* 0x000fea000b800000 */
[----:B------:R-:W-:-:S09]  /*9810*/  UISETP.NE.AND UP0, UPT, UR4, 0x18, UPT ;  /* 0x000000180400788c */ /* 0x000fd2000bf05270 */
[----:B------:R-:W-:Y:S05]  /*9820*/  BRA.U !UP0, `(.L_x_7701) ;  /* 0x0000000108447547 */ /* 0x000fea000b800000 */
.L_x_7677:
        /* <DEDUP_REMOVED lines=16> */
.L_x_7702:
[----:B------:R-:W-:Y:S05]  /*9930*/  BRA `(.L_x_7678) ;  /* 0x0000000000d07947 */ /* 0x000fea0003800000 */
.L_x_7701:
        /* <DEDUP_REMOVED lines=17> */
.L_x_7704:
[----:B------:R-:W-:Y:S05]  /*9a50*/  BSYNC.RECONVERGENT B0 ;  /* 0x0000000000007941 */ /* 0x000fea0003800200 */
.L_x_7703:
[----:B------:R-:W-:-:S05]  /*9a60*/  LOP3.LUT R7, R0, 0x80, R7, 0xf8, !PT ;  /* 0x0000008000077812 */ /* 0x000fca00078ef807 */
[----:B------:R0:W-:Y:S01]  /*9a70*/  STG.E.U8 desc[UR36][R2.64], R7 ;  /* 0x0000000702007986 */ /* 0x0001e2000c101124 */
[----:B------:R-:W-:Y:S05]  /*9a80*/  BRA `(.L_x_7678) ;  /* 0x00000000007c7947 */ /* 0x000fea0003800000 */
.L_x_7700:
        /* <DEDUP_REMOVED lines=16> */
.L_x_7706:
[----:B------:R-:W-:Y:S01]  /*9b90*/  IMAD.MOV.U32 R0, RZ, RZ, 0x7f ;  /* 0x0000007fff007424 */ /* 0x000fe200078e00ff */
[----:B------:R-:W-:-:S04]  /*9ba0*/  ISETP.GT.U32.AND P0, PT, R6, 0x7f800000, PT ;  /* 0x7f8000000600780c */ /* 0x000fc80003f04070 */
[----:B------:R-:W-:-:S09]  /*9bb0*/  SEL R0, R0, 0x7c, P0 ;  /* 0x0000007c00007807 */ /* 0x000fd20000000000 */
.L_x_7707:
[----:B------:R-:W-:Y:S05]  /*9bc0*/  BSYNC.RECONVERGENT B0 ;  /* 0x0000000000007941 */ /* 0x000fea0003800200 */
.L_x_7705:
[----:B------:R-:W-:-:S04]  /*9bd0*/  SHF.R.U32.HI R5, RZ, 0x18, R7 ;  /* 0x00000018ff057819 */ /* 0x000fc80000011607 */
[----:B------:R-:W-:-:S05]  /*9be0*/  LOP3.LUT R5, R0, 0x80, R5, 0xf8, !PT ;  /* 0x0000008000057812 */ /* 0x000fca00078ef805 */
[----:B------:R0:W-:Y:S01]  /*9bf0*/  STG.E.U8 desc[UR36][R2.64], R5 ;  /* 0x0000000502007986 */ /* 0x0001e2000c101124 */
[----:B------:R-:W-:Y:S05]  /*9c00*/  BRA `(.L_x_7678) ;  /* 0x00000000001c7947 */ /* 0x000fea0003800000 */
.L_x_7699:
[----:B------:R-:W-:Y:S01]  /*9c10*/  UMOV UR4, 0xf0000000 ;  /* 0xf000000000047882 */ /* 0x000fe20000000000 */
[----:B------:R-:W-:Y:S01]  /*9c20*/  UMOV UR5, 0x380fffff ;  /* 0x380fffff00057882 */ /* 0x000fe20000000000 */
[----:B------:R-:W0:Y:S01]  /*9c30*/  F2F.F32.F64 R0, R4 ;  /* 0x0000000400007310 */ /* 0x000e220000301000 */
[----:B------:R-:W-:-:S14]  /*9c40*/  DSETP.GEU.AND P0, PT, |R4|, UR4, PT ;  /* 0x0000000404007e2a */ /* 0x000fdc000bf0e200 */
[----:B0-----:R-:W-:-:S05]  /*9c50*/  @!P0 FMUL R0, R0, 1.175494350822287508e-38 ;  /* 0x0080000000008820 */ /* 0x001fca0000400000 */
[----:B------:R-:W-:-:S05]  /*9c60*/  F2FP.BF16.F32.PACK_AB R0, RZ, R0 ;  /* 0x00000000ff00723e */ /* 0x000fca00000010ff */
[----:B------:R0:W-:Y:S02]  /*9c70*/  STG.E.U16 desc[UR36][R2.64], R0 ;  /* 0x0000000002007986 */ /* 0x0001e4000c101524 */
.L_x_7678:
[----:B------:R-:W-:-:S07]  /*9c80*/  IADD3 R17, PT, PT, R17, 0x80, RZ ;  /* 0x0000008011117810 */ /* 0x000fce0007ffe0ff */
.L_x_7643:
[----:B------:R-:W-:Y:S05]  /*9c90*/  BSYNC.RECONVERGENT B7 ;  /* 0x0000000000077941 */ /* 0x000fea0003800200 */
.L_x_7642:
[----:B------:R-:W5:Y:S02]  /*9ca0*/  LDCU UR4, c[0x0][0x380] ;  /* 0x00007000ff0477ac */ /* 0x000f640008000800 */
[----:B-----5:R-:W-:-:S13]  /*9cb0*/  ISETP.GE.AND P0, PT, R17, UR4, PT ;  /* 0x0000000411007c0c */ /* 0x020fda000bf06270 */
[----:B------:R-:W-:Y:S05]  /*9cc0*/  @P0 EXIT ;  /* 0x000000000000094d */ /* 0x000fea0003800000 */
        /* <DEDUP_REMOVED lines=303> */
.L_x_7708:
[----:B------:R-:W0:Y:S01]  /*afc0*/  LDCU.128 UR8, c[0x0][0x580] ;  /* 0x0000b000ff0877ac */ /* 0x000e220008000c00 */
[----:B------:R-:W-:Y:S01]  /*afd0*/  BSSY.RECONVERGENT B6, `(.L_x_7709) ;  /* 0x00000fb000067945 */ /* 0x000fe20003800200 */
[----:B------:R-:W-:-:S04]  /*afe0*/  UPRMT UR4, UR42, 0x9910, URZ ;  /* 0x000099102a047896 */ /* 0x000fc800080000ff */
[----:B------:R-:W-:Y:S01]  /*aff0*/  UISETP.GT.AND UP0, UPT, UR4, 0x9, UPT ;  /* 0x000000090400788c */ /* 0x000fe2000bf04270 */
[----:B0-----:R-:W-:Y:S02]  /*b000*/  IADD3 R16, P0, PT, R16, UR8, RZ ;  /* 0x0000000810107c10 */ /* 0x001fe4000ff1e0ff */
[----:B-1----:R-:W-:-:S03]  /*b010*/  IADD3 R4, P1, PT, R0, UR10, RZ ;  /* 0x0000000a00047c10 */ /* 0x002fc6000ff3e0ff */
[----:B------:R-:W-:Y:S01]  /*b020*/  IMAD.X R17, RZ, RZ, UR9, P0 ;  /* 0x00000009ff117e24 */ /* 0x000fe200080e06ff */
[----:B--2---:R-:W-:Y:S02]  /*b030*/  IADD3.X R5, PT, PT, RZ, UR11, RZ, P1, !PT ;  /* 0x0000000bff057c10 */ /* 0x004fe40008ffe4ff */
        /* <DEDUP_REMOVED lines=13> */
.L_x_7713:
[----:B------:R-:W2:Y:S02]  /*b110*/  LDG.E.U8 R2, desc[UR36][R4.64] ;  /* 0x0000002404027981 */ /* 0x000ea4000c1e1100 */
[----:B--2---:R-:W0:Y:S02]  /*b120*/  I2F.F64.U16 R2, R2 ;  /* 0x0000000200027312 */ /* 0x004e240000101800 */
[----:B0-----:R-:W-:Y:S01]  /*b130*/  MOV R0, R3 ;  /* 0x0000000300007202 */ /* 0x001fe20000000f00 */
[----:B------:R-:W-:Y:S06]  /*b140*/  BRA `(.L_x_7715) ;  /* 0x0000000c008c7947 */ /* 0x000fec0003800000 */
.L_x_7712:
        /* <DEDUP_REMOVED lines=10> */
.L_x_7717:
[----:B------:R-:W2:Y:S02]  /*b1f0*/  LDG.E R2, desc[UR36][R4.64] ;  /* 0x0000002404027981 */ /* 0x000ea4000c1e1900 */
[----:B--2---:R-:W0:Y:S02]  /*b200*/  I2F.F64 R2, R2 ;  /* 0x0000000200027312 */ /* 0x004e240000201c00 */
[----:B0-----:R-:W-:Y:S01]  /*b210*/  MOV R0, R3 ;  /* 0x0000000300007202 */ /* 0x001fe20000000f00 */
[----:B------:R-:W-:Y:S06]  /*b220*/  BRA `(.L_x_7715) ;  /* 0x0000000c00547947 */ /* 0x000fec0003800000 */
.L_x_7716:
[----:B------:R-:W2:Y:S02]  /*b230*/  LDG.E.U16 R2, desc[UR36][R4.64] ;  /* 0x0000002404027981 */ /* 0x000ea4000c1e1500 */
[----:B--2---:R-:W0:Y:S02]  /*b240*/  I2F.F64.S16 R2, R2 ;  /* 0x0000000200027312 */ /* 0x004e240000101c00 */
[----:B0-----:R-:W-:Y:S01]  /*b250*/  IMAD.MOV.U32 R0, RZ, RZ, R3 ;  /* 0x000000ffff007224 */ /* 0x001fe200078e0003 */
[----:B------:R-:W-:Y:S06]  /*b260*/  BRA `(.L_x_7715) ;  /* 0x0000000c00447947 */ /* 0x000fec0003800000 */
.L_x_7711:
        /* <DEDUP_REMOVED lines=11> */
.L_x_7719:
[----:B------:R-:W2:Y:S02]  /*b320*/  LDG.E.U16 R0, desc[UR36][R4.64] ;  /* 0x0000002404007981 */ /* 0x000ea4000c1e1500 */
[----:B--2---:R-:W-:-:S05]  /*b330*/  HADD2.F32 R0, -RZ, R0.H0_H0 ;  /* 0x20000000ff007230 */ /* 0x004fca0000004100 */
[----:B------:R-:W-:-:S06]  /*b340*/  FMUL.FTZ R2, R0, 1 ;  /* 0x3f80000000027820 */ /* 0x000fcc0000410000 */
[----:B------:R-:W0:Y:S02]  /*b350*/  F2F.F64.F32 R2, R2 ;  /* 0x0000000200027310 */ /* 0x000e240000201800 */
[----:B0-----:R-:W-:Y:S01]  /*b360*/  IMAD.MOV.U32 R0, RZ, RZ, R3 ;  /* 0x000000ffff007224 */ /* 0x001fe200078e0003 */
[----:B------:R-:W-:Y:S06]  /*b370*/  BRA `(.L_x_7715) ;  /* 0x0000000c00007947 */ /* 0x000fec0003800000 */
.L_x_7718:
        /* <DEDUP_REMOVED lines=11> */
.L_x_7721:
[----:B------:R-:W2:Y:S02]  /*b430*/  LDG.E.U16 R4, desc[UR36][R4.64] ;  /* 0x0000002404047981 */ /* 0x000ea4000c1e1500 */
[----:B--2---:R-:W-:-:S05]  /*b440*/  HADD2.F32 R0, -RZ, R4.H0_H0 ;  /* 0x20000004ff007230 */ /* 0x004fca0000004100 */
[----:B------:R-:W-:-:S06]  /*b450*/  FMUL.FTZ R2, R0, 1 ;  /* 0x3f80000000027820 */ /* 0x000fcc0000410000 */
[----:B------:R-:W0:Y:S02]  /*b460*/  F2F.F64.F32 R2, R2 ;  /* 0x0000000200027310 */ /* 0x000e240000201800 */
[----:B0-----:R-:W-:Y:S01]  /*b470*/  IMAD.MOV.U32 R0, RZ, RZ, R3 ;  /* 0x000000ffff007224 */ /* 0x001fe200078e0003 */
[----:B------:R-:W-:Y:S06]  /*b480*/  BRA `(.L_x_7715) ;  /* 0x0000000800bc7947 */ /* 0x000fec0003800000 */
.L_x_7720:
[----:B------:R0:W5:Y:S01]  /*b490*/  LDG.E R0, desc[UR36][R4.64+0x4] ;  /* 0x0000042404007981 */ /* 0x000162000c1e1900 */
[----:B------:R-:W-:Y:S05]  /*b4a0*/  BRA `(.L_x_7715) ;  /* 0x0000000800b47947 */ /* 0x000fea0003800000 */
.L_x_7710:
        /* <DEDUP_REMOVED lines=12> */
.L_x_7724:
[----:B------:R1:W5:Y:S01]  /*b570*/  LDG.E R0, desc[UR36][R4.64+0x4] ;  /* 0x0000042404007981 */ /* 0x000362000c1e1900 */
[----:B------:R-:W-:Y:S05]  /*b580*/  BRA `(.L_x_7715) ;  /* 0x00000008007c7947 */ /* 0x000fea0003800000 */
.L_x_7723:
        /* <DEDUP_REMOVED lines=28> */
.L_x_7726:
        /* <DEDUP_REMOVED lines=15> */
.L_x_7725:
[----:B------:R-:W2:Y:S02]  /*b840*/  LDG.E.U16 R0, desc[UR36][R4.64] ;  /* 0x0000002404007981 */ /* 0x000ea4000c1e1500 */
[----:B--2---:R-:W-:-:S04]  /*b850*/  IMAD.U32 R0, R0, 0x10000, RZ ;  /* 0x0001000000007824 */ /* 0x004fc800078e00ff */
[----:B------:R-:W-:-:S06]  /*b860*/  FMUL.FTZ R2, R0, 1 ;  /* 0x3f80000000027820 */ /* 0x000fcc0000410000 */
[----:B------:R-:W0:Y:S02]  /*b870*/  F2F.F64.F32 R2, R2 ;  /* 0x0000000200027310 */ /* 0x000e240000201800 */
[----:B0-----:R-:W-:Y:S01]  /*b880*/  MOV R0, R3 ;  /* 0x0000000300007202 */ /* 0x001fe20000000f00 */
[----:B------:R-:W-:Y:S06]  /*b890*/  BRA `(.L_x_7715) ;  /* 0x0000000400b87947 */ /* 0x000fec0003800000 */
.L_x_7722:
        /* <DEDUP_REMOVED lines=12> */
.L_x_7729:
        /* <DEDUP_REMOVED lines=20> */
.L_x_7731:
[----:B------:R-:W-:Y:S05]  /*baa0*/  BSYNC.RECONVERGENT B0 ;  /* 0x0000000000007941 */ /* 0x000fea0003800200 */
.L_x_7730:
[----:B------:R-:W-:Y:S02]  /*bab0*/  SHF.L.U32 R0, R0, 0x14, RZ ;  /* 0x0000001400007819 */ /* 0x000fe400000006ff */
[----:B------:R-:W-:-:S04]  /*bac0*/  LEA R2, R2, 0x3b800000, 0x17 ;  /* 0x3b80000002027811 */ /* 0x000fc800078eb8ff */
[----:B------:R-:W-:-:S05]  /*bad0*/  LOP3.LUT R0, R2, R0, R7, 0xfe, !PT ;  /* 0x0000000002007212 */ /* 0x000fca00078efe07 */
[----:B------:R-:W-:-:S06]  /*bae0*/  FMUL.FTZ R2, R0, 1 ;  /* 0x3f80000000027820 */ /* 0x000fcc0000410000 */
[----:B------:R-:W0:Y:S02]  /*baf0*/  F2F.F64.F32 R2, R2 ;  /* 0x0000000200027310 */ /* 0x000e240000201800 */
[----:B0-----:R-:W-:Y:S01]  /*bb00*/  IMAD.MOV.U32 R0, RZ, RZ, R3 ;  /* 0x000000ffff007224 */ /* 0x001fe200078e0003 */
[----:B------:R-:W-:Y:S06]  /*bb10*/  BRA `(.L_x_7715) ;  /* 0x0000000400187947 */ /* 0x000fec0003800000 */
.L_x_7728:
        /* <DEDUP_REMOVED lines=20> */
.L_x_7733:
[----:B------:R-:W-:Y:S05]  /*bc60*/  BSYNC.RECONVERGENT B0 ;  /* 0x0000000000007941 */ /* 0x000fea0003800200 */
.L_x_7732:
[----:B------:R-:W-:Y:S02]  /*bc70*/  SHF.L.U32 R0, R0, 0x15, RZ ;  /* 0x0000001500007819 */ /* 0x000fe400000006ff */
[----:B------:R-:W-:-:S04]  /*bc80*/  LEA R2, R2, 0x37800000, 0x17 ;  /* 0x3780000002027811 */ /* 0x000fc800078eb8ff */
[----:B------:R-:W-:-:S05]  /*bc90*/  LOP3.LUT R0, R2, R0, R7, 0xfe, !PT ;  /* 0x0000000002007212 */ /* 0x000fca00078efe07 */
[----:B------:R-:W-:-:S06]  /*bca0*/  FMUL.FTZ R2, R0, 1 ;  /* 0x3f80000000027820 */ /* 0x000fcc0000410000 */
[----:B------:R-:W0:Y:S02]  /*bcb0*/  F2F.F64.F32 R2, R2 ;  /* 0x0000000200027310 */ /* 0x000e240000201800 */
[----:B0-----:R-:W-:Y:S01]  /*bcc0*/  IMAD.MOV.U32 R0, RZ, RZ, R3 ;  /* 0x000000ffff007224 */ /* 0x001fe200078e0003 */
[----:B------:R-:W-:Y:S06]  /*bcd0*/  BRA `(.L_x_7715) ;  /* 0x0000000000a87947 */ /* 0x000fec0003800000 */
.L_x_7727:
        /* <DEDUP_REMOVED lines=17> */
.L_x_7714:
        /* <DEDUP_REMOVED lines=16> */
.L_x_7736:
[----:B------:R-:W-:Y:S01]  /*bef0*/  IMAD.MOV.U32 R0, RZ, RZ, RZ ;  /* 0x000000ffff007224 */ /* 0x000fe200078e00ff */
[----:B------:R-:W-:Y:S06]  /*bf00*/  BRA `(.L_x_7715) ;  /* 0x00000000001c7947 */ /* 0x000fec0003800000 */
.L_x_7735:
[----:B------:R-:W2:Y:S02]  /*bf10*/  LDG.E.64 R2, desc[UR36][R4.64] ;  /* 0x0000002404027981 */ /* 0x000ea4000c1e1b00 */
[----:B--2---:R-:W0:Y:S02]  /*bf20*/  I2F.F64.U64 R2, R2 ;  /* 0x0000000200027312 */ /* 0x004e240000301800 */
[----:B0-----:R-:W-:Y:S01]  /*bf30*/  MOV R0, R3 ;  /* 0x0000000300007202 */ /* 0x001fe20000000f00 */
[----:B------:R-:W-:Y:S06]  /*bf40*/  BRA `(.L_x_7715) ;  /* 0x00000000000c7947 */ /* 0x000fec0003800000 */
.L_x_7734:
[----:B------:R-:W2:Y:S02]  /*bf50*/  LDG.E R2, desc[UR36][R4.64] ;  /* 0x0000002404027981 */ /* 0x000ea4000c1e1900 */
[----:B--2---:R-:W0:Y:S02]  /*bf60*/  I2F.F64.U32 R2, R2 ;  /* 0x0000000200027312 */ /* 0x004e240000201800 */
[----:B0-----:R-:W-:-:S07]  /*bf70*/  IMAD.MOV.U32 R0, RZ, RZ, R3 ;  /* 0x000000ffff007224 */ /* 0x001fce00078e0003 */
.L_x_7715:
[----:B------:R-:W-:Y:S05]  /*bf80*/  BSYNC.RECONVERGENT B6 ;  /* 0x0000000000067941 */ /* 0x000fea0003800200 */
.L_x_7709:
[----:B01----:R-:W0:Y:S01]  /*bf90*/  LDC.64 R4, c[0x0][0x598] ;  /* 0x00016600ff047b82 */ /* 0x003e220000000a00 */
[----:B------:R-:W-:-:S04]  /*bfa0*/  UPRMT UR4, UR41, 0x9910, URZ ;  /* 0x0000991029047896 */ /* 0x000fc800080000ff */
[----:B------:R-:W-:Y:S01]  /*bfb0*/  UISETP.GT.AND UP0, UPT, UR4, 0x9, UPT ;  /* 0x000000090400788c */ /* 0x000fe2000bf04270 */
[----:B0----5:R-:W-:-:S08]  /*bfc0*/  LOP3.LUT R5, R5, 0x80000000, R0, 0xb8, !PT ;  /* 0x8000000005057812 */ /* 0x021fd000078eb800 */
        /* <DEDUP_REMOVED lines=12> */
.L_x_7740:
[----:B------:R-:W0:Y:S02]  /*c090*/  F2I.S64.F64.TRUNC R4, R4 ;  /* 0x0000000400047311 */ /* 0x000e24000030d900 */
[----:B0-----:R-:W-:-:S05]  /*c0a0*/  MOV R3, R4 ;  /* 0x0000000400037202 */ /* 0x001fca0000000f00 */
[----:B------:R-:W-:Y:S01]  /*c0b0*/  STG.E.U8 desc[UR36][R16.64], R3 ;  /* 0x0000000310007986 */ /* 0x000fe2000c101124 */
[----:B------:R-:W-:Y:S05]  /*c0c0*/  EXIT ;  /* 0x000000000000794d */ /* 0x000fea0003800000 */
.L_x_7739:
        /* <DEDUP_REMOVED lines=9> */
.L_x_7743:
[----:B------:R-:W0:Y:S02]  /*c160*/  F2I.F64.TRUNC R5, R4 ;  /* 0x0000000400057311 */ /* 0x000e24000030d100 */
[----:B0-----:R-:W-:Y:S01]  /*c170*/  STG.E desc[UR36][R16.64], R5 ;  /* 0x0000000510007986 */ /* 0x001fe2000c101924 */
[----:B------:R-:W-:Y:S05]  /*c180*/  EXIT ;  /* 0x000000000000794d */ /* 0x000fea0003800000 */
.L_x_7742:
[----:B------:R-:W0:Y:S02]  /*c190*/  F2I.F64.TRUNC R5, R4 ;  /* 0x0000000400057311 */ /* 0x000e24000030d100 */
[----:B0-----:R-:W-:Y:S01]  /*c1a0*/  STG.E.U16 desc[UR36][R16.64], R5 ;  /* 0x0000000510007986 */ /* 0x001fe2000c101524 */
[----:B------:R-:W-:Y:S05]  /*c1b0*/  EXIT ;  /* 0x000000000000794d */ /* 0x000fea0003800000 */
.L_x_7738:
        /* <DEDUP_REMOVED lines=13> */
.L_x_7745:
        /* <DEDUP_REMOVED lines=8> */
.L_x_7744:
        /* <DEDUP_REMOVED lines=14> */
.L_x_7747:
        /* <DEDUP_REMOVED lines=9> */
.L_x_7746:
[----:B------:R-:W-:Y:S01]  /*c480*/  STG.E.64 desc[UR36][R16.64], R4 ;  /* 0x0000000410007986 */ /* 0x000fe2000c101b24 */
[----:B------:R-:W-:Y:S05]  /*c490*/  EXIT ;  /* 0x000000000000794d */ /* 0x000fea0003800000 */
.L_x_7737:
        /* <DEDUP_REMOVED lines=13> */
.L_x_7751:
        /* <DEDUP_REMOVED lines=21> */
.L_x_7754:
[----:B------:R-:W-:-:S04]  /*c6c0*/  SHF.R.U32.HI R3, RZ, 0x18, R3 ;  /* 0x00000018ff037819 */ /* 0x000fc80000011603 */
[----:B------:R-:W-:-:S04]  /*c6d0*/  LOP3.LUT R0, R0, 0x80, R3, 0xf8, !PT ;  /* 0x0000008000007812 */ /* 0x000fc800078ef803 */
[----:B------:R-:W-:-:S07]  /*c6e0*/  PRMT R8, R0, 0x7610, R8 ;  /* 0x0000761000087816 */ /* 0x000fce0000000008 */
.L_x_7753:
[----:B------:R-:W-:Y:S05]  /*c6f0*/  BSYNC.RECONVERGENT B0 ;  /* 0x0000000000007941 */ /* 0x000fea0003800200 */
.L_x_7752:
[----:B------:R-:W-:Y:S01]  /*c700*/  STG.E.U8 desc[UR36][R16.64], R8 ;  /* 0x0000000810007986 */ /* 0x000fe2000c101124 */
[----:B------:R-:W-:Y:S05]  /*c710*/  EXIT ;  /* 0x000000000000794d */ /* 0x000fea0003800000 */
.L_x_7750:
        /* <DEDUP_REMOVED lines=21> */
.L_x_7757:
[----:B------:R-:W-:-:S04]  /*c870*/  SHF.R.U32.HI R3, RZ, 0x18, R3 ;  /* 0x00000018ff037819 */ /* 0x000fc80000011603 */
[----:B------:R-:W-:-:S04]  /*c880*/  LOP3.LUT R0, R0, 0x80, R3, 0xf8, !PT ;  /* 0x0000008000007812 */ /* 0x000fc800078ef803 */
[----:B------:R-:W-:-:S07]  /*c890*/  PRMT R8, R0, 0x7610, R8 ;  /* 0x0000761000087816 */ /* 0x000fce0000000008 */
.L_x_7756:
[----:B------:R-:W-:Y:S05]  /*c8a0*/  BSYNC.RECONVERGENT B0 ;  /* 0x0000000000007941 */ /* 0x000fea0003800200 */
.L_x_7755:
[----:B------:R-:W-:Y:S01]  /*c8b0*/  STG.E.U8 desc[UR36][R16.64], R8 ;  /* 0x0000000810007986 */ /* 0x000fe2000c101124 */
[----:B------:R-:W-:Y:S05]  /*c8c0*/  EXIT ;  /* 0x000000000000794d */ /* 0x000fea0003800000 */
.L_x_7749:
        /* <DEDUP_REMOVED lines=26> */
.L_x_7759:
[----:B------:R-:W0:Y:S02]  /*ca70*/  F2I.U64.F64.TRUNC R4, R4 ;  /* 0x0000000400047311 */ /* 0x000e24000030d800 */
[----:B0-----:R-:W-:Y:S01]  /*ca80*/  STG.E.64 desc[UR36][R16.64], R4 ;  /* 0x0000000410007986 */ /* 0x001fe2000c101b24 */
[----:B------:R-:W-:Y:S05]  /*ca90*/  EXIT ;  /* 0x000000000000794d */ /* 0x000fea0003800000 */
.L_x_7758:
[----:B------:R-:W0:Y:S02]  /*caa0*/  F2I.U32.F64.TRUNC R5, R4 ;  /* 0x0000000400057311 */ /* 0x000e24000030d000 */
[----:B0-----:R-:W-:Y:S01]  /*cab0*/  STG.E desc[UR36][R16.64], R5 ;  /* 0x0000000510007986 */ /* 0x001fe2000c101924 */
[----:B------:R-:W-:Y:S05]  /*cac0*/  EXIT ;  /* 0x000000000000794d */ /* 0x000fea0003800000 */
.L_x_7748:
        /* <DEDUP_REMOVED lines=10> */
.L_x_7761:
[----:B------:R-:W-:-:S05]  /*cb70*/  CS2R R6, SRZ ;  /* 0x0000000000067805 */ /* 0x000fca000001ff00 */
[----:B------:R-:W-:Y:S01]  /*cb80*/  STG.E.128 desc[UR36][R16.64], R4 ;  /* 0x0000000410007986 */ /* 0x000fe2000c101d24 */
[----:B------:R-:W-:Y:S05]  /*cb90*/  EXIT ;  /* 0x000000000000794d */ /* 0x000fea0003800000 */
.L_x_7760:
[----:B------:R-:W-:-:S09]  /*cba0*/  UISETP.NE.AND UP0, UPT, UR4, 0xf, UPT ;  /* 0x0000000f0400788c */ /* 0x000fd2000bf05270 */
[----:B------:R-:W-:Y:S05]  /*cbb0*/  BRA.U !UP0, `(.L_x_7762) ;  /* 0x0000000508087547 */ /* 0x000fea000b800000 */
[----:B------:R-:W-:-:S09]  /*cbc0*/  UISETP.NE.AND UP0, UPT, UR4, 0x17, UPT ;  /* 0x000000170400788c */ /* 0x000fd2000bf05270 */
[----:B------:R-:W-:Y:S05]  /*cbd0*/  BRA.U !UP0, `(.L_x_7763) ;  /* 0x0000000108a07547 */ /* 0x000fea000b800000 */
[----:B------:R-:W-:-:S09]  /*cbe0*/  UISETP.NE.AND UP0, UPT, UR4, 0x18, UPT ;  /* 0x000000180400788c */ /* 0x000fd2000bf05270 */
[----:B------:R-:W-:Y:S05]  /*cbf0*/  BRA.U !UP0, `(.L_x_7764) ;  /* 0x0000000108447547 */ /* 0x000fea000b800000 */
.L_x_7741:
        /* <DEDUP_REMOVED lines=16> */
.L_x_7765:
[----:B------:R-:W-:Y:S05]  /*cd00*/  EXIT ;  /* 0x000000000000794d */ /* 0x000fea0003800000 */
.L_x_7764:
        /* <DEDUP_REMOVED lines=17> */
.L_x_7767:
[----:B------:R-:W-:Y:S05]  /*ce20*/  BSYNC.RECONVERGENT B0 ;  /* 0x0000000000007941 */ /* 0x000fea0003800200 */
.L_x_7766:
[----:B------:R-:W-:-:S05]  /*ce30*/  LOP3.LUT R3, R0, 0x80, R3, 0xf8, !PT ;  /* 0x0000008000037812 */ /* 0x000fca00078ef803 */
[----:B------:R-:W-:Y:S01]  /*ce40*/  STG.E.U8 desc[UR36][R16.64], R3 ;  /* 0x0000000310007986 */ /* 0x000fe2000c101124 */
[----:B------:R-:W-:Y:S05]  /*ce50*/  EXIT ;  /* 0x000000000000794d */ /* 0x000fea0003800000 */
.L_x_7763:
        /* <DEDUP_REMOVED lines=16> */
.L_x_7769:
[----:B------:R-:W-:Y:S02]  /*cf60*/  ISETP.GT.U32.AND P0, PT, R2, 0x7f800000, PT ;  /* 0x7f8000000200780c */ /* 0x000fe40003f04070 */
[----:B------:R-:W-:-:S04]  /*cf70*/  MOV R0, 0x7f ;  /* 0x0000007f00007802 */ /* 0x000fc80000000f00 */
[----:B------:R-:W-:-:S07]  /*cf80*/  SEL R0, R0, 0x7c, P0 ;  /* 0x0000007c00007807 */ /* 0x000fce0000000000 */
.L_x_7770:
[----:B------:R-:W-:Y:S05]  /*cf90*/  BSYNC.RECONVERGENT B0 ;  /* 0x0000000000007941 */ /* 0x000fea0003800200 */
.L_x_7768:
[----:B------:R-:W-:-:S04]  /*cfa0*/  SHF.R.U32.HI R3, RZ, 0x18, R3 ;  /* 0x00000018ff037819 */ /* 0x000fc80000011603 */
[----:B------:R-:W-:-:S05]  /*cfb0*/  LOP3.LUT R3, R0, 0x80, R3, 0xf8, !PT ;  /* 0x0000008000037812 */ /* 0x000fca00078ef803 */
[----:B------:R-:W-:Y:S01]  /*cfc0*/  STG.E.U8 desc[UR36][R16.64], R3 ;  /* 0x0000000310007986 */ /* 0x000fe2000c101124 */
[----:B------:R-:W-:Y:S05]  /*cfd0*/  EXIT ;  /* 0x000000000000794d */ /* 0x000fea0003800000 */
.L_x_7762:
        /* <DEDUP_REMOVED lines=8> */
.L_x_7771:
        /* <DEDUP_REMOVED lines=10> */
.L_x_8156:


//--------------------- .text._ZN2at6native27unrolled_elementwise_kernelINS0_13AUnaryFunctorIdddZZZNS0_20copysign_kernel_cudaERNS_18TensorIteratorBaseEENKUlvE_clEvENKUlvE_clEvEUlddE_EESt5arrayIPcLm2EELi4E23TrivialOffsetCalculatorILi1EjESD_NS0_6memory12LoadWithCastILi1EEENSE_13StoreWithCastILi1EEEEEviT_T0_T2_T3_T4_T5_ --------------------------
	.section	.text._ZN2at6native27unrolled_elementwise_kernelINS0_13AUnaryFunctorIdddZZZNS0_20copysign_kernel_cudaERNS_18TensorIteratorBaseEENKUlvE_clEvENKUlvE_clEvEUlddE_EESt5arrayIPcLm2EELi4E23TrivialOffsetCalculatorILi1EjESD_NS0_6memory12LoadWithCastILi1EEENSE_13StoreWithCastILi1EEEEEviT_T0_T2_T3_T4_T5_,"ax",@progbits
	.align	128
        .global         _ZN2at6native27unrolled_elementwise_kernelINS0_13AUnaryFunctorIdddZZZNS0_20copysign_kernel_cudaERNS_18TensorIteratorBaseEENKUlvE_clEvENKUlvE_clEvEUlddE_EESt5arrayIPcLm2EELi4E23TrivialOffsetCalculatorILi1EjESD_NS0_6memory12LoadWithCastILi1EEENSE_13StoreWithCastILi1EEEEEviT_T0_T2_T3_T4_T5_
        .type           _ZN2at6native27unrolled_elementwise_kernelINS0_13AUnaryFunctorIdddZZZNS0_20copysign_kernel_cudaERNS_18TensorIteratorBaseEENKUlvE_clEvENKUlvE_clEvEUlddE_EESt5arrayIPcLm2EELi4E23TrivialOffsetCalculatorILi1EjESD_NS0_6memory12LoadWithCastILi1EEENSE_13StoreWithCastILi1EEEEEviT_T0_T2_T3_T4_T5_,@function
        .size           _ZN2at6native27unrolled_elementwise_kernelINS0_13AUnaryFunctorIdddZZZNS0_20copysign_kernel_cudaERNS_18TensorIteratorBaseEENKUlvE_clEvENKUlvE_clEvEUlddE_EESt5arrayIPcLm2EELi4E23TrivialOffsetCalculatorILi1EjESD_NS0_6memory12LoadWithCastILi1EEENSE_13StoreWithCastILi1EEEEEviT_T0_T2_T3_T4_T5_,(.L_x_8157 - _ZN2at6native27unrolled_elementwise_kernelINS0_13AUnaryFunctorIdddZZZNS0_20copysign_kernel_cudaERNS_18TensorIteratorBaseEENKUlvE_clEvENKUlvE_clEvEUlddE_EESt5arrayIPcLm2EELi4E23TrivialOffsetCalculatorILi1EjESD_NS0_6memory12LoadWithCastILi1EEENSE_13StoreWithCastILi1EEEEEviT_T0_T2_T3_T4_T5_)
        .other          _ZN2at6native27unrolled_elementwise_kernelINS0_13AUnaryFunctorIdddZZZNS0_20copysign_kernel_cudaERNS_18TensorIteratorBaseEENKUlvE_clEvENKUlvE_clEvEUlddE_EESt5arrayIPcLm2EELi4E23TrivialOffsetCalculatorILi1EjESD_NS0_6memory12LoadWithCastILi1EEENSE_13StoreWithCastILi1EEEEEviT_T0_T2_T3_T4_T5_,@"STO_CUDA_ENTRY STV_DEFAULT"
_ZN2at6native27unrolled_elementwise_kernelINS0_13AUnaryFunctorIdddZZZNS0_20copysign_kernel_cudaERNS_18TensorIteratorBaseEENKUlvE_clEvENKUlvE_clEvEUlddE_EESt5arrayIPcLm2EELi4E23TrivialOffsetCalculatorILi1EjESD_NS0_6memory12LoadWithCastILi1EEENSE_13StoreWithCastILi1EEEEEviT_T0_T2_T3_T4_T5_:
.text._ZN2at6native27unrolled_elementwise_kernelINS0_13AUnaryFunctorIdddZZZNS0_20copysign_kernel_cudaERNS_18TensorIteratorBaseEENKUlvE_clEvENKUlvE_clEvEUlddE_EESt5arrayIPcLm2EELi4E23TrivialOffsetCalculatorILi1EjESD_NS0_6memory12LoadWithCastILi1EEENSE_13StoreWithCastILi1EEEEEviT_T0_T2_T3_T4_T5_:
        /* <DEDUP_REMOVED lines=33> */
.L_x_7778:
[----:B------:R-:W2:Y:S02]  /*0210*/  LDG.E.U8 R16, desc[UR36][R2.64] ;  /* 0x0000002402107981 */ /* 0x000ea4000c1e1100 */
[----:B--2---:R-:W4:Y:S01]  /*0220*/  I2F.F64.U16 R16, R16 ;  /* 0x0000001000107312 */ /* 0x004f220000101800 */
[----:B------:R-:W-:Y:S05]  /*0230*/  BRA `(.L_x_7780) ;  /* 0x0000000c00507947 */ /* 0x000fea0003800000 */
.L_x_7777:
[----:B------:R-:W-:-:S09]  /*0240*/  UISETP.NE.AND UP0, UPT, UR4, 0x2, UPT ;  /* 0x000000020400788c */ /* 0x000fd2000bf05270 */
[----:B------:R-:W-:Y:S05]  /*0250*/  BRA.U !UP0, `(.L_x_7781) ;  /* 0x0000000108287547 */ /* 0x000fea000b800000 */
[----:B------:R-:W-:-:S09]  /*0260*/  UISETP.NE.AND UP0, UPT, UR4, 0x3, UPT ;  /* 0x000000030400788c */ /* 0x000fd2000bf05270 */
[----:B------:R-:W-:Y:S05]  /*0270*/  BRA.U !UP0, `(.L_x_7782) ;  /* 0x0000000108147547 */ /* 0x000fea000b800000 */
[----:B------:R-:W-:-:S09]  /*0280*/  UISETP.NE.AND UP0, UPT, UR4, 0x4, UPT ;  /* 0x000000040400788c */ /* 0x000fd2000bf05270 */
[----:B------:R-:W-:Y:S05]  /*0290*/  BRA.U UP0, `(.L_x_7779) ;  /* 0x0000000900b07547 */ /* 0x000fea000b800000 */
[----:B------:R-:W2:Y:S02]  /*02a0*/  LDG.E.64 R2, desc[UR36][R2.64] ;  /* 0x0000002402027981 */ /* 0x000ea4000c1e1b00 */
[----:B--2---:R0:W1:Y:S01]  /*02b0*/  I2F.F64.S64 R16, R2 ;  /* 0x0000000200107312 */ /* 0x0040620000301c00 */
[----:B------:R-:W-:Y:S05]  /*02c0*/  BRA `(.L_x_7780) ;  /* 0x0000000c002c7947 */ /* 0x000fea0003800000 */
.L_x_7782:
[----:B------:R-:W2:Y:S02]  /*02d0*/  LDG.E R16, desc[UR36][R2.64] ;  /* 0x0000002402107981 */ /* 0x000ea4000c1e1900 */
[----:B--2---:R-:W2:Y:S01]  /*02e0*/  I2F.F64 R16, R16 ;  /* 0x0000001000107312 */ /* 0x004ea20000201c00 */
[----:B------:R-:W-:Y:S05]  /*02f0*/  BRA `(.L_x_7780) ;  /* 0x0000000c00207947 */ /* 0x000fea0003800000 */
.L_x_7781:
[----:B------:R-:W2:Y:S02]  /*0300*/  LDG.E.U16 R16, desc[UR36][R2.64] ;  /* 0x0000002402107981 */ /* 0x000ea4000c1e1500 */
[----:B--2---:R-:W3:Y:S01]  /*0310*/  I2F.F64.S16 R16, R16 ;  /* 0x0000001000107312 */ /* 0x004ee20000101c00 */
[----:B------:R-:W-:Y:S05]  /*0320*/  BRA `(.L_x_7780) ;  /* 0x0000000c00147947 */ /* 0x000fea0003800000 */
.L_x_7776:
        /* <DEDUP_REMOVED lines=10> */
.L_x_7784:
[----:B------:R-:W2:Y:S02]  /*03d0*/  LDG.E.U16 R0, desc[UR36][R2.64] ;  /* 0x0000002402007981 */ /* 0x000ea4000c1e1500 */
[----:B--2---:R-:W-:-:S05]  /*03e0*/  HADD2.F32 R0, -RZ, R0.H0_H0 ;  /* 0x20000000ff007230 */ /* 0x004fca0000004100 */
[----:B------:R-:W-:-:S04]  /*03f0*/  FMUL.FTZ R0, R0, 1 ;  /* 0x3f80000000007820 */ /* 0x000fc80000410000 */
[----:B------:R0:W1:Y:S01]  /*0400*/  F2F.F64.F32 R16, R0 ;  /* 0x0000000000107310 */ /* 0x0000620000201800 */
[----:B------:R-:W-:Y:S05]  /*0410*/  BRA `(.L_x_7780) ;  /* 0x0000000800d87947 */ /* 0x000fea0003800000 */
.L_x_7783:
        /* <DEDUP_REMOVED lines=10> */
.L_x_7786:
[----:B------:R-:W2:Y:S02]  /*04c0*/  LDG.E.U16 R2, desc[UR36][R2.64] ;  /* 0x0000002402027981 */ /* 0x000ea4000c1e1500 */
[----:B--2---:R-:W-:-:S05]  /*04d0*/  HADD2.F32 R0, -RZ, R2.H0_H0 ;  /* 0x20000002ff007230 */ /* 0x004fca0000004100 */
[----:B------:R-:W-:-:S04]  /*04e0*/  FMUL.FTZ R0, R0, 1 ;  /* 0x3f80000000007820 */ /* 0x000fc80000410000 */
[----:B------:R0:W1:Y:S01]  /*04f0*/  F2F.F64.F32 R16, R0 ;  /* 0x0000000000107310 */ /* 0x0000620000201800 */
[----:B------:R-:W-:Y:S05]  /*0500*/  BRA `(.L_x_7780) ;  /* 0x00000008009c7947 */ /* 0x000fea0003800000 */
.L_x_7785:
[----:B------:R0:W5:Y:S01]  /*0510*/  LDG.E R17, desc[UR36][R2.64+0x4] ;  /* 0x0000042402117981 */ /* 0x000162000c1e1900 */
[----:B------:R-:W-:Y:S05]  /*0520*/  BRA `(.L_x_7780) ;  /* 0x0000000800947947 */ /* 0x000fea0003800000 */
.L_x_7775:
        /* <DEDUP_REMOVED lines=12> */
.L_x_7789:
[----:B------:R0:W5:Y:S01]  /*05f0*/  LDG.E R17, desc[UR36][R2.64+0x4] ;  /* 0x0000042402117981 */ /* 0x000162000c1e1900 */
[----:B------:R-:W-:Y:S05]  /*0600*/  BRA `(.L_x_7780) ;  /* 0x00000008005c7947 */ /* 0x000fea0003800000 */
.L_x_7788:
        /* <DEDUP_REMOVED lines=27> */
.L_x_7791:
        /* <DEDUP_REMOVED lines=14> */
.L_x_7790:
[----:B------:R-:W2:Y:S02]  /*08a0*/  LDG.E.U16 R0, desc[UR36][R2.64] ;  /* 0x0000002402007981 */ /* 0x000ea4000c1e1500 */
[----:B--2---:R-:W-:-:S04]  /*08b0*/  IMAD.U32 R0, R0, 0x10000, RZ ;  /* 0x0001000000007824 */ /* 0x004fc800078e00ff */
[----:B------:R-:W-:-:S04]  /*08c0*/  FMUL.FTZ R0, R0, 1 ;  /* 0x3f80000000007820 */ /* 0x000fc80000410000 */
[----:B------:R0:W1:Y:S01]  /*08d0*/  F2F.F64.F32 R16, R0 ;  /* 0x0000000000107310 */ /* 0x0000620000201800 */
[----:B------:R-:W-:Y:S05]  /*08e0*/  BRA `(.L_x_7780) ;  /* 0x0000000400a47947 */ /* 0x000fea0003800000 */
.L_x_7787:
        /* <DEDUP_REMOVED lines=11> */
.L_x_7794:
        /* <DEDUP_REMOVED lines=20> */
.L_x_7796:
[----:B------:R-:W-:Y:S05]  /*0ae0*/  BSYNC.RECONVERGENT B0 ;  /* 0x0000000000007941 */ /* 0x000fea0003800200 */
.L_x_7795:
[----:B------:R-:W-:Y:S01]  /*0af0*/  IMAD.SHL.U32 R0, R0, 0x100000, RZ ;  /* 0x0010000000007824 */ /* 0x000fe200078e00ff */
[----:B------:R-:W-:-:S04]  /*0b00*/  LEA R2, R2, 0x3b800000, 0x17 ;  /* 0x3b80000002027811 */ /* 0x000fc800078eb8ff */
[----:B------:R-:W-:-:S05]  /*0b10*/  LOP3.LUT R0, R2, R0, R7, 0xfe, !PT ;  /* 0x0000000002007212 */ /* 0x000fca00078efe07 */
[----:B------:R-:W-:-:S04]  /*0b20*/  FMUL.FTZ R0, R0, 1 ;  /* 0x3f80000000007820 */ /* 0x000fc80000410000 */
[----:B------:R0:W1:Y:S01]  /*0b30*/  F2F.F64.F32 R16, R0 ;  /* 0x0000000000107310 */ /* 0x0000620000201800 */
[----:B------:R-:W-:Y:S05]  /*0b40*/  BRA `(.L_x_7780) ;  /* 0x00000004000c7947 */ /* 0x000fea0003800000 */
.L_x_7793:
        /* <DEDUP_REMOVED lines=20> */
.L_x_7798:
[----:B------:R-:W-:Y:S05]  /*0c90*/  BSYNC.RECONVERGENT B0 ;  /* 0x0000000000007941 */ /* 0x000fea0003800200 */
.L_x_7797:
[----:B------:R-:W-:Y:S01]  /*0ca0*/  IMAD.SHL.U32 R0, R0, 0x200000, RZ ;  /* 0x0020000000007824 */ /* 0x000fe200078e00ff */
[----:B------:R-:W-:-:S04]  /*0cb0*/  LEA R2, R2, 0x37800000, 0x17 ;  /* 0x3780000002027811 */ /* 0x000fc800078eb8ff */
[----:B------:R-:W-:-:S05]  /*0cc0*/  LOP3.LUT R0, R2, R0, R7, 0xfe, !PT ;  /* 0x0000000002007212 */ /* 0x000fca00078efe07 */
[----:B------:R-:W-:-:S04]  /*0cd0*/  FMUL.FTZ R0, R0, 1 ;  /* 0x3f80000000007820 */ /* 0x000fc80000410000 */
[----:B------:R0:W1:Y:S01]  /*0ce0*/  F2F.F64.F32 R16, R0 ;  /* 0x0000000000107310 */ /* 0x0000620000201800 */
[----:B------:R-:W-:Y:S05]  /*0cf0*/  BRA `(.L_x_7780) ;  /* 0x0000000000a07947 */ /* 0x000fea0003800000 */
.L_x_7792:
[----:B------:R-:W-:-:S09]  /*0d00*/  UISETP.NE.AND UP0, UPT, UR4, 0x1c, UPT ;  /* 0x0000001c0400788c */ /* 0x000fd2000bf05270 */
[----:B------:R-:W-:Y:S05]  /*0d10*/  BRA.U !UP0, `(.L_x_7799) ;  /* 0x0000000108907547 */ /* 0x000fea000b800000 */
[----:B------:R-:W-:-:S09]  /*0d20*/  UISETP.NE.AND UP0, UPT, UR4, 0x1d, UPT ;  /* 0x0000001d0400788c */ /* 0x000fd2000bf05270 */
[----:B------:R-:W-:Y:S05]  /*0d30*/  BRA.U !UP0, `(.L_x_7800) ;  /* 0x00000001087c7547 */ /* 0x000fea000b800000 */
[----:B------:R-:W-:-:S09]  /*0d40*/  UISETP.NE.AND UP0, UPT, UR4, 0x2c, UPT ;  /* 0x0000002c0400788c */ /* 0x000fd2000bf05270 */
[----:B------:R-:W-:Y:S05]  /*0d50*/  BRA.U !UP0, `(.L_x_7801) ;  /* 0x0000000108487547 */ /* 0x000fea000b800000 */
.L_x_7779:
        /* <DEDUP_REMOVED lines=16> */
.L_x_7802:
[----:B------:R-:W-:Y:S01]  /*0e60*/  IMAD.MOV.U32 R17, RZ, RZ, RZ ;  /* 0x000000ffff117224 */ /* 0x000fe200078e00ff */
[----:B------:R-:W-:Y:S06]  /*0e70*/  BRA `(.L_x_7780) ;  /* 0x0000000000407947 */ /* 0x000fec0003800000 */
.L_x_7801:
[----:B------:R-:W2:Y:S01]  /*0e80*/  LDG.E.U8 R0, desc[UR36][R2.64] ;  /* 0x0000002402007981 */ /* 0x000ea2000c1e1100 */
        /* <DEDUP_REMOVED lines=10> */
.L_x_7800:
[----:B------:R-:W2:Y:S02]  /*0f30*/  LDG.E.64 R2, desc[UR36][R2.64] ;  /* 0x0000002402027981 */ /* 0x000ea4000c1e1b00 */
[----:B--2---:R0:W1:Y:S01]  /*0f40*/  I2F.F64.U64 R16, R2 ;  /* 0x0000000200107312 */ /* 0x0040620000301800 */
[----:B------:R-:W-:Y:S05]  /*0f50*/  BRA `(.L_x_7780) ;  /* 0x0000000000087947 */ /* 0x000fea0003800000 */
.L_x_7799:
[----:B------:R-:W2:Y:S02]  /*0f60*/  LDG.E R16, desc[UR36][R2.64] ;  /* 0x0000002402107981 */ /* 0x000ea4000c1e1900 */
[----:B--2---:R-:W0:Y:S02]  /*0f70*/  I2F.F64.U32 R16, R16 ;  /* 0x0000001000107312 */ /* 0x004e240000201800 */
.L_x_7780:
[----:B------:R-:W-:Y:S05]  /*0f80*/  BSYNC.RECONVERGENT B6 ;  /* 0x0000000000067941 */ /* 0x000fea0003800200 */
.L_x_7774:
[----:B01234-:R-:W-:-:S07]  /*0f90*/  VIADD R16, R23, 0x80 ;  /* 0x0000008017107836 */ /* 0x01ffce0000000000 */
.L_x_7773:
[----:B------:R-:W-:Y:S05]  /*0fa0*/  BSYNC.RECONVERGENT B7 ;  /* 0x0000000000077941 */ /* 0x000fea0003800200 */
.L_x_7772:
[----:B------:R-:W-:Y:S01]  /*0fb0*/  ISETP.GE.AND P0, PT, R16, R19, PT ;  /* 0x000000131000720c */ /* 0x000fe20003f06270 */
[----:B------:R-:W-:Y:S01]  /*0fc0*/  BSSY.RECONVERGENT B7, `(.L_x_7803) ;  /* 0x00000f1000077945 */ /* 0x000fe20003800200 */
[----:B------:R-:W-:-:S11]  /*0fd0*/  IMAD.MOV.U32 R25, RZ, RZ, RZ ;  /* 0x000000ffff197224 */ /* 0x000fd600078e00ff */
        /* <DEDUP_REMOVED lines=22> */
.L_x_7809:
[----:B------:R-:W2:Y:S02]  /*1140*/  LDG.E.U8 R24, desc[UR36][R2.64] ;  /* 0x0000002402187981 */ /* 0x000ea4000c1e1100 */
[----:B--2---:R-:W0:Y:S01]  /*1150*/  I2F.F64.U16 R24, R24 ;  /* 0x0000001800187312 */ /* 0x004e220000101800 */
[----:B------:R-:W-:Y:S05]  /*1160*/  BRA `(.L_x_7811) ;  /* 0x0000000c00507947 */ /* 0x000fea0003800000 */
.L_x_7808:
        /* <DEDUP_REMOVED lines=9> */
.L_x_7813:
[----:B------:R-:W2:Y:S02]  /*1200*/  LDG.E R24, desc[UR36][R2.64] ;  /* 0x0000002402187981 */ /* 0x000ea4000c1e1900 */
[----:B--2---:R-:W0:Y:S01]  /*1210*/  I2F.F64 R24, R24 ;  /* 0x0000001800187312 */ /* 0x004e220000201c00 */
[----:B------:R-:W-:Y:S05]  /*1220*/  BRA `(.L_x_7811) ;  /* 0x0000000c00207947 */ /* 0x000fea0003800000 */
.L_x_7812:
[----:B------:R-:W2:Y:S02]  /*1230*/  LDG.E.U16 R24, desc[UR36][R2.64] ;  /* 0x0000002402187981 */ /* 0x000ea4000c1e1500 */
[----:B--2---:R-:W0:Y:S01]  /*1240*/  I2F.F64.S16 R24, R24 ;  /* 0x0000001800187312 */ /* 0x004e220000101c00 */
[----:B------:R-:W-:Y:S05]  /*1250*/  BRA `(.L_x_7811) ;  /* 0x0000000c00147947 */ /* 0x000fea0003800000 */
.L_x_7807:
        /* <DEDUP_REMOVED lines=8> */
[----:B------:R-:W2:Y:S01]  /*12e0*/  F2F.F64.F32 R24, R24 ;  /* 0x0000001800187310 */ /* 0x000ea20000201800 */
[----:B------:R-:W-:Y:S05]  /*12f0*/  BRA `(.L_x_7811) ;  /* 0x0000000800ec7947 */ /* 0x000fea0003800000 */
.L_x_7815:
[----:B------:R-:W2:Y:S02]  /*1300*/  LDG.E.U16 R0, desc[UR36][R2.64] ;  /* 0x0000002402007981 */ /* 0x000ea4000c1e1500 */
[----:B--2---:R-:W-:-:S05]  /*1310*/  HADD2.F32 R0, -RZ, R0.H0_H0 ;  /* 0x20000000ff007230 */ /* 0x004fca0000004100 */
[----:B------:R-:W-:-:S04]  /*1320*/  FMUL.FTZ R0, R0, 1 ;  /* 0x3f80000000007820 */ /* 0x000fc80000410000 */
[----:B------:R0:W1:Y:S01]  /*1330*/  F2F.F64.F32 R24, R0 ;  /* 0x0000000000187310 */ /* 0x0000620000201800 */
[----:B------:R-:W-:Y:S05]  /*1340*/  BRA `(.L_x_7811) ;  /* 0x0000000800d87947 */ /* 0x000fea0003800000 */
.L_x_7814:
        /* <DEDUP_REMOVED lines=10> */
.L_x_7817:
[----:B------:R-:W2:Y:S02]  /*13f0*/  LDG.E.U16 R2, desc[UR36][R2.64] ;  /* 0x0000002402027981 */ /* 0x000ea4000c1e1500 */
[----:B--2---:R-:W-:-:S05]  /*1400*/  HADD2.F32 R0, -RZ, R2.H0_H0 ;  /* 0x20000002ff007230 */ /* 0x004fca0000004100 */
[----:B------:R-:W-:-:S04]  /*1410*/  FMUL.FTZ R0, R0, 1 ;  /* 0x3f80000000007820 */ /* 0x000fc80000410000 */
[----:B------:R3:W4:Y:S01]  /*1420*/  F2F.F64.F32 R24, R0 ;  /* 0x0000000000187310 */ /* 0x0007220000201800 */
[----:B------:R-:W-:Y:S05]  /*1430*/  BRA `(.L_x_7811) ;  /* 0x00000008009c7947 */ /* 0x000fea0003800000 */
.L_x_7816:
[----:B------:R0:W5:Y:S01]  /*1440*/  LDG.E R25, desc[UR36][R2.64+0x4] ;  /* 0x0000042402197981 */ /* 0x000162000c1e1900 */
[----:B------:R-:W-:Y:S05]  /*1450*/  BRA `(.L_x_7811) ;  /* 0x0000000800947947 */ /* 0x000fea0003800000 */
.L_x_7806:
        /* <DEDUP_REMOVED lines=12> */
.L_x_7820:
[----:B------:R0:W5:Y:S01]  /*1520*/  LDG.E R25, desc[UR36][R2.64+0x4] ;  /* 0x0000042402197981 */ /* 0x000162000c1e1900 */
[----:B------:R-:W-:Y:S05]  /*1530*/  BRA `(.L_x_7811) ;  /* 0x00000008005c7947 */ /* 0x000fea0003800000 */
.L_x_7819:
        /* <DEDUP_REMOVED lines=27> */
.L_x_7822:
        /* <DEDUP_REMOVED lines=14> */
.L_x_7821:
[----:B------:R-:W2:Y:S02]  /*17d0*/  LDG.E.U16 R0, desc[UR36][R2.64] ;  /* 0x0000002402007981 */ /* 0x000ea4000c1e1500 */
[----:B--2---:R-:W-:-:S04]  /*17e0*/  IMAD.U32 R0, R0, 0x10000, RZ ;  /* 0x0001000000007824 */ /* 0x004fc800078e00ff */
[----:B------:R-:W-:-:S04]  /*17f0*/  FMUL.FTZ R0, R0, 1 ;  /* 0x3f80000000007820 */ /* 0x000fc80000410000 */
[----:B------:R0:W1:Y:S01]  /*1800*/  F2F.F64.F32 R24, R0 ;  /* 0x0000000000187310 */ /* 0x0000620000201800 */
[----:B------:R-:W-:Y:S05]  /*1810*/  BRA `(.L_x_7811) ;  /* 0x0000000400a47947 */ /* 0x000fea0003800000 */
.L_x_7818:
        /* <DEDUP_REMOVED lines=11> */
.L_x_7825:
        /* <DEDUP_REMOVED lines=20> */
.L_x_7827:
[----:B------:R-:W-:Y:S05]  /*1a10*/  BSYNC.RECONVERGENT B0 ;  /* 0x0000000000007941 */ /* 0x000fea0003800200 */
.L_x_7826:
[----:B------:R-:W-:Y:S01]  /*1a20*/  IMAD.SHL.U32 R0, R0, 0x100000, RZ ;  /* 0x0010000000007824 */ /* 0x000fe200078e00ff */
[----:B------:R-:W-:-:S04]  /*1a30*/  LEA R2, R2, 0x3b800000, 0x17 ;  /* 0x3b80000002027811 */ /* 0x000fc800078eb8ff */
[----:B------:R-:W-:-:S05]  /*1a40*/  LOP3.LUT R0, R2, R0, R7, 0xfe, !PT ;  /* 0x0000000002007212 */ /* 0x000fca00078efe07 */
[----:B------:R-:W-:-:S04]  /*1a50*/  FMUL.FTZ R0, R0, 1 ;  /* 0x3f80000000007820 */ /* 0x000fc80000410000 */
[----:B------:R0:W1:Y:S01]  /*1a60*/  F2F.F64.F32 R24, R0 ;  /* 0x0000000000187310 */ /* 0x0000620000201800 */
[----:B------:R-:W-:Y:S05]  /*1a70*/  BRA `(.L_x_7811) ;  /* 0x00000004000c7947 */ /* 0x000fea0003800000 */
.L_x_7824:
        /* <DEDUP_REMOVED lines=20> */
.L_x_7829:
[----:B------:R-:W-:Y:S05]  /*1bc0*/  BSYNC.RECONVERGENT B0 ;  /* 0x0000000000007941 */ /* 0x000fea0003800200 */
.L_x_7828:
[----:B------:R-:W-:Y:S01]  /*1bd0*/  IMAD.SHL.U32 R0, R0, 0x200000, RZ ;  /* 0x0020000000007824 */ /* 0x000fe200078e00ff */
[----:B------:R-:W-:-:S04]  /*1be0*/  LEA R2, R2, 0x37800000, 0x17 ;  /* 0x3780000002027811 */ /* 0x000fc800078eb8ff */
[----:B------:R-:W-:-:S05]  /*1bf0*/  LOP3.LUT R0, R2, R0, R7, 0xfe, !PT ;  /* 0x0000000002007212 */ /* 0x000fca00078efe07 */
[----:B------:R-:W-:-:S04]  /*1c00*/  FMUL.FTZ R0, R0, 1 ;  /* 0x3f80000000007820 */ /* 0x000fc80000410000 */
[----:B------:R0:W1:Y:S01]  /*1c10*/  F2F.F64.F32 R24, R0 ;  /* 0x0000000000187310 */ /* 0x0000620000201800 */
[----:B------:R-:W-:Y:S05]  /*1c20*/  BRA `(.L_x_7811) ;  /* 0x0000000000a07947 */ /* 0x000fea0003800000 */
.L_x_7823:
        /* <DEDUP_REMOVED lines=17> */
.L_x_7810:
        /* <DEDUP_REMOVED lines=16> */
.L_x_7832:
[----:B------:R-:W-:Y:S01]  /*1e40*/  IMAD.MOV.U32 R25, RZ, RZ, RZ ;  /* 0x000000ffff197224 */ /* 0x000fe200078e00ff */
[----:B------:R-:W-:Y:S06]  /*1e50*/  BRA `(.L_x_7811) ;  /* 0x0000000000147947 */ /* 0x000fec0003800000 */
.L_x_7831:
[----:B------:R-:W2:Y:S02]  /*1e60*/  LDG.E.64 R2, desc[UR36][R2.64] ;  /* 0x0000002402027981 */ /* 0x000ea4000c1e1b00 */
[----:B--2---:R0:W1:Y:S01]  /*1e70*/  I2F.F64.U64 R24, R2 ;  /* 0x0000000200187312 */ /* 0x0040620000301800 */
[----:B------:R-:W-:Y:S05]  /*1e80*/  BRA `(.L_x_7811) ;  /* 0x0000000000087947 */ /* 0x000fea0003800000 */
.L_x_7830:
[----:B------:R-:W2:Y:S02]  /*1e90*/  LDG.E R24, desc[UR36][R2.64] ;  /* 0x0000002402187981 */ /* 0x000ea4000c1e1900 */
[----:B--2---:R-:W0:Y:S02]  /*1ea0*/  I2F.F64.U32 R24, R24 ;  /* 0x0000001800187312 */ /* 0x004e240000201800 */
.L_x_7811:
[----:B------:R-:W-:Y:S05]  /*1eb0*/  BSYNC.RECONVERGENT B6 ;  /* 0x0000000000067941 */ /* 0x000fea0003800200 */
.L_x_7805:
[----:B------:R-:W-:-:S07]  /*1ec0*/  VIADD R16, R16, 0x80 ;  /* 0x0000008010107836 */ /* 0x000fce0000000000 */
.L_x_7804:
[----:B------:R-:W-:Y:S05]  /*1ed0*/  BSYNC.RECONVERGENT B7 ;  /* 0x0000000000077941 */ /* 0x000fea0003800200 */
.L_x_7803:
[----:B------:R-:W-:Y:S01]  /*1ee0*/  ISETP.GE.AND P0, PT, R16, R19, PT ;  /* 0x000000131000720c */ /* 0x000fe20003f06270 */
[----:B------:R-:W-:Y:S01]  /*1ef0*/  BSSY.RECONVERGENT B7, `(.L_x_7833) ;  /* 0x00000f1000077945 */ /* 0x000fe20003800200 */
[----:B------:R-:W-:-:S11]  /*1f00*/  IMAD.MOV.U32 R27, RZ, RZ, RZ ;  /* 0x000000ffff1b7224 */ /* 0x000fd600078e00ff */
[----:B------:R-:W-:Y:S05]  /*1f10*/  @P0 BRA `(.L_x_7834) ;  /* 0x0000000c00b80947 */ /* 0x000fea0003800000 */
[----:B0-----:R-:W0:Y:S01]  /*1f20*/  LDC.64 R2, c[0x0][0x3a0] ;  /* 0x0000e800ff027b82 */ /* 0x001e220000000a00 */
[----:B------:R-:W1:Y:S01]  /*1f30*/  LDCU UR5, c[0x0][0x3b0] ;  /* 0x00007600ff0577ac */ /* 0x000e620008000800 */
[----:B---3--:R-:W-:Y:S01]  /*1f40*/  IMAD R0, R18, 0x200, R16 ;  /* 0x0000020012007824 */ /* 0x008fe200078e0210 */
        /* <DEDUP_REMOVED lines=18> */
.L_x_7839:
[----:B------:R-:W3:Y:S02]  /*2070*/  LDG.E.U8 R26, desc[UR36][R2.64] ;  /* 0x00000024021a7981 */ /* 0x000ee4000c1e1100 */
[----:B---3--:R-:W0:Y:S01]  /*2080*/  I2F.F64.U16 R26, R26 ;  /* 0x0000001a001a7312 */ /* 0x008e220000101800 */
[----:B------:R-:W-:Y:S05]  /*2090*/  BRA `(.L_x_7841) ;  /* 0x0000000c00507947 */ /* 0x000fea0003800000 */
.L_x_7838:
        /* <DEDUP_REMOVED lines=9> */
.L_x_7843:
[----:B------:R-:W3:Y:S02]  /*2130*/  LDG.E R26, desc[UR36][R2.64] ;  /* 0x00000024021a7981 */ /* 0x000ee4000c1e1900 */
[----:B---3--:R-:W3:Y:S01]  /*2140*/  I2F.F64 R26, R26 ;  /* 0x0000001a001a7312 */ /* 0x008ee20000201c00 */
[----:B------:R-:W-:Y:S05]  /*2150*/  BRA `(.L_x_7841) ;  /* 0x0000000c00207947 */ /* 0x000fea0003800000 */
.L_x_7842:
[----:B------:R-:W3:Y:S02]  /*2160*/  LDG.E.U16 R26, desc[UR36][R2.64] ;  /* 0x00000024021a7981 */ /* 0x000ee4000c1e1500 */
[----:B---3--:R-:W0:Y:S01]  /*2170*/  I2F.F64.S16 R26, R26 ;  /* 0x0000001a001a7312 */ /* 0x008e220000101c00 */
[----:B------:R-:W-:Y:S05]  /*2180*/  BRA `(.L_x_7841) ;  /* 0x0000000c00147947 */ /* 0x000fea0003800000 */
.L_x_7837:
        /* <DEDUP_REMOVED lines=10> */
.L_x_7845:
[----:B------:R-:W3:Y:S02]  /*2230*/  LDG.E.U16 R0, desc[UR36][R2.64] ;  /* 0x0000002402007981 */ /* 0x000ee4000c1e1500 */
[----:B---3--:R-:W-:-:S05]  /*2240*/  HADD2.F32 R0, -RZ, R0.H0_H0 ;  /* 0x20000000ff007230 */ /* 0x008fca0000004100 */
[----:B------:R-:W-:-:S04]  /*2250*/  FMUL.FTZ R0, R0, 1 ;  /* 0x3f80000000007820 */ /* 0x000fc80000410000 */
[----:B------:R0:W1:Y:S01]  /*2260*/  F2F.F64.F32 R26, R0 ;  /* 0x00000000001a7310 */ /* 0x0000620000201800 */
[----:B------:R-:W-:Y:S05]  /*2270*/  BRA `(.L_x_7841) ;  /* 0x0000000800d87947 */ /* 0x000fea0003800000 */
.L_x_7844:
        /* <DEDUP_REMOVED lines=10> */
.L_x_7847:
[----:B------:R-:W3:Y:S02]  /*2320*/  LDG.E.U16 R2, desc[UR36][R2.64] ;  /* 0x0000002402027981 */ /* 0x000ee4000c1e1500 */
[----:B---3--:R-:W-:-:S05]  /*2330*/  HADD2.F32 R0, -RZ, R2.H0_H0 ;  /* 0x20000002ff007230 */ /* 0x008fca0000004100 */
[----:B------:R-:W-:-:S04]  /*2340*/  FMUL.FTZ R0, R0, 1 ;  /* 0x3f80000000007820 */ /* 0x000fc80000410000 */
[----:B------:R0:W1:Y:S01]  /*2350*/  F2F.F64.F32 R26, R0 ;  /* 0x00000000001a7310 */ /* 0x0000620000201800 */
[----:B------:R-:W-:Y:S05]  /*2360*/  BRA `(.L_x_7841) ;  /* 0x00000008009c7947 */ /* 0x000fea0003800000 */
.L_x_7846:
[----:B------:R0:W5:Y:S01]  /*2370*/  LDG.E R27, desc[UR36][R2.64+0x4] ;  /* 0x00000424021b7981 */ /* 0x000162000c1e1900 */
[----:B------:R-:W-:Y:S05]  /*2380*/  BRA `(.L_x_7841) ;  /* 0x0000000800947947 */ /* 0x000fea0003800000 */
.L_x_7836:
        /* <DEDUP_REMOVED lines=12> */
.L_x_7850:
[----:B------:R0:W5:Y:S01]  /*2450*/  LDG.E R27, desc[UR36][R2.64+0x4] ;  /* 0x00000424021b7981 */ /* 0x000162000c1e1900 */
[----:B------:R-:W-:Y:S05]  /*2460*/  BRA `(.L_x_7841) ;  /* 0x00000008005c7947 */ /* 0x000fea0003800000 */
.L_x_7849:
        /* <DEDUP_REMOVED lines=27> */
.L_x_7852:
        /* <DEDUP_REMOVED lines=14> */
.L_x_7851:
[----:B------:R-:W3:Y:S02]  /*2700*/  LDG.E.U16 R0, desc[UR36][R2.64] ;  /* 0x0000002402007981 */ /* 0x000ee4000c1e1500 */
[----:B---3--:R-:W-:-:S04]  /*2710*/  IMAD.U32 R0, R0, 0x10000, RZ ;  /* 0x0001000000007824 */ /* 0x008fc800078e00ff */
[----:B------:R-:W-:-:S04]  /*2720*/  FMUL.FTZ R0, R0, 1 ;  /* 0x3f80000000007820 */ /* 0x000fc80000410000 */
[----:B------:R0:W1:Y:S01]  /*2730*/  F2F.F64.F32 R26, R0 ;  /* 0x00000000001a7310 */ /* 0x0000620000201800 */
[----:B------:R-:W-:Y:S05]  /*2740*/  BRA `(.L_x_7841) ;  /* 0x0000000400a47947 */ /* 0x000fea0003800000 */
.L_x_7848:
        /* <DEDUP_REMOVED lines=11> */
.L_x_7855:
        /* <DEDUP_REMOVED lines=20> */
.L_x_7857:
[----:B------:R-:W-:Y:S05]  /*2940*/  BSYNC.RECONVERGENT B0 ;  /* 0x0000000000007941 */ /* 0x000fea0003800200 */
.L_x_7856:
[----:B------:R-:W-:Y:S01]  /*2950*/  IMAD.SHL.U32 R0, R0, 0x100000, RZ ;  /* 0x0010000000007824 */ /* 0x000fe200078e00ff */
[----:B------:R-:W-:-:S04]  /*2960*/  LEA R2, R2, 0x3b800000, 0x17 ;  /* 0x3b80000002027811 */ /* 0x000fc800078eb8ff */
[----:B------:R-:W-:-:S05]  /*2970*/  LOP3.LUT R0, R2, R0, R7, 0xfe, !PT ;  /* 0x0000000002007212 */ /* 0x000fca00078efe07 */
[----:B------:R-:W-:-:S04]  /*2980*/  FMUL.FTZ R0, R0, 1 ;  /* 0x3f80000000007820 */ /* 0x000fc80000410000 */
[----:B------:R0:W1:Y:S01]  /*2990*/  F2F.F64.F32 R26, R0 ;  /* 0x00000000001a7310 */ /* 0x0000620000201800 */
[----:B------:R-:W-:Y:S05]  /*29a0*/  BRA `(.L_x_7841) ;  /* 0x00000004000c7947 */ /* 0x000fea0003800000 */
.L_x_7854:
        /* <DEDUP_REMOVED lines=20> */
.L_x_7859:
[----:B------:R-:W-:Y:S05]  /*2af0*/  BSYNC.RECONVERGENT B0 ;  /* 0x0000000000007941 */ /* 0x000fea0003800200 */
.L_x_7858:
[----:B------:R-:W-:Y:S01]  /*2b00*/  IMAD.SHL.U32 R0, R0, 0x200000, RZ ;  /* 0x0020000000007824 */ /* 0x000fe200078e00ff */
[----:B------:R-:W-:-:S04]  /*2b10*/  LEA R2, R2, 0x37800000, 0x17 ;  /* 0x3780000002027811 */ /* 0x000fc800078eb8ff */
[----:B------:R-:W-:-:S05]  /*2b20*/  LOP3.LUT R0, R2, R0, R7, 0xfe, !PT ;  /* 0x0000000002007212 */ /* 0x000fca00078efe07 */
[----:B------:R-:W-:-:S04]  /*2b30*/  FMUL.FTZ R0, R0, 1 ;  /* 0x3f80000000007820 */ /* 0x000fc80000410000 */
[----:B------:R0:W1:Y:S01]  /*2b40*/  F2F.F64.F32 R26, R0 ;  /* 0x00000000001a7310 */ /* 0x0000620000201800 */
[----:B------:R-:W-:Y:S05]  /*2b50*/  BRA `(.L_x_7841) ;  /* 0x0000000000a07947 */ /* 0x000fea0003800000 */
.L_x_7853:
        /* <DEDUP_REMOVED lines=17> */
.L_x_7840:
        /* <DEDUP_REMOVED lines=16> */
.L_x_7862:
[----:B------:R-:W-:Y:S01]  /*2d70*/  IMAD.MOV.U32 R27, RZ, RZ, RZ ;  /* 0x000000ffff1b7224 */ /* 0x000fe200078e00ff */
[----:B------:R-:W-:Y:S06]  /*2d80*/  BRA `(.L_x_7841) ;  /* 0x0000000000147947 */ /* 0x000fec0003800000 */
.L_x_7861:
[----:B------:R-:W3:Y:S02]  /*2d90*/  LDG.E.64 R2, desc[UR36][R2.64] ;  /* 0x0000002402027981 */ /* 0x000ee4000c1e1b00 */
[----:B---3--:R0:W1:Y:S01]  /*2da0*/  I2F.F64.U64 R26, R2 ;  /* 0x00000002001a7312 */ /* 0x0080620000301800 */
[----:B------:R-:W-:Y:S05]  /*2db0*/  BRA `(.L_x_7841) ;  /* 0x0000000000087947 */ /* 0x000fea0003800000 */
.L_x_7860:
[----:B------:R-:W3:Y:S02]  /*2dc0*/  LDG.E R26, desc[UR36][R2.64] ;  /* 0x00000024021a7981 */ /* 0x000ee4000c1e1900 */
[----:B---3--:R-:W0:Y:S02]  /*2dd0*/  I2F.F64.U32 R26, R26 ;  /* 0x0000001a001a7312 */ /* 0x008e240000201800 */
.L_x_7841:
[----:B------:R-:W-:Y:S05]  /*2de0*/  BSYNC.RECONVERGENT B6 ;  /* 0x0000000000067941 */ /* 0x000fea0003800200 */
.L_x_7835:
[----:B------:R-:W-:-:S07]  /*2df0*/  VIADD R16, R16, 0x80 ;  /* 0x0000008010107836 */ /* 0x000fce0000000000 */
.L_x_7834:
[----:B------:R-:W-:Y:S05]  /*2e00*/  BSYNC.RECONVERGENT B7 ;  /* 0x0000000000077941 */ /* 0x000fea0003800200 */
.L_x_7833:
[----:B------:R-:W-:Y:S01]  /*2e10*/  ISETP.GE.AND P0, PT, R16, R19, PT ;  /* 0x000000131000720c */ /* 0x000fe20003f06270 */
[----:B------:R-:W-:Y:S01]  /*2e20*/  BSSY.RECONVERGENT B6, `(.L_x_7863) ;  /* 0x00000eb000067945 */ /* 0x000fe20003800200 */
[----:B------:R-:W-:-:S11]  /*2e30*/  IMAD.MOV.U32 R29, RZ, RZ, RZ ;  /* 0x000000ffff1d7224 */ /* 0x000fd600078e00ff */
[----:B------:R-:W-:Y:S05]  /*2e40*/  @P0 BRA `(.L_x_7864) ;  /* 0x0000000c00a00947 */ /* 0x000fea0003800000 */
[----:B0-----:R-:W0:Y:S01]  /*2e50*/  LDC.64 R2, c[0x0][0x3a0] ;  /* 0x0000e800ff027b82 */ /* 0x001e220000000a00 */
[----:B------:R-:W1:Y:S01]  /*2e60*/  LDCU UR5, c[0x0][0x3b0] ;  /* 0x00007600ff0577ac */ /* 0x000e620008000800 */
[----:B---3--:R-:W-:Y:S01]  /*2e70*/  IMAD R0, R18, 0x200, R16 ;  /* 0x0000020012007824 */ /* 0x008fe200078e0210 */
        /* <DEDUP_REMOVED lines=17> */
.L_x_7868:
[----:B------:R-:W3:Y:S02]  /*2f90*/  LDG.E.U8 R28, desc[UR36][R2.64] ;  /* 0x00000024021c7981 */ /* 0x000ee4000c1e1100 */
[----:B---3--:R-:W0:Y:S01]  /*2fa0*/  I2F.F64.U16 R28, R28 ;  /* 0x0000001c001c7312 */ /* 0x008e220000101800 */
[----:B------:R-:W-:Y:S05]  /*2fb0*/  BRA `(.L_x_7864) ;  /* 0x0000000c00447947 */ /* 0x000fea0003800000 */
.L_x_7867:
        /* <DEDUP_REMOVED lines=9> */
.L_x_7871:
[----:B------:R-:W3:Y:S02]  /*3050*/  LDG.E R28, desc[UR36][R2.64] ;  /* 0x00000024021c7981 */ /* 0x000ee4000c1e1900 */
[----:B---3--:R-:W0:Y:S01]  /*3060*/  I2F.F64 R28, R28 ;  /* 0x0000001c001c7312 */ /* 0x008e220000201c00 */
[----:B------:R-:W-:Y:S05]  /*3070*/  BRA `(.L_x_7864) ;  /* 0x0000000c00147947 */ /* 0x000fea0003800000 */
.L_x_7870:
[----:B------:R-:W3:Y:S02]  /*3080*/  LDG.E.U16 R28, desc[UR36][R2.64] ;  /* 0x00000024021c7981 */ /* 0x000ee4000c1e1500 */
[----:B---3--:R-:W0:Y:S01]  /*3090*/  I2F.F64.S16 R28, R28 ;  /* 0x0000001c001c7312 */ /* 0x008e220000101c00 */
[----:B------:R-:W-:Y:S05]  /*30a0*/  BRA `(.L_x_7864) ;  /* 0x0000000c00087947 */ /* 0x000fea0003800000 */
.L_x_7866:
        /* <DEDUP_REMOVED lines=10> */
.L_x_7873:
[----:B------:R-:W3:Y:S02]  /*3150*/  LDG.E.U16 R0, desc[UR36][R2.64] ;  /* 0x0000002402007981 */ /* 0x000ee4000c1e1500 */
[----:B---3--:R-:W-:-:S05]  /*3160*/  HADD2.F32 R0, -RZ, R0.H0_H0 ;  /* 0x20000000ff007230 */ /* 0x008fca0000004100 */
[----:B------:R-:W-:-:S04]  /*3170*/  FMUL.FTZ R0, R0, 1 ;  /* 0x3f80000000007820 */ /* 0x000fc80000410000 */
[----:B------:R0:W1:Y:S01]  /*3180*/  F2F.F64.F32 R28, R0 ;  /* 0x00000000001c7310 */ /* 0x0000620000201800 */
[----:B------:R-:W-:Y:S05]  /*3190*/  BRA `(.L_x_7864) ;  /* 0x0000000800cc7947 */ /* 0x000fea0003800000 */
.L_x_7872:
        /* <DEDUP_REMOVED lines=10> */
.L_x_7875:
[----:B------:R-:W3:Y:S02]  /*3240*/  LDG.E.U16 R2, desc[UR36][R2.64] ;  /* 0x0000002402027981 */ /* 0x000ee4000c1e1500 */
[----:B---3--:R-:W-:-:S05]  /*3250*/  HADD2.F32 R0, -RZ, R2.H0_H0 ;  /* 0x20000002ff007230 */ /* 0x008fca0000004100 */
[----:B------:R-:W-:-:S04]  /*3260*/  FMUL.FTZ R0, R0, 1 ;  /* 0x3f80000000007820 */ /* 0x000fc80000410000 */
[----:B------:R0:W1:Y:S01]  /*3270*/  F2F.F64.F32 R28, R0 ;  /* 0x00000000001c7310 */ /* 0x0000620000201800 */
[----:B------:R-:W-:Y:S05]  /*3280*/  BRA `(.L_x_7864) ;  /* 0x0000000800907947 */ /* 0x000fea0003800000 */
.L_x_7874:
[----:B------:R0:W5:Y:S01]  /*3290*/  LDG.E R29, desc[UR36][R2.64+0x4] ;  /* 0x00000424021d7981 */ /* 0x000162000c1e1900 */
[----:B------:R-:W-:Y:S05]  /*32a0*/  BRA `(.L_x_7864) ;  /* 0x0000000800887947 */ /* 0x000fea0003800000 */
.L_x_7865:
        /* <DEDUP_REMOVED lines=12> */
.L_x_7878:
[----:B------:R0:W5:Y:S01]  /*3370*/  LDG.E R29, desc[UR36][R2.64+0x4] ;  /* 0x00000424021d7981 */ /* 0x000162000c1e1900 */
[----:B------:R-:W-:Y:S05]  /*3380*/  BRA `(.L_x_7864) ;  /* 0x0000000800507947 */ /* 0x000fea0003800000 */
.L_x_7877:
        /* <DEDUP_REMOVED lines=27> */
.L_x_7880:
        /* <DEDUP_REMOVED lines=14> */
.L_x_7879:
[----:B------:R-:W3:Y:S02]  /*3620*/  LDG.E.U16 R0, desc[UR36][R2.64] ;  /* 0x0000002402007981 */ /* 0x000ee4000c1e1500 */
[----:B---3--:R-:W-:-:S04]  /*3630*/  IMAD.U32 R0, R0, 0x10000, RZ ;  /* 0x0001000000007824 */ /* 0x008fc800078e00ff */
[----:B------:R-:W-:-:S04]  /*3640*/  FMUL.FTZ R0, R0, 1 ;  /* 0x3f80000000007820 */ /* 0x000fc80000410000 */
[----:B------:R0:W1:Y:S01]  /*3650*/  F2F.F64.F32 R28, R0 ;  /* 0x00000000001c7310 */ /* 0x0000620000201800 */
[----:B------:R-:W-:Y:S05]  /*3660*/  BRA `(.L_x_7864) ;  /* 0x0000000400987947 */ /* 0x000fea0003800000 */
.L_x_7876:
        /* <DEDUP_REMOVED lines=11> */
.L_x_7883:
        /* <DEDUP_REMOVED lines=19> */
.L_x_7885:
[----:B------:R-:W-:Y:S05]  /*3850*/  BSYNC.RECONVERGENT B0 ;  /* 0x0000000000007941 */ /* 0x000fea0003800200 */
.L_x_7884:
[----:B------:R-:W-:Y:S01]  /*3860*/  IMAD.SHL.U32 R0, R0, 0x100000, RZ ;  /* 0x0010000000007824 */ /* 0x000fe200078e00ff */
[----:B------:R-:W-:-:S04]  /*3870*/  LEA R2, R2, 0x3b800000, 0x17 ;  /* 0x3b80000002027811 */ /* 0x000fc800078eb8ff */
[----:B------:R-:W-:-:S05]  /*3880*/  LOP3.LUT R0, R2, R0, R7, 0xfe, !PT ;  /* 0x0000000002007212 */ /* 0x000fca00078efe07 */
[----:B------:R-:W-:-:S04]  /*3890*/  FMUL.FTZ R0, R0, 1 ;  /* 0x3f80000000007820 */ /* 0x000fc80000410000 */
[----:B------:R0:W1:Y:S01]  /*38a0*/  F2F.F64.F32 R28, R0 ;  /* 0x00000000001c7310 */ /* 0x0000620000201800 */
[----:B------:R-:W-:Y:S05]  /*38b0*/  BRA `(.L_x_7864) ;  /* 0x0000000400047947 */ /* 0x000fea0003800000 */
.L_x_7882:
        /* <DEDUP_REMOVED lines=19> */
.L_x_7887:
[----:B------:R-:W-:Y:S05]  /*39f0*/  BSYNC.RECONVERGENT B0 ;  /* 0x0000000000007941 */ /* 0x000fea0003800200 */
.L_x_7886:
[----:B------:R-:W-:Y:S01]  /*3a00*/  IMAD.SHL.U32 R0, R0, 0x200000, RZ ;  /* 0x0020000000007824 */ /* 0x000fe200078e00ff */
[----:B------:R-:W-:-:S04]  /*3a10*/  LEA R2, R2, 0x37800000, 0x17 ;  /* 0x3780000002027811 */ /* 0x000fc800078eb8ff */
[----:B------:R-:W-:-:S05]  /*3a20*/  LOP3.LUT R0, R2, R0, R7, 0xfe, !PT ;  /* 0x0000000002007212 */ /* 0x000fca00078efe07 */
[----:B------:R-:W-:-:S04]  /*3a30*/  FMUL.FTZ R0, R0, 1 ;  /* 0x3f80000000007820 */ /* 0x000fc80000410000 */
[----:B------:R0:W1:Y:S01]  /*3a40*/  F2F.F64.F32 R28, R0 ;  /* 0x00000000001c7310 */ /* 0x0000620000201800 */
[----:B------:R-:W-:Y:S05]  /*3a50*/  BRA `(.L_x_7864) ;  /* 0x00000000009c7947 */ /* 0x000fea0003800000 */
.L_x_7881:
        /* <DEDUP_REMOVED lines=17> */
.L_x_7869:
        /* <DEDUP_REMOVED lines=16> */
.L_x_7890:
[----:B------:R-:W-:Y:S05]  /*3c70*/  BRA `(.L_x_7864) ;  /* 0x0000000000147947 */ /* 0x000fea0003800000 */
.L_x_7889:
[----:B------:R-:W3:Y:S02]  /*3c80*/  LDG.E.64 R2, desc[UR36][R2.64] ;  /* 0x0000002402027981 */ /* 0x000ee4000c1e1b00 */
[----:B---3--:R0:W1:Y:S01]  /*3c90*/  I2F.F64.U64 R28, R2 ;  /* 0x00000002001c7312 */ /* 0x0080620000301800 */
[----:B------:R-:W-:Y:S05]  /*3ca0*/  BRA `(.L_x_7864) ;  /* 0x0000000000087947 */ /* 0x000fea0003800000 */
.L_x_7888:
[----:B------:R-:W3:Y:S02]  /*3cb0*/  LDG.E R28, desc[UR36][R2.64] ;  /* 0x00000024021c7981 */ /* 0x000ee4000c1e1900 */
[----:B---3--:R-:W0:Y:S02]  /*3cc0*/  I2F.F64.U32 R28, R28 ;  /* 0x0000001c001c7312 */ /* 0x008e240000201800 */
.L_x_7864:
[----:B------:R-:W-:Y:S05]  /*3cd0*/  BSYNC.RECONVERGENT B6 ;  /* 0x0000000000067941 */ /* 0x000fea0003800200 */
.L_x_7863:
[----:B0-----:R-:W0:Y:S01]  /*3ce0*/  LDC.64 R4, c[0x0][0x390] ;  /* 0x0000e400ff047b82 */ /* 0x001e220000000a00 */
[----:B------:R-:W-:Y:S01]  /*3cf0*/  ISETP.GE.AND P0, PT, R23, R19, PT ;  /* 0x000000131700720c */ /* 0x000fe20003f06270 */
[----:B------:R-:W-:Y:S04]  /*3d00*/  BSSY.RECONVERGENT B7, `(.L_x_7891) ;  /* 0x000034b000077945 */ /* 0x000fe80003800200 */
[----:B------:R-:W-:Y:S02]  /*3d10*/  BSSY.RELIABLE B6, `(.L_x_7892) ;  /* 0x0000237000067945 */ /* 0x000fe40003800100 */
[----:B------:R-:W3:Y:S01]  /*3d20*/  LDC.U8 R2, c[0x0][0x3b4] ;  /* 0x0000ed00ff027b82 */ /* 0x000ee20000000000 */
[C---:B0----5:R-:W-:Y:S01]  /*3d30*/  LOP3.LUT R17, R5.reuse, 0x80000000, R17, 0xb8, !PT ;  /* 0x8000000005117812 */ /* 0x061fe200078eb811 */
[--C-:B-1----:R-:W-:Y:S01]  /*3d40*/  IMAD.MOV.U32 R28, RZ, RZ, R4.reuse ;  /* 0x000000ffff1c7224 */ /* 0x102fe200078e0004 */
[C---:B--2-4-:R-:W-:Y:S01]  /*3d50*/  LOP3.LUT R25, R5.reuse, 0x80000000, R25, 0xb8, !PT ;  /* 0x8000000005197812 */ /* 0x054fe200078eb819 */
[--C-:B------:R-:W-:Y:S01]  /*3d60*/  IMAD.MOV.U32 R24, RZ, RZ, R4.reuse ;  /* 0x000000ffff187224 */ /* 0x100fe200078e0004 */
[C---:B---3--:R-:W-:Y:S01]  /*3d70*/  LOP3.LUT R27, R5.reuse, 0x80000000, R27, 0xb8, !PT ;  /* 0x80000000051b7812 */ /* 0x048fe200078eb81b */
[----:B------:R-:W-:Y:S01]  /*3d80*/  IMAD.MOV.U32 R16, RZ, RZ, R4 ;  /* 0x000000ffff107224 */ /* 0x000fe200078e0004 */
[----:B------:R-:W-:Y:S01]  /*3d90*/  LOP3.LUT R3, R5, 0x80000000, R29, 0xb8, !PT ;  /* 0x8000000005037812 */ /* 0x000fe200078eb81d */
[----:B------:R-:W-:-:S02]  /*3da0*/  IMAD.MOV.U32 R5, RZ, RZ, R17 ;  /* 0x000000ffff057224 */ /* 0x000fc400078e0011 */
[----:B------:R-:W-:Y:S02]  /*3db0*/  IMAD.MOV.U32 R29, RZ, RZ, R25 ;  /* 0x000000ffff1d7224 */ /* 0x000fe400078e0019 */
[----:B------:R-:W-:Y:S02]  /*3dc0*/  IMAD.MOV.U32 R25, RZ, RZ, R27 ;  /* 0x000000ffff197224 */ /* 0x000fe400078e001b */
[----:B------:R-:W-:Y:S01]  /*3dd0*/  IMAD.MOV.U32 R17, RZ, RZ, R3 ;  /* 0x000000ffff117224 */ /* 0x000fe200078e0003 */
        /* <DEDUP_REMOVED lines=23> */
.L_x_7897:
[----:B------:R-:W0:Y:S02]  /*3f50*/  F2I.S64.F64.TRUNC R4, R4 ;  /* 0x0000000400047311 */ /* 0x000e24000030d900 */
[----:B0-----:R-:W-:-:S05]  /*3f60*/  IMAD.MOV.U32 R3, RZ, RZ, R4 ;  /* 0x000000ffff037224 */ /* 0x001fca00078e0004 */
[----:B------:R0:W-:Y:S01]  /*3f70*/  STG.E.U8 desc[UR36][R8.64], R3 ;  /* 0x0000000308007986 */ /* 0x0001e2000c101124 */
[----:B------:R-:W-:Y:S05]  /*3f80*/  BRA `(.L_x_7899) ;  /* 0x0000000c00dc7947 */ /* 0x000fea0003800000 */
.L_x_7896:
        /* <DEDUP_REMOVED lines=9> */
.L_x_7901:
[----:B------:R-:W0:Y:S02]  /*4020*/  F2I.F64.TRUNC R5, R4 ;  /* 0x0000000400057311 */ /* 0x000e24000030d100 */
[----:B0-----:R0:W-:Y:S01]  /*4030*/  STG.E desc[UR36][R8.64], R5 ;  /* 0x0000000508007986 */ /* 0x0011e2000c101924 */
[----:B------:R-:W-:Y:S05]  /*4040*/  BRA `(.L_x_7899) ;  /* 0x0000000c00ac7947 */ /* 0x000fea0003800000 */
.L_x_7900:
[----:B------:R-:W0:Y:S02]  /*4050*/  F2I.F64.TRUNC R5, R4 ;  /* 0x0000000400057311 */ /* 0x000e24000030d100 */
[----:B0-----:R0:W-:Y:S01]  /*4060*/  STG.E.U16 desc[UR36][R8.64], R5 ;  /* 0x0000000508007986 */ /* 0x0011e2000c101524 */
[----:B------:R-:W-:Y:S05]  /*4070*/  BRA `(.L_x_7899) ;  /* 0x0000000c00a07947 */ /* 0x000fea0003800000 */
.L_x_7895:
        /* <DEDUP_REMOVED lines=13> */
.L_x_7903:
        /* <DEDUP_REMOVED lines=8> */
.L_x_7902:
        /* <DEDUP_REMOVED lines=14> */
.L_x_7905:
        /* <DEDUP_REMOVED lines=9> */
.L_x_7904:
[----:B------:R0:W-:Y:S01]  /*4340*/  STG.E.64 desc[UR36][R8.64], R4 ;  /* 0x0000000408007986 */ /* 0x0001e2000c101b24 */
[----:B------:R-:W-:Y:S05]  /*4350*/  BRA `(.L_x_7899) ;  /* 0x0000000800e87947 */ /* 0x000fea0003800000 */
.L_x_7894:
        /* <DEDUP_REMOVED lines=12> */
.L_x_7908:
[----:B------:R-:W-:-:S05]  /*4420*/  CS2R R6, SRZ ;  /* 0x0000000000067805 */ /* 0x000fca000001ff00 */
[----:B------:R0:W-:Y:S01]  /*4430*/  STG.E.128 desc[UR36][R8.64], R4 ;  /* 0x0000000408007986 */ /* 0x0001e2000c101d24 */
[----:B------:R-:W-:Y:S05]  /*4440*/  BRA `(.L_x_7899) ;  /* 0x0000000800ac7947 */ /* 0x000fea0003800000 */
.L_x_7907:
        /* <DEDUP_REMOVED lines=23> */
.L_x_7912:
[----:B------:R-:W-:Y:S05]  /*45c0*/  BSYNC.RECONVERGENT B0 ;  /* 0x0000000000007941 */ /* 0x000fea0003800200 */
.L_x_7911:
[----:B------:R-:W-:-:S05]  /*45d0*/  LOP3.LUT R7, R0, 0x80, R7, 0xf8, !PT ;  /* 0x0000008000077812 */ /* 0x000fca00078ef807 */
[----:B------:R0:W-:Y:S01]  /*45e0*/  STG.E.U8 desc[UR36][R8.64], R7 ;  /* 0x0000000708007986 */ /* 0x0001e2000c101124 */
[----:B------:R-:W-:Y:S05]  /*45f0*/  BRA `(.L_x_7899) ;  /* 0x0000000800407947 */ /* 0x000fea0003800000 */
.L_x_7910:
        /* <DEDUP_REMOVED lines=19> */
.L_x_7914:
[----:B------:R-:W-:Y:S05]  /*4730*/  BSYNC.RECONVERGENT B0 ;  /* 0x0000000000007941 */ /* 0x000fea0003800200 */
.L_x_7913:
[----:B------:R-:W-:-:S05]  /*4740*/  LOP3.LUT R7, R0, 0x80, R7, 0xf8, !PT ;  /* 0x0000008000077812 */ /* 0x000fca00078ef807 */
[----:B------:R0:W-:Y:S01]  /*4750*/  STG.E.U8 desc[UR36][R8.64], R7 ;  /* 0x0000000708007986 */ /* 0x0001e2000c101124 */
[----:B------:R-:W-:Y:S05]  /*4760*/  BRA `(.L_x_7899) ;  /* 0x0000000400e47947 */ /* 0x000fea0003800000 */
.L_x_7909:
        /* <DEDUP_REMOVED lines=8> */
.L_x_7906:
        /* <DEDUP_REMOVED lines=11> */
.L_x_7917:
        /* <DEDUP_REMOVED lines=17> */
.L_x_7920:
[----:B------:R-:W-:-:S04]  /*49b0*/  SHF.R.U32.HI R0, RZ, 0x14, R7 ;  /* 0x00000014ff007819 */ /* 0x000fc80000011607 */
[----:B------:R-:W-:-:S04]  /*49c0*/  LOP3.LUT R0, R0, 0x1, RZ, 0xc0, !PT ;  /* 0x0000000100007812 */ /* 0x000fc800078ec0ff */
[----:B------:R-:W-:-:S04]  /*49d0*/  IADD3 R0, PT, PT, R7, 0x487ffff, R0 ;  /* 0x0487ffff07007810 */ /* 0x000fc80007ffe000 */
[----:B------:R-:W-:-:S04]  /*49e0*/  SHF.R.U32.HI R0, RZ, 0x14, R0 ;  /* 0x00000014ff007819 */ /* 0x000fc80000011600 */
[----:B------:R-:W-:-:S07]  /*49f0*/  LOP3.LUT R3, R0, 0xff, RZ, 0xc0, !PT ;  /* 0x000000ff00037812 */ /* 0x000fce00078ec0ff */
.L_x_7921:
[----:B------:R-:W-:-:S04]  /*4a00*/  SHF.R.U32.HI R0, RZ, 0x18, R7 ;  /* 0x00000018ff007819 */ /* 0x000fc80000011607 */
[----:B------:R-:W-:-:S07]  /*4a10*/  LOP3.LUT R0, R3, 0x80, R0, 0xf8, !PT ;  /* 0x0000008003007812 */ /* 0x000fce00078ef800 */
.L_x_7919:
[----:B------:R-:W-:Y:S05]  /*4a20*/  BSYNC.RECONVERGENT B0 ;  /* 0x0000000000007941 */ /* 0x000fea0003800200 */
.L_x_7918:
[----:B------:R1:W-:Y:S01]  /*4a30*/  STG.E.U8 desc[UR36][R8.64], R0 ;  /* 0x0000000008007986 */ /* 0x0003e2000c101124 */
[----:B------:R-:W-:Y:S05]  /*4a40*/  BRA `(.L_x_7899) ;  /* 0x00000004002c7947 */ /* 0x000fea0003800000 */
.L_x_7916:
        /* <DEDUP_REMOVED lines=17> */
.L_x_7924:
[----:B------:R-:W-:-:S04]  /*4b60*/  SHF.R.U32.HI R0, RZ, 0x15, R7 ;  /* 0x00000015ff007819 */ /* 0x000fc80000011607 */
[----:B------:R-:W-:-:S04]  /*4b70*/  LOP3.LUT R0, R0, 0x1, RZ, 0xc0, !PT ;  /* 0x0000000100007812 */ /* 0x000fc800078ec0ff */
[----:B------:R-:W-:-:S04]  /*4b80*/  IADD3 R0, PT, PT, R7, 0x88fffff, R0 ;  /* 0x088fffff07007810 */ /* 0x000fc80007ffe000 */
[----:B------:R-:W-:-:S04]  /*4b90*/  SHF.R.U32.HI R0, RZ, 0x15, R0 ;  /* 0x00000015ff007819 */ /* 0x000fc80000011600 */
[----:B------:R-:W-:-:S07]  /*4ba0*/  LOP3.LUT R3, R0, 0xff, RZ, 0xc0, !PT ;  /* 0x000000ff00037812 */ /* 0x000fce00078ec0ff */
.L_x_7925:
[----:B------:R-:W-:-:S04]  /*4bb0*/  SHF.R.U32.HI R0, RZ, 0x18, R7 ;  /* 0x00000018ff007819 */ /* 0x000fc80000011607 */
[----:B------:R-:W-:-:S07]  /*4bc0*/  LOP3.LUT R0, R3, 0x80, R0, 0xf8, !PT ;  /* 0x0000008003007812 */ /* 0x000fce00078ef800 */
.L_x_7923:
[----:B------:R-:W-:Y:S05]  /*4bd0*/  BSYNC.RECONVERGENT B0 ;  /* 0x0000000000007941 */ /* 0x000fea0003800200 */
.L_x_7922:
[----:B------:R2:W-:Y:S01]  /*4be0*/  STG.E.U8 desc[UR36][R8.64], R0 ;  /* 0x0000000008007986 */ /* 0x0005e2000c101124 */
[----:B------:R-:W-:Y:S05]  /*4bf0*/  BRA `(.L_x_7899) ;  /* 0x0000000000c07947 */ /* 0x000fea0003800000 */
.L_x_7915:
[----:B------:R-:W-:-:S13]  /*4c00*/  ISETP.NE.AND P0, PT, R0, 0x1c, PT ;  /* 0x0000001c0000780c */ /* 0x000fda0003f05270 */
[----:B------:R-:W-:Y:S05]  /*4c10*/  @!P0 BRA `(.L_x_7926) ;  /* 0x0000000000b08947 */ /* 0x000fea0003800000 */
[----:B------:R-:W-:-:S13]  /*4c20*/  ISETP.NE.AND P0, PT, R0, 0x1d, PT ;  /* 0x0000001d0000780c */ /* 0x000fda0003f05270 */
[----:B------:R-:W-:Y:S05]  /*4c30*/  @!P0 BRA `(.L_x_7927) ;  /* 0x00000000009c8947 */ /* 0x000fea0003800000 */
[----:B------:R-:W-:-:S13]  /*4c40*/  ISETP.NE.AND P0, PT, R0, 0x2c, PT ;  /* 0x0000002c0000780c */ /* 0x000fda0003f05270 */
[----:B------:R-:W-:Y:S05]  /*4c50*/  @!P0 BRA `(.L_x_7928) ;  /* 0x0000000000448947 */ /* 0x000fea0003800000 */
.L_x_7898:
        /* <DEDUP_REMOVED lines=16> */
.L_x_7929:
[----:B------:R-:W-:Y:S05]  /*4d60*/  BRA `(.L_x_7899) ;  /* 0x0000000000647947 */ /* 0x000fea0003800000 */
.L_x_7928:
        /* <DEDUP_REMOVED lines=20> */
.L_x_7927:
[----:B------:R-:W0:Y:S02]  /*4eb0*/  F2I.U64.F64.TRUNC R4, R4 ;  /* 0x0000000400047311 */ /* 0x000e24000030d800 */
[----:B0-----:R0:W-:Y:S01]  /*4ec0*/  STG.E.64 desc[UR36][R8.64], R4 ;  /* 0x0000000408007986 */ /* 0x0011e2000c101b24 */
[----:B------:R-:W-:Y:S05]  /*4ed0*/  BRA `(.L_x_7899) ;  /* 0x0000000000087947 */ /* 0x000fea0003800000 */
.L_x_7926:
[----:B------:R-:W0:Y:S02]  /*4ee0*/  F2I.U32.F64.TRUNC R5, R4 ;  /* 0x0000000400057311 */ /* 0x000e24000030d000 */
[----:B0-----:R3:W-:Y:S02]  /*4ef0*/  STG.E desc[UR36][R8.64], R5 ;  /* 0x0000000508007986 */ /* 0x0017e4000c101924 */
.L_x_7899:
        /* <DEDUP_REMOVED lines=24> */
.L_x_7934:
[----:B------:R-:W0:Y:S02]  /*5080*/  F2I.S64.F64.TRUNC R28, R28 ;  /* 0x0000001c001c7311 */ /* 0x000e24000030d900 */
[----:B0-----:R-:W-:-:S05]  /*5090*/  IMAD.MOV.U32 R3, RZ, RZ, R28 ;  /* 0x000000ffff037224 */ /* 0x001fca00078e001c */
[----:B------:R0:W-:Y:S01]  /*50a0*/  STG.E.U8 desc[UR36][R4.64], R3 ;  /* 0x0000000304007986 */ /* 0x0001e2000c101124 */
[----:B------:R-:W-:Y:S05]  /*50b0*/  BRA `(.L_x_7936) ;  /* 0x0000000c00e07947 */ /* 0x000fea0003800000 */
.L_x_7933:
        /* <DEDUP_REMOVED lines=9> */
.L_x_7938:
[----:B------:R-:W0:Y:S02]  /*5150*/  F2I.F64.TRUNC R29, R28 ;  /* 0x0000001c001d7311 */ /* 0x000e24000030d100 */
[----:B0-----:R0:W-:Y:S01]  /*5160*/  STG.E desc[UR36][R4.64], R29 ;  /* 0x0000001d04007986 */ /* 0x0011e2000c101924 */
[----:B------:R-:W-:Y:S05]  /*5170*/  BRA `(.L_x_7936) ;  /* 0x0000000c00b07947 */ /* 0x000fea0003800000 */
.L_x_7937:
[----:B------:R-:W0:Y:S02]  /*5180*/  F2I.F64.TRUNC R29, R28 ;  /* 0x0000001c001d7311 */ /* 0x000e24000030d100 */
[----:B0-----:R0:W-:Y:S01]  /*5190*/  STG.E.U16 desc[UR36][R4.64], R29 ;  /* 0x0000001d04007986 */ /* 0x0011e2000c101524 */
[----:B------:R-:W-:Y:S05]  /*51a0*/  BRA `(.L_x_7936) ;  /* 0x0000000c00a47947 */ /* 0x000fea0003800000 */
.L_x_7932:
        /* <DEDUP_REMOVED lines=13> */
.L_x_7940:
        /* <DEDUP_REMOVED lines=8> */
.L_x_7939:
        /* <DEDUP_REMOVED lines=14> */
.L_x_7942:
        /* <DEDUP_REMOVED lines=9> */
.L_x_7941:
[----:B------:R0:W-:Y:S01]  /*5470*/  STG.E.64 desc[UR36][R4.64], R28 ;  /* 0x0000001c04007986 */ /* 0x0001e2000c101b24 */
[----:B------:R-:W-:Y:S05]  /*5480*/  BRA `(.L_x_7936) ;  /* 0x0000000800ec7947 */ /* 0x000fea0003800000 */
.L_x_7931:
        /* <DEDUP_REMOVED lines=13> */
.L_x_7946:
        /* <DEDUP_REMOVED lines=22> */
.L_x_7949:
[----:B------:R-:W-:-:S04]  /*56c0*/  SHF.R.U32.HI R3, RZ, 0x18, R7 ;  /* 0x00000018ff037819 */ /* 0x000fc80000011607 */
[----:B------:R-:W-:-:S07]  /*56d0*/  LOP3.LUT R0, R0, 0x80, R3, 0xf8, !PT ;  /* 0x0000008000007812 */ /* 0x000fce00078ef803 */
.L_x_7948:
[----:B------:R-:W-:Y:S05]  /*56e0*/  BSYNC.RECONVERGENT B0 ;  /* 0x0000000000007941 */ /* 0x000fea0003800200 */
.L_x_7947:
[----:B------:R3:W-:Y:S01]  /*56f0*/  STG.E.U8 desc[UR36][R4.64], R0 ;  /* 0x0000000004007986 */ /* 0x0007e2000c101124 */
[----:B------:R-:W-:Y:S05]  /*5700*/  BRA `(.L_x_7936) ;  /* 0x00000008004c7947 */ /* 0x000fea0003800000 */
.L_x_7945:
        /* <DEDUP_REMOVED lines=22> */
.L_x_7952:
[----:B------:R-:W-:-:S04]  /*5870*/  SHF.R.U32.HI R3, RZ, 0x18, R7 ;  /* 0x00000018ff037819 */ /* 0x000fc80000011607 */
[----:B------:R-:W-:-:S07]  /*5880*/  LOP3.LUT R0, R0, 0x80, R3, 0xf8, !PT ;  /* 0x0000008000007812 */ /* 0x000fce00078ef803 */
.L_x_7951:
[----:B------:R-:W-:Y:S05]  /*5890*/  BSYNC.RECONVERGENT B0 ;  /* 0x0000000000007941 */ /* 0x000fea0003800200 */
.L_x_7950:
[----:B------:R0:W-:Y:S01]  /*58a0*/  STG.E.U8 desc[UR36][R4.64], R0 ;  /* 0x0000000004007986 */ /* 0x0001e2000c101124 */
[----:B------:R-:W-:Y:S05]  /*58b0*/  BRA `(.L_x_7936) ;  /* 0x0000000400e07947 */ /* 0x000fea0003800000 */
.L_x_7944:
        /* <DEDUP_REMOVED lines=26> */
.L_x_7954:
[----:B------:R-:W0:Y:S02]  /*5a60*/  F2I.U64.F64.TRUNC R28, R28 ;  /* 0x0000001c001c7311 */ /* 0x000e24000030d800 */
[----:B0-----:R1:W-:Y:S01]  /*5a70*/  STG.E.64 desc[UR36][R4.64], R28 ;  /* 0x0000001c04007986 */ /* 0x0013e2000c101b24 */
[----:B------:R-:W-:Y:S05]  /*5a80*/  BRA `(.L_x_7936) ;  /* 0x00000004006c7947 */ /* 0x000fea0003800000 */
.L_x_7953:
[----:B------:R-:W0:Y:S02]  /*5a90*/  F2I.U32.F64.TRUNC R29, R28 ;  /* 0x0000001c001d7311 */ /* 0x000e24000030d000 */
[----:B0-----:R0:W-:Y:S01]  /*5aa0*/  STG.E desc[UR36][R4.64], R29 ;  /* 0x0000001d04007986 */ /* 0x0011e2000c101924 */
[----:B------:R-:W-:Y:S05]  /*5ab0*/  BRA `(.L_x_7936) ;  /* 0x0000000400607947 */ /* 0x000fea0003800000 */
.L_x_7943:
        /* <DEDUP_REMOVED lines=10> */
.L_x_7956:
[----:B------:R-:W-:-:S05]  /*5b60*/  CS2R R30, SRZ ;  /* 0x00000000001e7805 */ /* 0x000fca000001ff00 */
[----:B------:R0:W-:Y:S01]  /*5b70*/  STG.E.128 desc[UR36][R4.64], R28 ;  /* 0x0000001c04007986 */ /* 0x0001e2000c101d24 */
[----:B------:R-:W-:Y:S05]  /*5b80*/  BRA `(.L_x_7936) ;  /* 0x00000004002c7947 */ /* 0x000fea0003800000 */
.L_x_7955:
[----:B------:R-:W-:-:S13]  /*5b90*/  ISETP.NE.AND P0, PT, R0, 0xf, PT ;  /* 0x0000000f0000780c */ /* 0x000fda0003f05270 */
[----:B------:R-:W-:Y:S05]  /*5ba0*/  @!P0 BRA `(.L_x_7957) ;  /* 0x0000000400088947 */ /* 0x000fea0003800000 */
[----:B------:R-:W-:-:S13]  /*5bb0*/  ISETP.NE.AND P0, PT, R0, 0x17, PT ;  /* 0x000000170000780c */ /* 0x000fda0003f05270 */
[----:B------:R-:W-:Y:S05]  /*5bc0*/  @!P0 BRA `(.L_x_7958) ;  /* 0x0000000000a08947 */ /* 0x000fea0003800000 */
[----:B------:R-:W-:-:S13]  /*5bd0*/  ISETP.NE.AND P0, PT, R0, 0x18, PT ;  /* 0x000000180000780c */ /* 0x000fda0003f05270 */
[----:B------:R-:W-:Y:S05]  /*5be0*/  @!P0 BRA `(.L_x_7959) ;  /* 0x0000000000448947 */ /* 0x000fea0003800000 */
.L_x_7935:
        /* <DEDUP_REMOVED lines=16> */
.L_x_7960:
[----:B------:R-:W-:Y:S05]  /*5cf0*/  BRA `(.L_x_7936) ;  /* 0x0000000000d07947 */ /* 0x000fea0003800000 */
.L_x_7959:
        /* <DEDUP_REMOVED lines=17> */
.L_x_7962:
[----:B------:R-:W-:Y:S05]  /*5e10*/  BSYNC.RECONVERGENT B0 ;  /* 0x0000000000007941 */ /* 0x000fea0003800200 */
.L_x_7961:
[----:B------:R-:W-:-:S05]  /*5e20*/  LOP3.LUT R3, R0, 0x80, R3, 0xf8, !PT ;  /* 0x0000008000037812 */ /* 0x000fca00078ef803 */
[----:B------:R0:W-:Y:S01]  /*5e30*/  STG.E.U8 desc[UR36][R4.64], R3 ;  /* 0x0000000304007986 */ /* 0x0001e2000c101124 */
[----:B------:R-:W-:Y:S05]  /*5e40*/  BRA `(.L_x_7936) ;  /* 0x00000000007c7947 */ /* 0x000fea0003800000 */
.L_x_7958:
        /* <DEDUP_REMOVED lines=16> */
.L_x_7964:
[----:B------:R-:W-:Y:S01]  /*5f50*/  IMAD.MOV.U32 R0, RZ, RZ, 0x7f ;  /* 0x0000007fff007424 */ /* 0x000fe200078e00ff */
[----:B------:R-:W-:-:S04]  /*5f60*/  ISETP.GT.U32.AND P0, PT, R3, 0x7f800000, PT ;  /* 0x7f8000000300780c */ /* 0x000fc80003f04070 */
[----:B------:R-:W-:-:S09]  /*5f70*/  SEL R0, R0, 0x7c, P0 ;  /* 0x0000007c00007807 */ /* 0x000fd20000000000 */
.L_x_7965:
[----:B------:R-:W-:Y:S05]  /*5f80*/  BSYNC.RECONVERGENT B0 ;  /* 0x0000000000007941 */ /* 0x000fea0003800200 */
.L_x_7963:
[----:B------:R-:W-:-:S04]  /*5f90*/  SHF.R.U32.HI R3, RZ, 0x18, R7 ;  /* 0x00000018ff037819 */ /* 0x000fc80000011607 */
[----:B------:R-:W-:-:S05]  /*5fa0*/  LOP3.LUT R3, R0, 0x80, R3, 0xf8, !PT ;  /* 0x0000008000037812 */ /* 0x000fca00078ef803 */
[----:B------:R0:W-:Y:S01]  /*5fb0*/  STG.E.U8 desc[UR36][R4.64], R3 ;  /* 0x0000000304007986 */ /* 0x0001e2000c101124 */
[----:B------:R-:W-:Y:S05]  /*5fc0*/  BRA `(.L_x_7936) ;  /* 0x00000000001c7947 */ /* 0x000fea0003800000 */
.L_x_7957:
[----:B------:R-:W-:Y:S01]  /*5fd0*/  UMOV UR4, 0xf0000000 ;  /* 0xf000000000047882 */ /* 0x000fe20000000000 */
[----:B------:R-:W-:Y:S01]  /*5fe0*/  UMOV UR5, 0x380fffff ;  /* 0x380fffff00057882 */ /* 0x000fe20000000000 */
[----:B------:R-:W0:Y:S01]  /*5ff0*/  F2F.F32.F64 R0, R28 ;  /* 0x0000001c00007310 */ /* 0x000e220000301000 */
[----:B------:R-:W-:-:S14]  /*6000*/  DSETP.GEU.AND P0, PT, |R28|, UR4, PT ;  /* 0x000000041c007e2a */ /* 0x000fdc000bf0e200 */
[----:B0-----:R-:W-:-:S05]  /*6010*/  @!P0 FMUL R0, R0, 1.175494350822287508e-38 ;  /* 0x0080000000008820 */ /* 0x001fca0000400000 */
[----:B------:R-:W-:-:S05]  /*6020*/  F2FP.BF16.F32.PACK_AB R0, RZ, R0 ;  /* 0x00000000ff00723e */ /* 0x000fca00000010ff */
[----:B------:R0:W-:Y:S02]  /*6030*/  STG.E.U16 desc[UR36][R4.64], R0 ;  /* 0x0000000004007986 */ /* 0x0001e4000c101524 */
.L_x_7936:
[----:B------:R-:W-:-:S07]  /*6040*/  VIADD R23, R23, 0x80 ;  /* 0x0000008017177836 */ /* 0x000fce0000000000 */
.L_x_7893:
[----:B------:R-:W-:-:S13]  /*6050*/  ISETP.GE.AND P0, PT, R23, R19, PT ;  /* 0x000000131700720c */ /* 0x000fda0003f06270 */
[----:B------:R-:W-:Y:S05]  /*6060*/  @P0 BREAK.RELIABLE B6 ;  /* 0x0000000000060942 */ /* 0x000fea0003800100 */
[----:B------:R-:W-:Y:S05]  /*6070*/  @P0 BRA `(.L_x_7930) ;  /* 0x00000010004c0947 */ /* 0x000fea0003800000 */
[----:B------:R-:W-:Y:S05]  /*6080*/  BSYNC.RELIABLE B6 ;  /* 0x0000000000067941 */ /* 0x000fea0003800100 */
.L_x_7892:
        /* <DEDUP_REMOVED lines=21> */
.L_x_7969:
[----:B------:R-:W0:Y:S02]  /*61e0*/  F2I.S64.F64.TRUNC R24, R24 ;  /* 0x0000001800187311 */ /* 0x000e24000030d900 */
[----:B0-----:R-:W-:-:S05]  /*61f0*/  IMAD.MOV.U32 R3, RZ, RZ, R24 ;  /* 0x000000ffff037224 */ /* 0x001fca00078e0018 */
[----:B------:R0:W-:Y:S01]  /*6200*/  STG.E.U8 desc[UR36][R4.64], R3 ;  /* 0x0000000304007986 */ /* 0x0001e2000c101124 */
[----:B------:R-:W-:Y:S05]  /*6210*/  BRA `(.L_x_7971) ;  /* 0x0000000c00e07947 */ /* 0x000fea0003800000 */
.L_x_7968:
        /* <DEDUP_REMOVED lines=9> */
.L_x_7973:
[----:B------:R-:W0:Y:S02]  /*62b0*/  F2I.F64.TRUNC R25, R24 ;  /* 0x0000001800197311 */ /* 0x000e24000030d100 */
[----:B0-----:R0:W-:Y:S01]  /*62c0*/  STG.E desc[UR36][R4.64], R25 ;  /* 0x0000001904007986 */ /* 0x0011e2000c101924 */
[----:B------:R-:W-:Y:S05]  /*62d0*/  BRA `(.L_x_7971) ;  /* 0x0000000c00b07947 */ /* 0x000fea0003800000 */
.L_x_7972:
[----:B------:R-:W0:Y:S02]  /*62e0*/  F2I.F64.TRUNC R25, R24 ;  /* 0x0000001800197311 */ /* 0x000e24000030d100 */
[----:B0-----:R0:W-:Y:S01]  /*62f0*/  STG.E.U16 desc[UR36][R4.64], R25 ;  /* 0x0000001904007986 */ /* 0x0011e2000c101524 */
[----:B------:R-:W-:Y:S05]  /*6300*/  BRA `(.L_x_7971) ;  /* 0x0000000c00a47947 */ /* 0x000fea0003800000 */
.L_x_7967:
        /* <DEDUP_REMOVED lines=13> */
.L_x_7975:
        /* <DEDUP_REMOVED lines=8> */
.L_x_7974:
        /* <DEDUP_REMOVED lines=14> */
.L_x_7977:
        /* <DEDUP_REMOVED lines=9> */
.L_x_7976:
[----:B------:R0:W-:Y:S01]  /*65d0*/  STG.E.64 desc[UR36][R4.64], R24 ;  /* 0x0000001804007986 */ /* 0x0001e2000c101b24 */
[----:B------:R-:W-:Y:S05]  /*65e0*/  BRA `(.L_x_7971) ;  /* 0x0000000800ec7947 */ /* 0x000fea0003800000 */
.L_x_7966:
        /* <DEDUP_REMOVED lines=13> */
.L_x_7981:
        /* <DEDUP_REMOVED lines=22> */
.L_x_7984:
[----:B------:R-:W-:-:S04]  /*6820*/  SHF.R.U32.HI R3, RZ, 0x18, R7 ;  /* 0x00000018ff037819 */ /* 0x000fc80000011607 */
[----:B------:R-:W-:-:S07]  /*6830*/  LOP3.LUT R0, R0, 0x80, R3, 0xf8, !PT ;  /* 0x0000008000007812 */ /* 0x000fce00078ef803 */
.L_x_7983:
[----:B------:R-:W-:Y:S05]  /*6840*/  BSYNC.RECONVERGENT B0 ;  /* 0x0000000000007941 */ /* 0x000fea0003800200 */
.L_x_7982:
[----:B------:R4:W-:Y:S01]  /*6850*/  STG.E.U8 desc[UR36][R4.64], R0 ;  /* 0x0000000004007986 */ /* 0x0009e2000c101124 */
[----:B------:R-:W-:Y:S05]  /*6860*/  BRA `(.L_x_7971) ;  /* 0x00000008004c7947 */ /* 0x000fea0003800000 */
.L_x_7980:
        /* <DEDUP_REMOVED lines=22> */
.L_x_7987:
[----:B------:R-:W-:-:S04]  /*69d0*/  SHF.R.U32.HI R3, RZ, 0x18, R7 ;  /* 0x00000018ff037819 */ /* 0x000fc80000011607 */
[----:B------:R-:W-:-:S07]  /*69e0*/  LOP3.LUT R0, R0, 0x80, R3, 0xf8, !PT ;  /* 0x0000008000007812 */ /* 0x000fce00078ef803 */
.L_x_7986:
[----:B------:R-:W-:Y:S05]  /*69f0*/  BSYNC.RECONVERGENT B0 ;  /* 0x0000000000007941 */ /* 0x000fea0003800200 */
.L_x_7985:
[----:B------:R3:W-:Y:S01]  /*6a00*/  STG.E.U8 desc[UR36][R4.64], R0 ;  /* 0x0000000004007986 */ /* 0x0007e2000c101124 */
[----:B------:R-:W-:Y:S05]  /*6a10*/  BRA `(.L_x_7971) ;  /* 0x0000000400e07947 */ /* 0x000fea0003800000 */
.L_x_7979:
        /* <DEDUP_REMOVED lines=26> */
.L_x_7989:
[----:B------:R-:W0:Y:S02]  /*6bc0*/  F2I.U64.F64.TRUNC R24, R24 ;  /* 0x0000001800187311 */ /* 0x000e24000030d800 */
[----:B0-----:R0:W-:Y:S01]  /*6bd0*/  STG.E.64 desc[UR36][R4.64], R24 ;  /* 0x0000001804007986 */ /* 0x0011e2000c101b24 */
[----:B------:R-:W-:Y:S05]  /*6be0*/  BRA `(.L_x_7971) ;  /* 0x00000004006c7947 */ /* 0x000fea0003800000 */
.L_x_7988:
[----:B------:R-:W0:Y:S02]  /*6bf0*/  F2I.U32.F64.TRUNC R25, R24 ;  /* 0x0000001800197311 */ /* 0x000e24000030d000 */
[----:B0-----:R2:W-:Y:S01]  /*6c00*/  STG.E desc[UR36][R4.64], R25 ;  /* 0x0000001904007986 */ /* 0x0015e2000c101924 */
[----:B------:R-:W-:Y:S05]  /*6c10*/  BRA `(.L_x_7971) ;  /* 0x0000000400607947 */ /* 0x000fea0003800000 */
.L_x_7978:
        /* <DEDUP_REMOVED lines=10> */
.L_x_7991:
[----:B------:R-:W-:-:S05]  /*6cc0*/  CS2R R26, SRZ ;  /* 0x00000000001a7805 */ /* 0x000fca000001ff00 */
[----:B------:R0:W-:Y:S01]  /*6cd0*/  STG.E.128 desc[UR36][R4.64], R24 ;  /* 0x0000001804007986 */ /* 0x0001e2000c101d24 */
[----:B------:R-:W-:Y:S05]  /*6ce0*/  BRA `(.L_x_7971) ;  /* 0x00000004002c7947 */ /* 0x000fea0003800000 */
.L_x_7990:
[----:B------:R-:W-:-:S13]  /*6cf0*/  ISETP.NE.AND P0, PT, R0, 0xf, PT ;  /* 0x0000000f0000780c */ /* 0x000fda0003f05270 */
[----:B------:R-:W-:Y:S05]  /*6d00*/  @!P0 BRA `(.L_x_7992) ;  /* 0x0000000400088947 */ /* 0x000fea0003800000 */
[----:B------:R-:W-:-:S13]  /*6d10*/  ISETP.NE.AND P0, PT, R0, 0x17, PT ;  /* 0x000000170000780c */ /* 0x000fda0003f05270 */
[----:B------:R-:W-:Y:S05]  /*6d20*/  @!P0 BRA `(.L_x_7993) ;  /* 0x0000000000a08947 */ /* 0x000fea0003800000 */
[----:B------:R-:W-:-:S13]  /*6d30*/  ISETP.NE.AND P0, PT, R0, 0x18, PT ;  /* 0x000000180000780c */ /* 0x000fda0003f05270 */
[----:B------:R-:W-:Y:S05]  /*6d40*/  @!P0 BRA `(.L_x_7994) ;  /* 0x0000000000448947 */ /* 0x000fea0003800000 */
.L_x_7970:
        /* <DEDUP_REMOVED lines=16> */
.L_x_7995:
[----:B------:R-:W-:Y:S05]  /*6e50*/  BRA `(.L_x_7971) ;  /* 0x0000000000d07947 */ /* 0x000fea0003800000 */
.L_x_7994:
        /* <DEDUP_REMOVED lines=17> */
.L_x_7997:
[----:B------:R-:W-:Y:S05]  /*6f70*/  BSYNC.RECONVERGENT B0 ;  /* 0x0000000000007941 */ /* 0x000fea0003800200 */
.L_x_7996:
[----:B------:R-:W-:-:S05]  /*6f80*/  LOP3.LUT R3, R0, 0x80, R3, 0xf8, !PT ;  /* 0x0000008000037812 */ /* 0x000fca00078ef803 */
[----:B------:R0:W-:Y:S01]  /*6f90*/  STG.E.U8 desc[UR36][R4.64], R3 ;  /* 0x0000000304007986 */ /* 0x0001e2000c101124 */
[----:B------:R-:W-:Y:S05]  /*6fa0*/  BRA `(.L_x_7971) ;  /* 0x00000000007c7947 */ /* 0x000fea0003800000 */
.L_x_7993:
        /* <DEDUP_REMOVED lines=16> */
.L_x_7999:
[----:B------:R-:W-:Y:S01]  /*70b0*/  IMAD.MOV.U32 R0, RZ, RZ, 0x7f ;  /* 0x0000007fff007424 */ /* 0x000fe200078e00ff */
[----:B------:R-:W-:-:S04]  /*70c0*/  ISETP.GT.U32.AND P0, PT, R3, 0x7f800000, PT ;  /* 0x7f8000000300780c */ /* 0x000fc80003f04070 */
[----:B------:R-:W-:-:S09]  /*70d0*/  SEL R0, R0, 0x7c, P0 ;  /* 0x0000007c00007807 */ /* 0x000fd20000000000 */
.L_x_8000:
[----:B------:R-:W-:Y:S05]  /*70e0*/  BSYNC.RECONVERGENT B0 ;  /* 0x0000000000007941 */ /* 0x000fea0003800200 */
.L_x_7998:
[----:B------:R-:W-:-:S04]  /*70f0*/  SHF.R.U32.HI R3, RZ, 0x18, R7 ;  /* 0x00000018ff037819 */ /* 0x000fc80000011607 */
[----:B------:R-:W-:-:S05]  /*7100*/  LOP3.LUT R3, R0, 0x80, R3, 0xf8, !PT ;  /* 0x0000008000037812 */ /* 0x000fca00078ef803 */
[----:B------:R0:W-:Y:S01]  /*7110*/  STG.E.U8 desc[UR36][R4.64], R3 ;  /* 0x0000000304007986 */ /* 0x0001e2000c101124 */
[----:B------:R-:W-:Y:S05]  /*7120*/  BRA `(.L_x_7971) ;  /* 0x00000000001c7947 */ /* 0x000fea0003800000 */
.L_x_7992:
[----:B------:R-:W-:Y:S01]  /*7130*/  UMOV UR4, 0xf0000000 ;  /* 0xf000000000047882 */ /* 0x000fe20000000000 */
[----:B------:R-:W-:Y:S01]  /*7140*/  UMOV UR5, 0x380fffff ;  /* 0x380fffff00057882 */ /* 0x000fe20000000000 */
[----:B------:R-:W0:Y:S01]  /*7150*/  F2F.F32.F64 R0, R24 ;  /* 0x0000001800007310 */ /* 0x000e220000301000 */
[----:B------:R-:W-:-:S14]  /*7160*/  DSETP.GEU.AND P0, PT, |R24|, UR4, PT ;  /* 0x0000000418007e2a */ /* 0x000fdc000bf0e200 */
[----:B0-----:R-:W-:-:S05]  /*7170*/  @!P0 FMUL R0, R0, 1.175494350822287508e-38 ;  /* 0x0080000000008820 */ /* 0x001fca0000400000 */
[----:B------:R-:W-:-:S05]  /*7180*/  F2FP.BF16.F32.PACK_AB R0, RZ, R0 ;  /* 0x00000000ff00723e */ /* 0x000fca00000010ff */
[----:B------:R0:W-:Y:S02]  /*7190*/  STG.E.U16 desc[UR36][R4.64], R0 ;  /* 0x0000000004007986 */ /* 0x0001e4000c101524 */
.L_x_7971:
[----:B------:R-:W-:-:S07]  /*71a0*/  VIADD R23, R23, 0x80 ;  /* 0x0000008017177836 */ /* 0x000fce0000000000 */
.L_x_7930:
[----:B------:R-:W-:Y:S05]  /*71b0*/  BSYNC.RECONVERGENT B7 ;  /* 0x0000000000077941 */ /* 0x000fea0003800200 */
.L_x_7891:
        /* <DEDUP_REMOVED lines=22> */
.L_x_8004:
[----:B------:R-:W0:Y:S02]  /*7320*/  F2I.S64.F64.TRUNC R16, R16 ;  /* 0x0000001000107311 */ /* 0x000e24000030d900 */
[----:B0-----:R-:W-:-:S05]  /*7330*/  IMAD.MOV.U32 R3, RZ, RZ, R16 ;  /* 0x000000ffff037224 */ /* 0x001fca00078e0010 */
[----:B------:R-:W-:Y:S01]  /*7340*/  STG.E.U8 desc[UR36][R4.64], R3 ;  /* 0x0000000304007986 */ /* 0x000fe2000c101124 */
[----:B------:R-:W-:Y:S05]  /*7350*/  EXIT ;  /* 0x000000000000794d */ /* 0x000fea0003800000 */
.L_x_8003:
        /* <DEDUP_REMOVED lines=9> */
.L_x_8007:
[----:B------:R-:W0:Y:S02]  /*73f0*/  F2I.F64.TRUNC R17, R16 ;  /* 0x0000001000117311 */ /* 0x000e24000030d100 */
[----:B0-----:R-:W-:Y:S01]  /*7400*/  STG.E desc[UR36][R4.64], R17 ;  /* 0x0000001104007986 */ /* 0x001fe2000c101924 */
[----:B------:R-:W-:Y:S05]  /*7410*/  EXIT ;  /* 0x000000000000794d */ /* 0x000fea0003800000 */
.L_x_8006:
[----:B------:R-:W0:Y:S02]  /*7420*/  F2I.F64.TRUNC R17, R16 ;  /* 0x0000001000117311 */ /* 0x000e24000030d100 */
[----:B0-----:R-:W-:Y:S01]  /*7430*/  STG.E.U16 desc[UR36][R4.64], R17 ;  /* 0x0000001104007986 */ /* 0x001fe2000c101524 */
[----:B------:R-:W-:Y:S05]  /*7440*/  EXIT ;  /* 0x000000000000794d */ /* 0x000fea0003800000 */
.L_x_8002:
        /* <DEDUP_REMOVED lines=13> */
.L_x_8009:
        /* <DEDUP_REMOVED lines=8> */
.L_x_8008:
        /* <DEDUP_REMOVED lines=14> */
.L_x_8011:
        /* <DEDUP_REMOVED lines=9> */
.L_x_8010:
[----:B------:R-:W-:Y:S01]  /*7710*/  STG.E.64 desc[UR36][R4.64], R16 ;  /* 0x0000001004007986 */ /* 0x000fe2000c101b24 */
[----:B------:R-:W-:Y:S05]  /*7720*/  EXIT ;  /* 0x000000000000794d */ /* 0x000fea0003800000 */
.L_x_8001:
        /* <DEDUP_REMOVED lines=13> */
.L_x_8015:
        /* <DEDUP_REMOVED lines=21> */
.L_x_8018:
[----:B------:R-:W-:-:S04]  /*7950*/  SHF.R.U32.HI R3, RZ, 0x18, R7 ;  /* 0x00000018ff037819 */ /* 0x000fc80000011607 */
[----:B------:R-:W-:-:S04]  /*7960*/  LOP3.LUT R0, R0, 0x80, R3, 0xf8, !PT ;  /* 0x0000008000007812 */ /* 0x000fc800078ef803 */
[----:B------:R-:W-:-:S07]  /*7970*/  PRMT R2, R0, 0x7610, R2 ;  /* 0x0000761000027816 */ /* 0x000fce0000000002 */
.L_x_8017:
[----:B------:R-:W-:Y:S05]  /*7980*/  BSYNC.RECONVERGENT B0 ;  /* 0x0000000000007941 */ /* 0x000fea0003800200 */
.L_x_8016:
[----:B------:R-:W-:Y:S01]  /*7990*/  STG.E.U8 desc[UR36][R4.64], R2 ;  /* 0x0000000204007986 */ /* 0x000fe2000c101124 */
[----:B------:R-:W-:Y:S05]  /*79a0*/  EXIT ;  /* 0x000000000000794d */ /* 0x000fea0003800000 */
.L_x_8014:
        /* <DEDUP_REMOVED lines=21> */
.L_x_8021:
[----:B------:R-:W-:-:S04]  /*7b00*/  SHF.R.U32.HI R3, RZ, 0x18, R7 ;  /* 0x00000018ff037819 */ /* 0x000fc80000011607 */
[----:B------:R-:W-:-:S04]  /*7b10*/  LOP3.LUT R0, R0, 0x80, R3, 0xf8, !PT ;  /* 0x0000008000007812 */ /* 0x000fc800078ef803 */
[----:B------:R-:W-:-:S07]  /*7b20*/  PRMT R2, R0, 0x7610, R2 ;  /* 0x0000761000027816 */ /* 0x000fce0000000002 */
.L_x_8020:
[----:B------:R-:W-:Y:S05]  /*7b30*/  BSYNC.RECONVERGENT B0 ;  /* 0x0000000000007941 */ /* 0x000fea0003800200 */
.L_x_8019:
[----:B------:R-:W-:Y:S01]  /*7b40*/  STG.E.U8 desc[UR36][R4.64], R2 ;  /* 0x0000000204007986 */ /* 0x000fe2000c101124 */
[----:B------:R-:W-:Y:S05]  /*7b50*/  EXIT ;  /* 0x000000000000794d */ /* 0x000fea0003800000 */
.L_x_8013:
        /* <DEDUP_REMOVED lines=26> */
.L_x_8023:
[----:B------:R-:W0:Y:S02]  /*7d00*/  F2I.U64.F64.TRUNC R16, R16 ;  /* 0x0000001000107311 */ /* 0x000e24000030d800 */
[----:B0-----:R-:W-:Y:S01]  /*7d10*/  STG.E.64 desc[UR36][R4.64], R16 ;  /* 0x0000001004007986 */ /* 0x001fe2000c101b24 */
[----:B------:R-:W-:Y:S05]  /*7d20*/  EXIT ;  /* 0x000000000000794d */ /* 0x000fea0003800000 */
.L_x_8022:
[----:B------:R-:W0:Y:S02]  /*7d30*/  F2I.U32.F64.TRUNC R17, R16 ;  /* 0x0000001000117311 */ /* 0x000e24000030d000 */
[----:B0-----:R-:W-:Y:S01]  /*7d40*/  STG.E desc[UR36][R4.64], R17 ;  /* 0x0000001104007986 */ /* 0x001fe2000c101924 */
[----:B------:R-:W-:Y:S05]  /*7d50*/  EXIT ;  /* 0x000000000000794d */ /* 0x000fea0003800000 */
.L_x_8012:
        /* <DEDUP_REMOVED lines=10> */
.L_x_8025:
[----:B------:R-:W-:-:S05]  /*7e00*/  CS2R R18, SRZ ;  /* 0x0000000000127805 */ /* 0x000fca000001ff00 */
[----:B------:R-:W-:Y:S01]  /*7e10*/  STG.E.128 desc[UR36][R4.64], R16 ;  /* 0x0000001004007986 */ /* 0x000fe2000c101d24 */
[----:B------:R-:W-:Y:S05]  /*7e20*/  EXIT ;  /* 0x000000000000794d */ /* 0x000fea0003800000 */
.L_x_8024:
[----:B------:R-:W-:-:S13]  /*7e30*/  ISETP.NE.AND P0, PT, R0, 0xf, PT ;  /* 0x0000000f0000780c */ /* 0x000fda0003f05270 */
[----:B------:R-:W-:Y:S05]  /*7e40*/  @!P0 BRA `(.L_x_8026) ;  /* 0x0000000400088947 */ /* 0x000fea0003800000 */
[----:B------:R-:W-:-:S13]  /*7e50*/  ISETP.NE.AND P0, PT, R0, 0x17, PT ;  /* 0x000000170000780c */ /* 0x000fda0003f05270 */
[----:B------:R-:W-:Y:S05]  /*7e60*/  @!P0 BRA `(.L_x_8027) ;  /* 0x0000000000a08947 */ /* 0x000fea0003800000 */
[----:B------:R-:W-:-:S13]  /*7e70*/  ISETP.NE.AND P0, PT, R0, 0x18, PT ;  /* 0x000000180000780c */ /* 0x000fda0003f05270 */
[----:B------:R-:W-:Y:S05]  /*7e80*/  @!P0 BRA `(.L_x_8028) ;  /* 0x0000000000448947 */ /* 0x000fea0003800000 */
.L_x_8005:
        /* <DEDUP_REMOVED lines=16> */
.L_x_8029:
[----:B------:R-:W-:Y:S05]  /*7f90*/  EXIT ;  /* 0x000000000000794d */ /* 0x000fea0003800000 */
.L_x_8028:
        /* <DEDUP_REMOVED lines=17> */
.L_x_8031:
[----:B------:R-:W-:Y:S05]  /*80b0*/  BSYNC.RECONVERGENT B0 ;  /* 0x0000000000007941 */ /* 0x000fea0003800200 */
.L_x_8030:
[----:B------:R-:W-:-:S05]  /*80c0*/  LOP3.LUT R3, R0, 0x80, R3, 0xf8, !PT ;  /* 0x0000008000037812 */ /* 0x000fca00078ef803 */
[----:B------:R-:W-:Y:S01]  /*80d0*/  STG.E.U8 desc[UR36][R4.64], R3 ;  /* 0x0000000304007986 */ /* 0x000fe2000c101124 */
[----:B------:R-:W-:Y:S05]  /*80e0*/  EXIT ;  /* 0x000000000000794d */ /* 0x000fea0003800000 */
.L_x_8027:
        /* <DEDUP_REMOVED lines=16> */
.L_x_8033:
[----:B------:R-:W-:Y:S01]  /*81f0*/  IMAD.MOV.U32 R0, RZ, RZ, 0x7f ;  /* 0x0000007fff007424 */ /* 0x000fe200078e00ff */
[----:B------:R-:W-:-:S04]  /*8200*/  ISETP.GT.U32.AND P0, PT, R2, 0x7f800000, PT ;  /* 0x7f8000000200780c */ /* 0x000fc80003f04070 */
[----:B------:R-:W-:-:S09]  /*8210*/  SEL R0, R0, 0x7c, P0 ;  /* 0x0000007c00007807 */ /* 0x000fd20000000000 */
.L_x_8034:
[----:B------:R-:W-:Y:S05]  /*8220*/  BSYNC.RECONVERGENT B0 ;  /* 0x0000000000007941 */ /* 0x000fea0003800200 */
.L_x_8032:
[----:B------:R-:W-:-:S04]  /*8230*/  SHF.R.U32.HI R3, RZ, 0x18, R3 ;  /* 0x00000018ff037819 */ /* 0x000fc80000011603 */
[----:B------:R-:W-:-:S05]  /*8240*/  LOP3.LUT R3, R0, 0x80, R3, 0xf8, !PT ;  /* 0x0000008000037812 */ /* 0x000fca00078ef803 */
[----:B------:R-:W-:Y:S01]  /*8250*/  STG.E.U8 desc[UR36][R4.64], R3 ;  /* 0x0000000304007986 */ /* 0x000fe2000c101124 */
[----:B------:R-:W-:Y:S05]  /*8260*/  EXIT ;  /* 0x000000000000794d */ /* 0x000fea0003800000 */
.L_x_8026:
        /* <DEDUP_REMOVED lines=8> */
.L_x_8035:
        /* <DEDUP_REMOVED lines=9> */
.L_x_8157:


//--------------------- .text._ZN2at6native18elementwise_kernelILi128ELi2EZNS0_22gpu_kernel_impl_nocastINS0_13AUnaryFunctorIdddZZZNS0_20copysign_kernel_cudaERNS_18TensorIteratorBaseEENKUlvE_clEvENKUlvE_clEvEUlddE_EEEEvS5_RKT_EUliE_EEviT1_ --------------------------
	.section	.text._ZN2at6native18elementwise_kernelILi128ELi2EZNS0_22gpu_kernel_impl_nocastINS0_13AUnaryFunctorIdddZZZNS0_20copysign_kernel_cudaERNS_18TensorIteratorBaseEENKUlvE_clEvENKUlvE_clEvEUlddE_EEEEvS5_RKT_EUliE_EEviT1_,"ax",@progbits
	.align	128
        .global         _ZN2at6native18elementwise_kernelILi128ELi2EZNS0_22gpu_kernel_impl_nocastINS0_13AUnaryFunctorIdddZZZNS0_20copysign_kernel_cudaERNS_18TensorIteratorBaseEENKUlvE_clEvENKUlvE_clEvEUlddE_EEEEvS5_RKT_EUliE_EEviT1_
        .type           _ZN2at6native18elementwise_kernelILi128ELi2EZNS0_22gpu_kernel_impl_nocastINS0_13AUnaryFunctorIdddZZZNS0_20copysign_kernel_cudaERNS_18TensorIteratorBaseEENKUlvE_clEvENKUlvE_clEvEUlddE_EEEEvS5_RKT_EUliE_EEviT1_,@function
        .size           _ZN2at6native18elementwise_kernelILi128ELi2EZNS0_22gpu_kernel_impl_nocastINS0_13AUnaryFunctorIdddZZZNS0_20copysign_kernel_cudaERNS_18TensorIteratorBaseEENKUlvE_clEvENKUlvE_clEvEUlddE_EEEEvS5_RKT_EUliE_EEviT1_,(.L_x_8158 - _ZN2at6native18elementwise_kernelILi128ELi2EZNS0_22gpu_kernel_impl_nocastINS0_13AUnaryFunctorIdddZZZNS0_20copysign_kernel_cudaERNS_18TensorIteratorBaseEENKUlvE_clEvENKUlvE_clEvEUlddE_EEEEvS5_RKT_EUliE_EEviT1_)
        .other          _ZN2at6native18elementwise_kernelILi128ELi2EZNS0_22gpu_kernel_impl_nocastINS0_13AUnaryFunctorIdddZZZNS0_20copysign_kernel_cudaERNS_18TensorIteratorBaseEENKUlvE_clEvENKUlvE_clEvEUlddE_EEEEvS5_RKT_EUliE_EEviT1_,@"STO_CUDA_ENTRY STV_DEFAULT"
_ZN2at6native18elementwise_kernelILi128ELi2EZNS0_22gpu_kernel_impl_nocastINS0_13AUnaryFunctorIdddZZZNS0_20copysign_kernel_cudaERNS_18TensorIteratorBaseEENKUlvE_clEvENKUlvE_clEvEUlddE_EEEEvS5_RKT_EUliE_EEviT1_:
.text._ZN2at6native18elementwise_kernelILi128ELi2EZNS0_22gpu_kernel_impl_nocastINS0_13AUnaryFunctorIdddZZZNS0_20copysign_kernel_cudaERNS_18TensorIteratorBaseEENKUlvE_clEvENKUlvE_clEvEUlddE_EEEEvS5_RKT_EUliE_EEviT1_:
        /* <DEDUP_REMOVED lines=15> */
[----:B0-----:R-:W1:Y:S07]  /*00f0*/  LDG.E R4, desc[UR6][R4.64+0x4] ;  /* 0x0000040604047981 */ /* 0x001e6e000c1e1900 */
[----:B------:R-:W0:Y:S01]  /*0100*/  LDC.64 R8, c[0x0][0x580] ;  /* 0x00016000ff087b82 */ /* 0x000e220000000a00 */
[----:B------:R-:W-:-:S02]  /*0110*/  IADD3 R3, PT, PT, R3, 0x80, RZ ;  /* 0x0000008003037810 */ /* 0x000fc40007ffe0ff */
[----:B-1----:R-:W-:-:S05]  /*0120*/  LOP3.LUT R7, R7, 0x80000000, R4, 0xb8, !PT ;  /* 0x8000000007077812 */ /* 0x002fca00078eb804 */
[----:B0-----:R0:W-:Y:S02]  /*0130*/  STG.E.64 desc[UR6][R8.64], R6 ;  /* 0x0000000608007986 */ /* 0x0011e4000c101b06 */
.L_x_8038:
[----:B------:R-:W-:Y:S05]  /*0140*/  BSYNC.RECONVERGENT B0 ;  /* 0x0000000000007941 */ /* 0x000fea0003800200 */
.L_x_8037:
[----:B------:R-:W-:-:S13]  /*0150*/  ISETP.GE.AND P0, PT, R3, UR4, PT ;  /* 0x0000000403007c0c */ /* 0x000fda000bf06270 */
[----:B------:R-:W-:Y:S05]  /*0160*/  @P0 EXIT ;  /* 0x000000000000094d */ /* 0x000fea0003800000 */
[----:B------:R-:W1:Y:S08]  /*0170*/  LDC.64 R4, c[0x0][0x588] ;  /* 0x00016200ff047b82 */ /* 0x000e700000000a00 */
[----:B------:R-:W2:Y:S01]  /*0180*/  LDC.64 R2, c[0x0][0x598] ;  /* 0x00016600ff027b82 */ /* 0x000ea20000000a00 */
[----:B-1----:R-:W2:Y:S07]  /*0190*/  LDG.E R4, desc[UR6][R4.64+0x4] ;  /* 0x0000040604047981 */ /* 0x002eae000c1e1900 */
[----:B0-----:R-:W0:Y:S01]  /*01a0*/  LDC.64 R6, c[0x0][0x580] ;  /* 0x00016000ff067b82 */ /* 0x001e220000000a00 */
[----:B--2---:R-:W-:-:S05]  /*01b0*/  LOP3.LUT R3, R3, 0x80000000, R4, 0xb8, !PT ;  /* 0x8000000003037812 */ /* 0x004fca00078eb804 */
[----:B0-----:R-:W-:Y:S01]  /*01c0*/  STG.E.64 desc[UR6][R6.64], R2 ;  /* 0x0000000206007986 */ /* 0x001fe2000c101b06 */
[----:B------:R-:W-:Y:S05]  /*01d0*/  EXIT ;  /* 0x000000000000794d */ /* 0x000fea0003800000 */
.L_x_8036:
        /* <DEDUP_REMOVED lines=305> */
.L_x_8041:
[----:B------:R-:W0:Y:S01]  /*14f0*/  LDCU.128 UR8, c[0x0][0x580] ;  /* 0x0000b000ff0877ac */ /* 0x000e220008000c00 */
[----:B------:R-:W1:Y:S01]  /*1500*/  LDC.64 R10, c[0x0][0x598] ;  /* 0x00016600ff0a7b82 */ /* 0x000e620000000a00 */
[----:B0-----:R-:W-:-:S04]  /*1510*/  IADD3 R6, P0, PT, R4, UR10, RZ ;  /* 0x0000000a04067c10 */ /* 0x001fc8000ff1e0ff */
[----:B------:R-:W-:-:S05]  /*1520*/  IADD3.X R7, PT, PT, RZ, UR11, RZ, P0, !PT ;  /* 0x0000000bff077c10 */ /* 0x000fca00087fe4ff */
[----:B------:R-:W2:Y:S01]  /*1530*/  LDG.E R6, desc[UR6][R6.64+0x4] ;  /* 0x0000040606067981 */ /* 0x000ea2000c1e1900 */
[----:B------:R-:W-:Y:S02]  /*1540*/  IADD3 R8, P0, PT, R5, UR8, RZ ;  /* 0x0000000805087c10 */ /* 0x000fe4000ff1e0ff */
[----:B-1----:R-:W-:Y:S02]  /*1550*/  MOV R4, R10 ;  /* 0x0000000a00047202 */ /* 0x002fe40000000f00 */
[----:B------:R-:W-:Y:S02]  /*1560*/  IADD3.X R9, PT, PT, RZ, UR9, RZ, P0, !PT ;  /* 0x00000009ff097c10 */ /* 0x000fe400087fe4ff */
[----:B------:R-:W-:Y:S02]  /*1570*/  IADD3 R3, PT, PT, R3, 0x80, RZ ;  /* 0x0000008003037810 */ /* 0x000fe40007ffe0ff */
[----:B--2---:R-:W-:-:S05]  /*1580*/  LOP3.LUT R5, R11, 0x80000000, R6, 0xb8, !PT ;  /* 0x800000000b057812 */ /* 0x004fca00078eb806 */
[----:B------:R0:W-:Y:S02]  /*1590*/  STG.E.64 desc[UR6][R8.64], R4 ;  /* 0x0000000408007986 */ /* 0x0001e4000c101b06 */
.L_x_8040:
[----:B------:R-:W-:Y:S05]  /*15a0*/  BSYNC.RECONVERGENT B0 ;  /* 0x0000000000007941 */ /* 0x000fea0003800200 */
.L_x_8039:
[----:B------:R-:W-:-:S13]  /*15b0*/  ISETP.GE.AND P0, PT, R3, UR4, PT ;  /* 0x0000000403007c0c */ /* 0x000fda000bf06270 */
[----:B------:R-:W-:Y:S05]  /*15c0*/  @P0 EXIT ;  /* 0x000000000000094d */ /* 0x000fea0003800000 */
        /* <DEDUP_REMOVED lines=298> */
.L_x_8042:
        /* <DEDUP_REMOVED lines=8> */
[----:B--2---:R-:W-:-:S05]  /*28f0*/  LOP3.LUT R3, R9, 0x80000000, R4, 0xb8, !PT ;  /* 0x8000000009037812 */ /* 0x004fca00078eb804 */
[----:B------:R-:W-:Y:S01]  /*2900*/  STG.E.64 desc[UR6][R6.64], R2 ;  /* 0x0000000206007986 */ /* 0x000fe2000c101b06 */
[----:B------:R-:W-:Y:S05]  /*2910*/  EXIT ;  /* 0x000000000000794d */ /* 0x000fea0003800000 */
.L_x_8043:
        /* <DEDUP_REMOVED lines=14> */
.L_x_8158:


//--------------------- .text._ZN2at6native27unrolled_elementwise_kernelINS0_13AUnaryFunctorIdddZZZNS0_20copysign_kernel_cudaERNS_18TensorIteratorBaseEENKUlvE_clEvENKUlvE_clEvEUlddE_EESt5arrayIPcLm2EELi4E23TrivialOffsetCalculatorILi1EjESD_NS0_6memory15LoadWithoutCastENSE_16StoreWithoutCastEEEviT_T0_T2_T3_T4_T5_ --------------------------
	.section	.text._ZN2at6native27unrolled_elementwise_kernelINS0_13AUnaryFunctorIdddZZZNS0_20copysign_kernel_cudaERNS_18TensorIteratorBaseEENKUlvE_clEvENKUlvE_clEvEUlddE_EESt5arrayIPcLm2EELi4E23TrivialOffsetCalculatorILi1EjESD_NS0_6memory15LoadWithoutCastENSE_16StoreWithoutCastEEEviT_T0_T2_T3_T4_T5_,"ax",@progbits
	.align	128
        .global         _ZN2at6native27unrolled_elementwise_kernelINS0_13AUnaryFunctorIdddZZZNS0_20copysign_kernel_cudaERNS_18TensorIteratorBaseEENKUlvE_clEvENKUlvE_clEvEUlddE_EESt5arrayIPcLm2EELi4E23TrivialOffsetCalculatorILi1EjESD_NS0_6memory15LoadWithoutCastENSE_16StoreWithoutCastEEEviT_T0_T2_T3_T4_T5_
        .type           _ZN2at6native27unrolled_elementwise_kernelINS0_13AUnaryFunctorIdddZZZNS0_20copysign_kernel_cudaERNS_18TensorIteratorBaseEENKUlvE_clEvENKUlvE_clEvEUlddE_EESt5arrayIPcLm2EELi4E23TrivialOffsetCalculatorILi1EjESD_NS0_6memory15LoadWithoutCastENSE_16StoreWithoutCastEEEviT_T0_T2_T3_T4_T5_,@function
        .size           _ZN2at6native27unrolled_elementwise_kernelINS0_13AUnaryFunctorIdddZZZNS0_20copysign_kernel_cudaERNS_18TensorIteratorBaseEENKUlvE_clEvENKUlvE_clEvEUlddE_EESt5arrayIPcLm2EELi4E23TrivialOffsetCalculatorILi1EjESD_NS0_6memory15LoadWithoutCastENSE_16StoreWithoutCastEEEviT_T0_T2_T3_T4_T5_,(.L_x_8159 - _ZN2at6native27unrolled_elementwise_kernelINS0_13AUnaryFunctorIdddZZZNS0_20copysign_kernel_cudaERNS_18TensorIteratorBaseEENKUlvE_clEvENKUlvE_clEvEUlddE_EESt5arrayIPcLm2EELi4E23TrivialOffsetCalculatorILi1EjESD_NS0_6memory15LoadWithoutCastENSE_16StoreWithoutCastEEEviT_T0_T2_T3_T4_T5_)
        .other          _ZN2at6native27unrolled_elementwise_kernelINS0_13AUnaryFunctorIdddZZZNS0_20copysign_kernel_cudaERNS_18TensorIteratorBaseEENKUlvE_clEvENKUlvE_clEvEUlddE_EESt5arrayIPcLm2EELi4E23TrivialOffsetCalculatorILi1EjESD_NS0_6memory15LoadWithoutCastENSE_16StoreWithoutCastEEEviT_T0_T2_T3_T4_T5_,@"STO_CUDA_ENTRY STV_DEFAULT"
_ZN2at6native27unrolled_elementwise_kernelINS0_13AUnaryFunctorIdddZZZNS0_20copysign_kernel_cudaERNS_18TensorIteratorBaseEENKUlvE_clEvENKUlvE_clEvEUlddE_EESt5arrayIPcLm2EELi4E23TrivialOffsetCalculatorILi1EjESD_NS0_6memory15LoadWithoutCastENSE_16StoreWithoutCastEEEviT_T0_T2_T3_T4_T5_:
.text._ZN2at6native27unrolled_elementwise_kernelINS0_13AUnaryFunctorIdddZZZNS0_20copysign_kernel_cudaERNS_18TensorIteratorBaseEENKUlvE_clEvENKUlvE_clEvEUlddE_EESt5arrayIPcLm2EELi4E23TrivialOffsetCalculatorILi1EjESD_NS0_6memory15LoadWithoutCastENSE_16StoreWithoutCastEEEviT_T0_T2_T3_T4_T5_:
[----:B------:R-:W-:Y:S01]  /*0000*/  LDC R1, c[0x0][0x37c] ;  /* 0x0000df00ff017b82 */ /* 0x000fe20000000800 */
[----:B------:R-:W0:Y:S07]  /*0010*/  S2R R0, SR_CTAID.X ;  /* 0x0000000000007919 */ /* 0x000e2e0000002500 */
[----:B------:R-:W0:Y:S01]  /*0020*/  LDC R3, c[0x0][0x380] ;  /* 0x0000e000ff037b82 */ /* 0x000e220000000800 */
[----:B------:R-:W1:Y:S01]  /*0030*/  LDCU.64 UR4, c[0x0][0x358] ;  /* 0x00006b00ff0477ac */ /* 0x000e620008000a00 */
[----:B------:R-:W-:Y:S01]  /*0040*/  HFMA2 R16, -RZ, RZ, 0, 0 ;  /* 0x00000000ff107431 */ /* 0x000fe200000001ff */
[----:B------:R-:W2:Y:S01]  /*0050*/  S2R R13, SR_TID.X ;  /* 0x00000000000d7919 */ /* 0x000ea20000002100 */
[----:B------:R-:W-:-:S04]  /*0060*/  IMAD.MOV.U32 R12, RZ, RZ, RZ ;  /* 0x000000ffff0c7224 */ /* 0x000fc800078e00ff */
[----:B------:R-:W3:Y:S01]  /*0070*/  LDC.64 R20, c[0x0][0x390] ;  /* 0x0000e400ff147b82 */ /* 0x000ee20000000a00 */
[----:B0-----:R-:W-:Y:S02]  /*0080*/  IMAD R2, R0, -0x200, R3 ;  /* 0xfffffe0000027824 */ /* 0x001fe400078e0203 */
[----:B--2---:R-:W-:-:S03]  /*0090*/  IMAD.MOV.U32 R3, RZ, RZ, R13 ;  /* 0x000000ffff037224 */ /* 0x004fc600078e000d */
[----:B------:R-:W-:-:S13]  /*00a0*/  ISETP.GE.AND P0, PT, R13, R2, PT ;  /* 0x000000020d00720c */ /* 0x000fda0003f06270 */
[----:B------:R-:W-:Y:S01]  /*00b0*/  @!P0 VIADD R13, R3, 0x80 ;  /* 0x00000080030d8836 */ /* 0x000fe20000000000 */
[----:B------:R-:W0:Y:S01]  /*00c0*/  @!P0 LDC.64 R6, c[0x0][0x3a0] ;  /* 0x0000e800ff068b82 */ /* 0x000e220000000a00 */
[----:B------:R-:W-:-:S03]  /*00d0*/  @!P0 LEA R15, R0, R3, 0x9 ;  /* 0x00000003000f8211 */ /* 0x000fc600078e48ff */
[----:B------:R-:W-:-:S13]  /*00e0*/  ISETP.GE.AND P1, PT, R13, R2, PT ;  /* 0x000000020d00720c */ /* 0x000fda0003f26270 */
[----:B------:R-:W-:Y:S01]  /*00f0*/  @!P1 LEA R17, R0, R13, 0x9 ;  /* 0x0000000d00119211 */ /* 0x000fe200078e48ff */
[----:B------:R-:W-:Y:S01]  /*0100*/  @!P1 VIADD R13, R13, 0x80 ;  /* 0x000000800d0d9836 */ /* 0x000fe20000000000 */
[----:B------:R-:W2:Y:S04]  /*0110*/  @!P1 LDC.64 R10, c[0x0][0x3a0] ;  /* 0x0000e800ff0a9b82 */ /* 0x000ea80000000a00 */
[----:B------:R-:W-:Y:S01]  /*0120*/  ISETP.GE.AND P3, PT, R13, R2, PT ;  /* 0x000000020d00720c */ /* 0x000fe20003f66270 */
[----:B0-----:R-:W-:-:S05]  /*0130*/  @!P0 IMAD.WIDE.U32 R6, R15, 0x8, R6 ;  /* 0x000000080f068825 */ /* 0x001fca00078e0006 */
[----:B-1----:R-:W3:Y:S07]  /*0140*/  @!P0 LDG.E R16, desc[UR4][R6.64+0x4] ;  /* 0x0000040406108981 */ /* 0x002eee000c1e1900 */
[----:B------:R-:W-:Y:S01]  /*0150*/  @!P3 LEA R19, R0, R13, 0x9 ;  /* 0x0000000d0013b211 */ /* 0x000fe200078e48ff */
[----:B------:R-:W-:Y:S01]  /*0160*/  @!P3 VIADD R13, R13, 0x80 ;  /* 0x000000800d0db836 */ /* 0x000fe20000000000 */
[----:B------:R-:W0:Y:S04]  /*0170*/  @!P3 LDC.64 R8, c[0x0][0x3a0] ;  /* 0x0000e800ff08bb82 */ /* 0x000e280000000a00 */
[----:B------:R-:W-:Y:S01]  /*0180*/  ISETP.GE.AND P2, PT, R13, R2, PT ;  /* 0x000000020d00720c */ /* 0x000fe20003f46270 */
[----:B--2---:R-:W-:-:S05]  /*0190*/  @!P1 IMAD.WIDE.U32 R10, R17, 0x8, R10 ;  /* 0x00000008110a9825 */ /* 0x004fca00078e000a */
[----:B------:R-:W2:Y:S07]  /*01a0*/  @!P1 LDG.E R12, desc[UR4][R10.64+0x4] ;  /* 0x000004040a0c9981 */ /* 0x000eae000c1e1900 */
[----:B------:R-:W1:Y:S01]  /*01b0*/  @!P2 LDC.64 R4, c[0x0][0x3a0] ;  /* 0x0000e800ff04ab82 */ /* 0x000e620000000a00 */
[----:B------:R-:W-:Y:S02]  /*01c0*/  @!P2 IMAD R13, R0, 0x200, R13 ;  /* 0x00000200000da824 */ /* 0x000fe400078e020d */
[----:B0-----:R-:W-:Y:S01]  /*01d0*/  @!P3 IMAD.WIDE.U32 R18, R19, 0x8, R8 ;  /* 0x000000081312b825 */ /* 0x001fe200078e0008 */
[----:B------:R-:W-:-:S06]  /*01e0*/  MOV R8, RZ ;  /* 0x000000ff00087202 */ /* 0x000fcc0000000f00 */
[----:B------:R-:W4:Y:S01]  /*01f0*/  @!P3 LDG.E R8, desc[UR4][R18.64+0x4] ;  /* 0x000004041208b981 */ /* 0x000f22000c1e1900 */
[----:B-1----:R-:W-:-:S04]  /*0200*/  @!P2 IMAD.WIDE.U32 R14, R13, 0x8, R4 ;  /* 0x000000080d0ea825 */ /* 0x002fc800078e0004 */
[----:B------:R-:W-:-:S06]  /*0210*/  IMAD.MOV.U32 R4, RZ, RZ, RZ ;  /* 0x000000ffff047224 */ /* 0x000fcc00078e00ff */
[----:B------:R-:W5:Y:S01]  /*0220*/  @!P2 LDG.E R4, desc[UR4][R14.64+0x4] ;  /* 0x000004040e04a981 */ /* 0x000f62000c1e1900 */
[----:B------:R-:W-:Y:S01]  /*0230*/  ISETP.GE.AND P0, PT, R3, R2, PT ;  /* 0x000000020300720c */ /* 0x000fe20003f06270 */
[----:B------:R-:W-:Y:S04]  /*0240*/  BSSY.RECONVERGENT B0, `(.L_x_8044) ;  /* 0x000001f000007945 */ /* 0x000fe80003800200 */
[----:B------:R-:W-:Y:S01]  /*0250*/  BSSY.RELIABLE B1, `(.L_x_8045) ;  /* 0x0000017000017945 */ /* 0x000fe20003800100 */
[C---:B---3--:R-:W-:Y:S02]  /*0260*/  LOP3.LUT R17, R21.reuse, 0x80000000, R16, 0xb8, !PT ;  /* 0x8000000015117812 */ /* 0x048fe400078eb810 */
[----:B------:R-:W-:Y:S02]  /*0270*/  MOV R16, R20 ;  /* 0x0000001400107202 */ /* 0x000fe40000000f00 */
[C---:B--2---:R-:W-:Y:S01]  /*0280*/  LOP3.LUT R13, R21.reuse, 0x80000000, R12, 0xb8, !PT ;  /* 0x80000000150d7812 */ /* 0x044fe200078eb80c */
[----:B------:R-:W-:Y:S01]  /*0290*/  IMAD.MOV.U32 R12, RZ, RZ, R20 ;  /* 0x000000ffff0c7224 */ /* 0x000fe200078e0014 */
[----:B----4-:R-:W-:-:S02]  /*02a0*/  LOP3.LUT R9, R21, 0x80000000, R8, 0xb8, !PT ;  /* 0x8000000015097812 */ /* 0x010fc400078eb808 */
[----:B------:R-:W-:Y:S02]  /*02b0*/  MOV R8, R20 ;  /* 0x0000001400087202 */ /* 0x000fe40000000f00 */
[----:B-----5:R-:W-:Y:S01]  /*02c0*/  LOP3.LUT R5, R21, 0x80000000, R4, 0xb8, !PT ;  /* 0x8000000015057812 */ /* 0x020fe200078eb804 */
[----:B------:R-:W-:Y:S01]  /*02d0*/  IMAD.MOV.U32 R4, RZ, RZ, R20 ;  /* 0x000000ffff047224 */ /* 0x000fe200078e0014 */
        /* <DEDUP_REMOVED lines=14> */
.L_x_8046:
[----:B------:R-:W-:Y:S05]  /*03c0*/  BSYNC.RELIABLE B1 ;  /* 0x0000000000017941 */ /* 0x000fea0003800100 */
.L_x_8045:
[----:B------:R-:W-:-:S13]  /*03d0*/  ISETP.GE.AND P0, PT, R3, R2, PT ;  /* 0x000000020300720c */ /* 0x000fda0003f06270 */
[----:B0-----:R-:W0:Y:S01]  /*03e0*/  @!P0 LDC.64 R6, c[0x0][0x398] ;  /* 0x0000e600ff068b82 */ /* 0x001e220000000a00 */
[----:B------:R-:W-:Y:S01]  /*03f0*/  @!P0 LEA R11, R0, R3, 0x9 ;  /* 0x00000003000b8211 */ /* 0x000fe200078e48ff */
[----:B------:R-:W-:-:S04]  /*0400*/  @!P0 VIADD R3, R3, 0x80 ;  /* 0x0000008003038836 */ /* 0x000fc80000000000 */
[----:B0-----:R-:W-:-:S05]  /*0410*/  @!P0 IMAD.WIDE.U32 R6, R11, 0x8, R6 ;  /* 0x000000080b068825 */ /* 0x001fca00078e0006 */
[----:B------:R1:W-:Y:S02]  /*0420*/  @!P0 STG.E.64 desc[UR4][R6.64], R8 ;  /* 0x0000000806008986 */ /* 0x0003e4000c101b04 */
.L_x_8047:
[----:B------:R-:W-:Y:S05]  /*0430*/  BSYNC.RECONVERGENT B0 ;  /* 0x0000000000007941 */ /* 0x000fea0003800200 */
.L_x_8044:
        /* <DEDUP_REMOVED lines=8> */
.L_x_8048:
        /* <DEDUP_REMOVED lines=12> */
.L_x_8159:


//--------------------- .text._ZN2at6native29vectorized_elementwise_kernelILi2ENS0_13AUnaryFunctorIdddZZZNS0_20copysign_kernel_cudaERNS_18TensorIteratorBaseEENKUlvE_clEvENKUlvE_clEvEUlddE_EESt5arrayIPcLm2EEEEviT0_T1_ --------------------------
	.section	.text._ZN2at6native29vectorized_elementwise_kernelILi2ENS0_13AUnaryFunctorIdddZZZNS0_20copysign_kernel_cudaERNS_18TensorIteratorBaseEENKUlvE_clEvENKUlvE_clEvEUlddE_EESt5arrayIPcLm2EEEEviT0_T1_,"ax",@progbits
	.align	128
        .global         _ZN2at6native29vectorized_elementwise_kernelILi2ENS0_13AUnaryFunctorIdddZZZNS0_20copysign_kernel_cudaERNS_18TensorIteratorBaseEENKUlvE_clEvENKUlvE_clEvEUlddE_EESt5arrayIPcLm2EEEEviT0_T1_
        .type           _ZN2at6native29vectorized_elementwise_kernelILi2ENS0_13AUnaryFunctorIdddZZZNS0_20copysign_kernel_cudaERNS_18TensorIteratorBaseEENKUlvE_clEvENKUlvE_clEvEUlddE_EESt5arrayIPcLm2EEEEviT0_T1_,@function
        .size           _ZN2at6native29vectorized_elementwise_kernelILi2ENS0_13AUnaryFunctorIdddZZZNS0_20copysign_kernel_cudaERNS_18TensorIteratorBaseEENKUlvE_clEvENKUlvE_clEvEUlddE_EESt5arrayIPcLm2EEEEviT0_T1_,(.L_x_8160 - _ZN2at6native29vectorized_elementwise_kernelILi2ENS0_13AUnaryFunctorIdddZZZNS0_20copysign_kernel_cudaERNS_18TensorIteratorBaseEENKUlvE_clEvENKUlvE_clEvEUlddE_EESt5arrayIPcLm2EEEEviT0_T1_)
        .other          _ZN2at6native29vectorized_elementwise_kernelILi2ENS0_13AUnaryFunctorIdddZZZNS0_20copysign_kernel_cudaERNS_18TensorIteratorBaseEENKUlvE_clEvENKUlvE_clEvEUlddE_EESt5arrayIPcLm2EEEEviT0_T1_,@"STO_CUDA_ENTRY STV_DEFAULT"
_ZN2at6native29vectorized_elementwise_kernelILi2ENS0_13AUnaryFunctorIdddZZZNS0_20copysign_kernel_cudaERNS_18TensorIteratorBaseEENKUlvE_clEvENKUlvE_clEvEUlddE_EESt5arrayIPcLm2EEEEviT0_T1_:
.text._ZN2at6native29vectorized_elementwise_kernelILi2ENS0_13AUnaryFunctorIdddZZZNS0_20copysign_kernel_cudaERNS_18TensorIteratorBaseEENKUlvE_clEvENKUlvE_clEvEUlddE_EESt5arrayIPcLm2EEEEviT0_T1_:
        /* <DEDUP_REMOVED lines=28> */
[----:B------:R-:W4:Y:S03]  /*01c0*/  @!P3 LDC.64 R10, c[0x0][0x3a0] ;  /* 0x0000e800ff0abb82 */ /* 0x000f260000000a00 */
[----:B------:R-:W-:-:S13]  /*01d0*/  ISETP.GE.U32.AND P2, PT, R25, R16, PT ;  /* 0x000000101900720c */ /* 0x000fda0003f46070 */
[----:B------:R-:W-:Y:S01]  /*01e0*/  @!P2 IMAD.IADD R23, R0, 0x1, R25 ;  /* 0x000000010017a824 */ /* 0x000fe200078e0219 */
[----:B------:R-:W5:Y:S01]  /*01f0*/  @!P2 LDC.64 R8, c[0x0][0x3a0] ;  /* 0x0000e800ff08ab82 */ /* 0x000f620000000a00 */
[----:B------:R-:W-:-:S05]  /*0200*/  @!P2 VIADD R25, R25, 0x80 ;  /* 0x000000801919a836 */ /* 0x000fca0000000000 */
[----:B------:R-:W-:-:S13]  /*0210*/  ISETP.GE.U32.AND P1, PT, R25, R16, PT ;  /* 0x000000101900720c */ /* 0x000fda0003f26070 */
[----:B------:R-:W-:Y:S01]  /*0220*/  @!P1 IADD3 R21, PT, PT, R0, R25, RZ ;  /* 0x0000001900159210 */ /* 0x000fe20007ffe0ff */
[----:B------:R-:W-:Y:S01]  /*0230*/  @!P1 VIADD R25, R25, 0x80 ;  /* 0x0000008019199836 */ /* 0x000fe20000000000 */
[----:B------:R-:W5:Y:S04]  /*0240*/  @!P1 LDC.64 R6, c[0x0][0x3a0] ;  /* 0x0000e800ff069b82 */ /* 0x000f680000000a00 */
[----:B------:R-:W-:-:S13]  /*0250*/  ISETP.GE.U32.AND P0, PT, R25, R16, PT ;  /* 0x000000101900720c */ /* 0x000fda0003f06070 */
[----:B------:R-:W-:Y:S01]  /*0260*/  @!P0 IMAD.IADD R19, R0, 0x1, R25 ;  /* 0x0000000100138824 */ /* 0x000fe200078e0219 */
[----:B------:R-:W5:Y:S01]  /*0270*/  @!P0 LDC.64 R4, c[0x0][0x3a0] ;  /* 0x0000e800ff048b82 */ /* 0x000f620000000a00 */
[----:B------:R-:W-:-:S05]  /*0280*/  @!P0 VIADD R25, R25, 0x80 ;  /* 0x0000008019198836 */ /* 0x000fca0000000000 */
[----:B------:R-:W-:-:S13]  /*0290*/  ISETP.GE.U32.AND P6, PT, R25, R16, PT ;  /* 0x000000101900720c */ /* 0x000fda0003fc6070 */
[----:B0-----:R-:W0:Y:S01]  /*02a0*/  @!P6 LDC.64 R2, c[0x0][0x3a0] ;  /* 0x0000e800ff02eb82 */ /* 0x001e220000000a00 */
[----:B-1----:R-:W-:Y:S01]  /*02b0*/  @!P5 IMAD.WIDE.U32 R12, R20, 0x8, R12 ;  /* 0x00000008140cd825 */ /* 0x002fe200078e000c */
[----:B------:R-:W-:-:S03]  /*02c0*/  MOV R22, RZ ;  /* 0x000000ff00167202 */ /* 0x000fc60000000f00 */
[----:B------:R-:W-:Y:S02]  /*02d0*/  HFMA2 R26, -RZ, RZ, 0, 0 ;  /* 0x00000000ff1a7431 */ /* 0x000fe400000001ff */
[----:B------:R-:W-:Y:S02]  /*02e0*/  IMAD.MOV.U32 R20, RZ, RZ, RZ ;  /* 0x000000ffff147224 */ /* 0x000fe400078e00ff */
[----:B------:R-:W-:Y:S01]  /*02f0*/  @!P6 IMAD.IADD R25, R0, 0x1, R25 ;  /* 0x000000010019e824 */ /* 0x000fe200078e0219 */
[----:B------:R1:W2:Y:S01]  /*0300*/  @!P5 LDG.E R22, desc[UR4][R12.64+0x4] ;  /* 0x000004040c16d981 */ /* 0x0002a2000c1e1900 */
[----:B---3--:R-:W-:Y:S02]  /*0310*/  @!P4 IMAD.WIDE.U32 R14, R29, 0x8, R14 ;  /* 0x000000081d0ec825 */ /* 0x008fe400078e000e */
[----:B------:R-:W3:Y:S02]  /*0320*/  LDC.64 R28, c[0x0][0x390] ;  /* 0x0000e400ff1c7b82 */ /* 0x000ee40000000a00 */
[----:B----4-:R-:W-:Y:S01]  /*0330*/  @!P3 IMAD.WIDE.U32 R10, R27, 0x8, R10 ;  /* 0x000000081b0ab825 */ /* 0x010fe200078e000a */
[----:B------:R4:W2:Y:S03]  /*0340*/  @!P4 LDG.E R20, desc[UR4][R14.64+0x4] ;  /* 0x000004040e14c981 */ /* 0x0008a6000c1e1900 */
[----:B-----5:R-:W-:-:S04]  /*0350*/  @!P2 IMAD.WIDE.U32 R8, R23, 0x8, R8 ;  /* 0x000000081708a825 */ /* 0x020fc800078e0008 */
[----:B-1----:R-:W-:Y:S02]  /*0360*/  IMAD.MOV.U32 R12, RZ, RZ, RZ ;  /* 0x000000ffff0c7224 */ /* 0x002fe400078e00ff */
[----:B0-----:R-:W-:Y:S01]  /*0370*/  @!P6 IMAD.WIDE.U32 R2, R25, 0x8, R2 ;  /* 0x000000081902e825 */ /* 0x001fe200078e0002 */
[----:B------:R-:W-:-:S03]  /*0380*/  CS2R R24, SRZ ;  /* 0x0000000000187805 */ /* 0x000fc6000001ff00 */
[----:B------:R-:W-:-:S03]  /*0390*/  @!P1 IMAD.WIDE.U32 R6, R21, 0x8, R6 ;  /* 0x0000000815069825 */ /* 0x000fc600078e0006 */
[----:B------:R-:W5:Y:S01]  /*03a0*/  @!P3 LDG.E R25, desc[UR4][R10.64+0x4] ;  /* 0x000004040a19b981 */ /* 0x000f62000c1e1900 */
[----:B------:R-:W-:-:S03]  /*03b0*/  @!P0 IMAD.WIDE.U32 R4, R19, 0x8, R4 ;  /* 0x0000000813048825 */ /* 0x000fc600078e0004 */
[----:B------:R3:W5:Y:S01]  /*03c0*/  @!P2 LDG.E R24, desc[UR4][R8.64+0x4] ;  /* 0x000004040818a981 */ /* 0x000762000c1e1900 */
[----:B----4-:R-:W-:-:S03]  /*03d0*/  IMAD.MOV.U32 R14, RZ, RZ, RZ ;  /* 0x000000ffff0e7224 */ /* 0x010fc600078e00ff */
[----:B------:R-:W4:Y:S04]  /*03e0*/  @!P1 LDG.E R26, desc[UR4][R6.64+0x4] ;  /* 0x00000404061a9981 */ /* 0x000f28000c1e1900 */
[----:B------:R-:W4:Y:S04]  /*03f0*/  @!P0 LDG.E R12, desc[UR4][R4.64+0x4] ;  /* 0x00000404040c8981 */ /* 0x000f28000c1e1900 */
[----:B------:R-:W4:Y:S01]  /*0400*/  @!P6 LDG.E R14, desc[UR4][R2.64+0x4] ;  /* 0x00000404020ee981 */ /* 0x000f22000c1e1900 */
[----:B------:R-:W-:Y:S01]  /*0410*/  ISETP.GE.U32.AND P0, PT, R17, R16, PT ;  /* 0x000000101100720c */ /* 0x000fe20003f06070 */
[----:B------:R-:W-:Y:S04]  /*0420*/  BSSY.RECONVERGENT B0, `(.L_x_8050) ;  /* 0x0000042000007945 */ /* 0x000fe80003800200 */
[----:B------:R-:W-:Y:S01]  /*0430*/  BSSY.RELIABLE B1, `(.L_x_8051) ;  /* 0x000003a000017945 */ /* 0x000fe20003800100 */
[----:B---3--:R-:W-:-:S02]  /*0440*/  MOV R8, R28 ;  /* 0x0000001c00087202 */ /* 0x008fc40000000f00 */
[C---:B--2---:R-:W-:Y:S02]  /*0450*/  LOP3.LUT R19, R29.reuse, 0x80000000, R18, 0xb8, !PT ;  /* 0x800000001d137812 */ /* 0x044fe400078eb812 */
[----:B------:R-:W-:Y:S02]  /*0460*/  MOV R18, R28 ;  /* 0x0000001c00127202 */ /* 0x000fe40000000f00 */
[C---:B------:R-:W-:Y:S01]  /*0470*/  LOP3.LUT R23, R29.reuse, 0x80000000, R22, 0xb8, !PT ;  /* 0x800000001d177812 */ /* 0x040fe200078eb816 */
[----:B------:R-:W-:Y:S01]  /*0480*/  IMAD.MOV.U32 R22, RZ, RZ, R28 ;  /* 0x000000ffff167224 */ /* 0x000fe200078e001c */
[C---:B------:R-:W-:Y:S01]  /*0490*/  LOP3.LUT R21, R29.reuse, 0x80000000, R20, 0xb8, !PT ;  /* 0x800000001d157812 */ /* 0x040fe200078eb814 */
[----:B------:R-:W-:Y:S01]  /*04a0*/  IMAD.MOV.U32 R20, RZ, RZ, R28 ;  /* 0x000000ffff147224 */ /* 0x000fe200078e001c */
[C---:B-----5:R-:W-:Y:S02]  /*04b0*/  LOP3.LUT R13, R29.reuse, 0x80000000, R25, 0xb8, !PT ;  /* 0x800000001d0d7812 */ /* 0x060fe400078eb819 */
[C---:B------:R-:W-:Y:S01]  /*04c0*/  LOP3.LUT R25, R29.reuse, 0x80000000, R24, 0xb8, !PT ;  /* 0x800000001d197812 */ /* 0x040fe200078eb818 */
[----:B------:R-:W-:Y:S01]  /*04d0*/  IMAD.MOV.U32 R24, RZ, RZ, R28 ;  /* 0x000000ffff187224 */ /* 0x000fe200078e001c */
[C---:B----4-:R-:W-:Y:S01]  /*04e0*/  LOP3.LUT R27, R29.reuse, 0x80000000, R26, 0xb8, !PT ;  /* 0x800000001d1b7812 */ /* 0x050fe200078eb81a */
[----:B------:R-:W-:Y:S01]  /*04f0*/  IMAD.MOV.U32 R26, RZ, RZ, R28 ;  /* 0x000000ffff1a7224 */ /* 0x000fe200078e001c */
[----:B------:R-:W-:-:S02]  /*0500*/  LOP3.LUT R9, R29, 0x80000000, R12, 0xb8, !PT ;  /* 0x800000001d097812 */ /* 0x000fc400078eb80c */
[----:B------:R-:W-:Y:S02]  /*0510*/  MOV R12, R28 ;  /* 0x0000001c000c7202 */ /* 0x000fe40000000f00 */
[----:B------:R-:W-:Y:S01]  /*0520*/  LOP3.LUT R29, R29, 0x80000000, R14, 0xb8, !PT ;  /* 0x800000001d1d7812 */ /* 0x000fe200078eb80e */
[----:B------:R-:W-:Y:S06]  /*0530*/  @P0 BRA `(.L_x_8052) ;  /* 0x0000000000300947 */ /* 0x000fec0003800000 */
[----:B------:R-:W0:Y:S01]  /*0540*/  LDC.64 R2, c[0x0][0x398] ;  /* 0x0000e600ff027b82 */ /* 0x000e220000000a00 */
[----:B------:R-:W-:Y:S02]  /*0550*/  IMAD.IADD R5, R0, 0x1, R17 ;  /* 0x0000000100057824 */ /* 0x000fe400078e0211 */
[----:B------:R-:W-:-:S05]  /*0560*/  VIADD R17, R17, 0x80 ;  /* 0x0000008011117836 */ /* 0x000fca0000000000 */
[----:B------:R-:W-:Y:S01]  /*0570*/  ISETP.GE.U32.AND P0, PT, R17, R16, PT ;  /* 0x000000101100720c */ /* 0x000fe20003f06070 */
[----:B0-----:R-:W-:-:S05]  /*0580*/  IMAD.WIDE.U32 R2, R5, 0x8, R2 ;  /* 0x0000000805027825 */ /* 0x001fca00078e0002 */
[----:B------:R0:W-:Y:S07]  /*0590*/  STG.E.64 desc[UR4][R2.64], R18 ;  /* 0x0000001202007986 */ /* 0x0001ee000c101b04 */
[----:B------:R-:W-:Y:S05]  /*05a0*/  @P0 BRA `(.L_x_8053) ;  /* 0x0000000000300947 */ /* 0x000fea0003800000 */
[----:B0-----:R-:W0:Y:S01]  /*05b0*/  LDC.64 R2, c[0x0][0x398] ;  /* 0x0000e600ff027b82 */ /* 0x001e220000000a00 */
[----:B------:R-:W-:Y:S01]  /*05c0*/  IADD3 R5, PT, PT, R0, R17, RZ ;  /* 0x0000001100057210 */ /* 0x000fe20007ffe0ff */
[----:B------:R-:W-:-:S04]  /*05d0*/  VIADD R17, R17, 0x80 ;  /* 0x0000008011117836 */ /* 0x000fc80000000000 */
[----:B0-----:R-:W-:-:S05]  /*05e0*/  IMAD.WIDE.U32 R2, R5, 0x8, R2 ;  /* 0x0000000805027825 */ /* 0x001fca00078e0002 */
[----:B------:R0:W-:Y:S02]  /*05f0*/  STG.E.64 desc[UR4][R2.64], R22 ;  /* 0x0000001602007986 */ /* 0x0001e4000c101b04 */
.L_x_8052:
[----:B------:R-:W-:-:S13]  /*0600*/  ISETP.GE.U32.AND P0, PT, R17, R16, PT ;  /* 0x000000101100720c */ /* 0x000fda0003f06070 */
[----:B------:R-:W-:Y:S05]  /*0610*/  @P0 BRA `(.L_x_8054) ;  /* 0x0000000000300947 */ /* 0x000fea0003800000 */
[----:B0-----:R-:W0:Y:S01]  /*0620*/  LDC.64 R2, c[0x0][0x398] ;  /* 0x0000e600ff027b82 */ /* 0x001e220000000a00 */
[----:B------:R-:W-:Y:S01]  /*0630*/  IMAD.IADD R5, R0, 0x1, R17 ;  /* 0x0000000100057824 */ /* 0x000fe200078e0211 */
[----:B------:R-:W-:-:S03]  /*0640*/  IADD3 R17, PT, PT, R17, 0x80, RZ ;  /* 0x0000008011117810 */ /* 0x000fc60007ffe0ff */
[----:B0-----:R-:W-:-:S05]  /*0650*/  IMAD.WIDE.U32 R2, R5, 0x8, R2 ;  /* 0x0000000805027825 */ /* 0x001fca00078e0002 */
[----:B------:R1:W-:Y:S02]  /*0660*/  STG.E.64 desc[UR4][R2.64], R20 ;  /* 0x0000001402007986 */ /* 0x0003e4000c101b04 */
.L_x_8053:
[----:B------:R-:W-:-:S13]  /*0670*/  ISETP.GE.U32.AND P0, PT, R17, R16, PT ;  /* 0x000000101100720c */ /* 0x000fda0003f06070 */
[----:B------:R-:W-:Y:S05]  /*0680*/  @P0 BRA `(.L_x_8055) ;  /* 0x0000000000300947 */ /* 0x000fea0003800000 */
[----:B01----:R-:W0:Y:S01]  /*0690*/  LDC.64 R2, c[0x0][0x398] ;  /* 0x0000e600ff027b82 */ /* 0x003e220000000a00 */
[----:B------:R-:W-:Y:S01]  /*06a0*/  IMAD.IADD R5, R0, 0x1, R17 ;  /* 0x0000000100057824 */ /* 0x000fe200078e0211 */
[----:B------:R-:W-:-:S03]  /*06b0*/  IADD3 R17, PT, PT, R17, 0x80, RZ ;  /* 0x0000008011117810 */ /* 0x000fc60007ffe0ff */
[----:B0-----:R-:W-:-:S05]  /*06c0*/  IMAD.WIDE.U32 R2, R5, 0x8, R2 ;  /* 0x0000000805027825 */ /* 0x001fca00078e0002 */
[----:B------:R1:W-:Y:S02]  /*06d0*/  STG.E.64 desc[UR4][R2.64], R12 ;  /* 0x0000000c02007986 */ /* 0x0003e4000c101b04 */
.L_x_8054:
[----:B------:R-:W-:-:S13]  /*06e0*/  ISETP.GE.U32.AND P0, PT, R17, R16, PT ;  /* 0x000000101100720c */ /* 0x000fda0003f06070 */
[----:B------:R-:W-:Y:S05]  /*06f0*/  @P0 BRA `(.L_x_8056) ;  /* 0x0000000000340947 */ /* 0x000fea0003800000 */
[----:B01----:R-:W0:Y:S01]  /*0700*/  LDC.64 R2, c[0x0][0x398] ;  /* 0x0000e600ff027b82 */ /* 0x003e220000000a00 */
[----:B------:R-:W-:Y:S01]  /*0710*/  IMAD.IADD R5, R0, 0x1, R17 ;  /* 0x0000000100057824 */ /* 0x000fe200078e0211 */
[----:B------:R-:W-:-:S03]  /*0720*/  IADD3 R17, PT, PT, R17, 0x80, RZ ;  /* 0x0000008011117810 */ /* 0x000fc60007ffe0ff */
[----:B0-----:R-:W-:-:S05]  /*0730*/  IMAD.WIDE.U32 R2, R5, 0x8, R2 ;  /* 0x0000000805027825 */ /* 0x001fca00078e0002 */
[----:B------:R2:W-:Y:S02]  /*0740*/  STG.E.64 desc[UR4][R2.64], R24 ;  /* 0x0000001802007986 */ /* 0x0005e4000c101b04 */
.L_x_8055:
[----:B------:R-:W-:-:S13]  /*0750*/  ISETP.GE.U32.AND P0, PT, R17, R16, PT ;  /* 0x000000101100720c */ /* 0x000fda0003f06070 */
[----:B------:R-:W-:Y:S05]  /*0760*/  @P0 BREAK.RELIABLE B1 ;  /* 0x0000000000010942 */ /* 0x000fea0003800100 */
[----:B------:R-:W-:Y:S05]  /*0770*/  @P0 BRA `(.L_x_8057) ;  /* 0x0000000000300947 */ /* 0x000fea0003800000 */
[----:B012---:R-:W0:Y:S01]  /*0780*/  LDC.64 R2, c[0x0][0x398] ;  /* 0x0000e600ff027b82 */ /* 0x007e220000000a00 */
[----:B------:R-:W-:Y:S01]  /*0790*/  IMAD.IADD R5, R0, 0x1, R17 ;  /* 0x0000000100057824 */ /* 0x000fe200078e0211 */
[----:B------:R-:W-:-:S03]  /*07a0*/  IADD3 R17, PT, PT, R17, 0x80, RZ ;  /* 0x0000008011117810 */ /* 0x000fc60007ffe0ff */
[----:B0-----:R-:W-:-:S05]  /*07b0*/  IMAD.WIDE.U32 R2, R5, 0x8, R2 ;  /* 0x0000000805027825 */ /* 0x001fca00078e0002 */
[----:B------:R2:W-:Y:S02]  /*07c0*/  STG.E.64 desc[UR4][R2.64], R26 ;  /* 0x0000001a02007986 */ /* 0x0005e4000c101b04 */
.L_x_8056:
[----:B------:R-:W-:Y:S05]  /*07d0*/  BSYNC.RELIABLE B1 ;  /* 0x0000000000017941 */ /* 0x000fea0003800100 */
.L_x_8051:
[----:B------:R-:W-:-:S13]  /*07e0*/  ISETP.GE.U32.AND P0, PT, R17, R16, PT ;  /* 0x000000101100720c */ /* 0x000fda0003f06070 */
[----:B012---:R-:W0:Y:S01]  /*07f0*/  @!P0 LDC.64 R2, c[0x0][0x398] ;  /* 0x0000e600ff028b82 */ /* 0x007e220000000a00 */
[----:B------:R-:W-:Y:S01]  /*0800*/  @!P0 IMAD.IADD R5, R0, 0x1, R17 ;  /* 0x0000000100058824 */ /* 0x000fe200078e0211 */
[----:B------:R-:W-:-:S03]  /*0810*/  @!P0 IADD3 R17, PT, PT, R17, 0x80, RZ ;  /* 0x0000008011118810 */ /* 0x000fc60007ffe0ff */
[----:B0-----:R-:W-:-:S05]  /*0820*/  @!P0 IMAD.WIDE.U32 R2, R5, 0x8, R2 ;  /* 0x0000000805028825 */ /* 0x001fca00078e0002 */
[----:B------:R3:W-:Y:S02]  /*0830*/  @!P0 STG.E.64 desc[UR4][R2.64], R8 ;  /* 0x0000000802008986 */ /* 0x0007e4000c101b04 */
.L_x_8057:
[----:B------:R-:W-:Y:S05]  /*0840*/  BSYNC.RECONVERGENT B0 ;  /* 0x0000000000007941 */ /* 0x000fea0003800200 */
.L_x_8050:
[----:B------:R-:W-:Y:S05]  /*0850*/  WARPSYNC.ALL ;  /* 0x0000000000007948 */ /* 0x000fea0003800000 */
[----:B------:R-:W-:-:S13]  /*0860*/  ISETP.GE.U32.AND P0, PT, R17, R16, PT ;  /* 0x000000101100720c */ /* 0x000fda0003f06070 */
[----:B------:R-:W-:Y:S05]  /*0870*/  @P0 EXIT ;  /* 0x000000000000094d */ /* 0x000fea0003800000 */
[----:B0123--:R-:W0:Y:S01]  /*0880*/  LDC.64 R2, c[0x0][0x398] ;  /* 0x0000e600ff027b82 */ /* 0x00fe220000000a00 */
[----:B------:R-:W-:-:S04]  /*0890*/  IMAD.IADD R17, R0, 0x1, R17 ;  /* 0x0000000100117824 */ /* 0x000fc800078e0211 */
[----:B0-----:R-:W-:-:S05]  /*08a0*/  IMAD.WIDE.U32 R2, R17, 0x8, R2 ;  /* 0x0000000811027825 */ /* 0x001fca00078e0002 */
[----:B------:R-:W-:Y:S01]  /*08b0*/  STG.E.64 desc[UR4][R2.64], R28 ;  /* 0x0000001c02007986 */ /* 0x000fe2000c101b04 */
[----:B------:R-:W-:Y:S05]  /*08c0*/  EXIT ;  /* 0x000000000000794d */ /* 0x000fea0003800000 */
.L_x_8049:
[----:B------:R-:W0:Y:S01]  /*08d0*/  S2R R20, SR_TID.X ;  /* 0x0000000000147919 */ /* 0x000e220000002100 */
[----:B------:R-:W1:Y:S08]  /*08e0*/  LDC.64 R2, c[0x0][0x3a0] ;  /* 0x0000e800ff027b82 */ /* 0x000e700000000a00 */
[----:B------:R-:W2:Y:S01]  /*08f0*/  LDC.64 R26, c[0x0][0x398] ;  /* 0x0000e600ff1a7b82 */ /* 0x000ea20000000a00 */
[----:B-1----:R-:W-:-:S04]  /*0900*/  IMAD.WIDE.U32 R2, R0, 0x8, R2 ;  /* 0x0000000800027825 */ /* 0x002fc800078e0002 */
[----:B0-----:R-:W-:-:S03]  /*0910*/  IMAD.WIDE.U32 R24, R20, 0x10, R2 ;  /* 0x0000001014187825 */ /* 0x001fc600078e0002 */
[----:B------:R-:W0:Y:S02]  /*0920*/  LDC.64 R2, c[0x0][0x390] ;  /* 0x0000e400ff027b82 */ /* 0x000e240000000a00 */
[----:B------:R-:W0:Y:S04]  /*0930*/  LDG.E.128 R4, desc[UR4][R24.64] ;  /* 0x0000000418047981 */ /* 0x000e28000c1e1d00 */
[----:B------:R-:W3:Y:S04]  /*0940*/  LDG.E.128 R8, desc[UR4][R24.64+0x800] ;  /* 0x0008000418087981 */ /* 0x000ee8000c1e1d00 */
[----:B------:R-:W4:Y:S04]  /*0950*/  LDG.E.128 R12, desc[UR4][R24.64+0x1000] ;  /* 0x00100004180c7981 */ /* 0x000f28000c1e1d00 */
[----:B------:R-:W5:Y:S01]  /*0960*/  LDG.E.128 R16, desc[UR4][R24.64+0x1800] ;  /* 0x0018000418107981 */ /* 0x000f62000c1e1d00 */
[C---:B0-----:R-:W-:Y:S01]  /*0970*/  LOP3.LUT R23, R3.reuse, 0x80000000, R5, 0xb8, !PT ;  /* 0x8000000003177812 */ /* 0x041fe200078eb805 */
[----:B--2---:R-:W-:Y:S01]  /*0980*/  IMAD.WIDE.U32 R4, R0, 0x8, R26 ;  /* 0x0000000800047825 */ /* 0x004fe200078e001a */
[----:B------:R-:W-:-:S02]  /*0990*/  LOP3.LUT R7, R3, 0x80000000, R7, 0xb8, !PT ;  /* 0x8000000003077812 */ /* 0x000fc400078eb807 */
[-C--:B------:R-:W-:Y:S02]  /*09a0*/  MOV R6, R2.reuse ;  /* 0x0000000200067202 */ /* 0x080fe40000000f00 */
[C---:B---3--:R-:W-:Y:S01]  /*09b0*/  LOP3.LUT R9, R3.reuse, 0x80000000, R9, 0xb8, !PT ;  /* 0x8000000003097812 */ /* 0x048fe200078eb809 */
[----:B------:R-:W-:Y:S01]  /*09c0*/  IMAD.WIDE.U32 R20, R20, 0x10, R4 ;  /* 0x0000001014147825 */ /* 0x000fe200078e0004 */
[----:B------:R-:W-:Y:S02]  /*09d0*/  MOV R4, R2 ;  /* 0x0000000200047202 */ /* 0x000fe40000000f00 */
[C---:B------:R-:W-:Y:S01]  /*09e0*/  LOP3.LUT R11, R3.reuse, 0x80000000, R11, 0xb8, !PT ;  /* 0x80000000030b7812 */ /* 0x040fe200078eb80b */
[----:B------:R-:W-:Y:S01]  /*09f0*/  IMAD.MOV.U32 R5, RZ, RZ, R23 ;  /* 0x000000ffff057224 */ /* 0x000fe200078e0017 */
[C---:B----4-:R-:W-:Y:S02]  /*0a00*/  LOP3.LUT R13, R3.reuse, 0x80000000, R13, 0xb8, !PT ;  /* 0x80000000030d7812 */ /* 0x050fe400078eb80d */
[----:B------:R-:W-:-:S02]  /*0a10*/  LOP3.LUT R15, R3, 0x80000000, R15, 0xb8, !PT ;  /* 0x80000000030f7812 */ /* 0x000fc400078eb80f */
[----:B------:R0:W-:Y:S01]  /*0a20*/  STG.E.128 desc[UR4][R20.64], R4 ;  /* 0x0000000414007986 */ /* 0x0001e2000c101d04 */
[C---:B-----5:R-:W-:Y:S02]  /*0a30*/  LOP3.LUT R17, R3.reuse, 0x80000000, R17, 0xb8, !PT ;  /* 0x8000000003117812 */ /* 0x060fe400078eb811 */
[----:B------:R-:W-:Y:S01]  /*0a40*/  LOP3.LUT R3, R3, 0x80000000, R19, 0xb8, !PT ;  /* 0x8000000003037812 */ /* 0x000fe200078eb813 */
[----:B0-----:R-:W-:Y:S01]  /*0a50*/  IMAD.MOV.U32 R5, RZ, RZ, R9 ;  /* 0x000000ffff057224 */ /* 0x001fe200078e0009 */
[----:B------:R-:W-:-:S05]  /*0a60*/  MOV R7, R11 ;  /* 0x0000000b00077202 */ /* 0x000fca0000000f00 */
[----:B------:R0:W-:Y:S02]  /*0a70*/  STG.E.128 desc[UR4][R20.64+0x800], R4 ;  /* 0x0008000414007986 */ /* 0x0001e4000c101d04 */
[----:B0-----:R-:W-:Y:S01]  /*0a80*/  IMAD.MOV.U32 R5, RZ, RZ, R13 ;  /* 0x000000ffff057224 */ /* 0x001fe200078e000d */
[----:B------:R-:W-:-:S05]  /*0a90*/  MOV R7, R15 ;  /* 0x0000000f00077202 */ /* 0x000fca0000000f00 */
[----:B------:R0:W-:Y:S02]  /*0aa0*/  STG.E.128 desc[UR4][R20.64+0x1000], R4 ;  /* 0x0010000414007986 */ /* 0x0001e4000c101d04 */
[----:B0-----:R-:W-:Y:S01]  /*0ab0*/  IMAD.MOV.U32 R5, RZ, RZ, R17 ;  /* 0x000000ffff057224 */ /* 0x001fe200078e0011 */
[----:B------:R-:W-:-:S05]  /*0ac0*/  MOV R7, R3 ;  /* 0x0000000300077202 */ /* 0x000fca0000000f00 */
[----:B------:R-:W-:Y:S01]  /*0ad0*/  STG.E.128 desc[UR4][R20.64+0x1800], R4 ;  /* 0x0018000414007986 */ /* 0x000fe2000c101d04 */
[----:B------:R-:W-:Y:S05]  /*0ae0*/  EXIT ;  /* 0x000000000000794d */ /* 0x000fea0003800000 */
.L_x_8058:
        /* <DEDUP_REMOVED lines=9> */
.L_x_8160:


//--------------------- .text._ZN2at6native29vectorized_elementwise_kernelILi4ENS0_13AUnaryFunctorIdddZZZNS0_20copysign_kernel_cudaERNS_18TensorIteratorBaseEENKUlvE_clEvENKUlvE_clEvEUlddE_EESt5arrayIPcLm2EEEEviT0_T1_ --------------------------
	.section	.text._ZN2at6native29vectorized_elementwise_kernelILi4ENS0_13AUnaryFunctorIdddZZZNS0_20copysign_kernel_cudaERNS_18TensorIteratorBaseEENKUlvE_clEvENKUlvE_clEvEUlddE_EESt5arrayIPcLm2EEEEviT0_T1_,"ax",@progbits
	.align	128
        .global         _ZN2at6native29vectorized_elementwise_kernelILi4ENS0_13AUnaryFunctorIdddZZZNS0_20copysign_kernel_cudaERNS_18TensorIteratorBaseEENKUlvE_clEvENKUlvE_clEvEUlddE_EESt5arrayIPcLm2EEEEviT0_T1_
        .type           _ZN2at6native29vectorized_elementwise_kernelILi4ENS0_13AUnaryFunctorIdddZZZNS0_20copysign_kernel_cudaERNS_18TensorIteratorBaseEENKUlvE_clEvENKUlvE_clEvEUlddE_EESt5arrayIPcLm2EEEEviT0_T1_,@function
        .size           _ZN2at6native29vectorized_elementwise_kernelILi4ENS0_13AUnaryFunctorIdddZZZNS0_20copysign_kernel_cudaERNS_18TensorIteratorBaseEENKUlvE_clEvENKUlvE_clEvEUlddE_EESt5arrayIPcLm2EEEEviT0_T1_,(.L_x_8161 - _ZN2at6native29vectorized_elementwise_kernelILi4ENS0_13AUnaryFunctorIdddZZZNS0_20copysign_kernel_cudaERNS_18TensorIteratorBaseEENKUlvE_clEvENKUlvE_clEvEUlddE_EESt5arrayIPcLm2EEEEviT0_T1_)
        .other          _ZN2at6native29vectorized_elementwise_kernelILi4ENS0_13AUnaryFunctorIdddZZZNS0_20copysign_kernel_cudaERNS_18TensorIteratorBaseEENKUlvE_clEvENKUlvE_clEvEUlddE_EESt5arrayIPcLm2EEEEviT0_T1_,@"STO_CUDA_ENTRY STV_DEFAULT"
_ZN2at6native29vectorized_elementwise_kernelILi4ENS0_13AUnaryFunctorIdddZZZNS0_20copysign_kernel_cudaERNS_18TensorIteratorBaseEENKUlvE_clEvENKUlvE_clEvEUlddE_EESt5arrayIPcLm2EEEEviT0_T1_:
.text._ZN2at6native29vectorized_elementwise_kernelILi4ENS0_13AUnaryFunctorIdddZZZNS0_20copysign_kernel_cudaERNS_18TensorIteratorBaseEENKUlvE_clEvENKUlvE_clEvEUlddE_EESt5arrayIPcLm2EEEEviT0_T1_:
        /* <DEDUP_REMOVED lines=96> */
.L_x_8062:
[----:B------:R-:W-:-:S13]  /*0600*/  ISETP.GE.U32.AND P0, PT, R17, R16, PT ;  /* 0x000000101100720c */ /* 0x000fda0003f06070 */
[----:B------:R-:W-:Y:S05]  /*0610*/  @P0 BRA `(.L_x_8064) ;  /* 0x0000000000300947 */ /* 0x000fea0003800000 */
[----:B0-----:R-:W0:Y:S01]  /*0620*/  LDC.64 R2, c[0x0][0x398] ;  /* 0x0000e600ff027b82 */ /* 0x001e220000000a00 */
[----:B------:R-:W-:Y:S01]  /*0630*/  IMAD.IADD R5, R0, 0x1, R17 ;  /* 0x0000000100057824 */ /* 0x000fe200078e0211 */
[----:B------:R-:W-:-:S03]  /*0640*/  IADD3 R17, PT, PT, R17, 0x80, RZ ;  /* 0x0000008011117810 */ /* 0x000fc60007ffe0ff */
[----:B0-----:R-:W-:-:S05]  /*0650*/  IMAD.WIDE.U32 R2, R5, 0x8, R2 ;  /* 0x0000000805027825 */ /* 0x001fca00078e0002 */
[----:B------:R1:W-:Y:S02]  /*0660*/  STG.E.64 desc[UR4][R2.64], R20 ;  /* 0x0000001402007986 */ /* 0x0003e4000c101b04 */
.L_x_8063:
[----:B------:R-:W-:-:S13]  /*0670*/  ISETP.GE.U32.AND P0, PT, R17, R16, PT ;  /* 0x000000101100720c */ /* 0x000fda0003f06070 */
[----:B------:R-:W-:Y:S05]  /*0680*/  @P0 BRA `(.L_x_8065) ;  /* 0x0000000000300947 */ /* 0x000fea0003800000 */
[----:B01----:R-:W0:Y:S01]  /*0690*/  LDC.64 R2, c[0x0][0x398] ;  /* 0x0000e600ff027b82 */ /* 0x003e220000000a00 */
[----:B------:R-:W-:Y:S02]  /*06a0*/  IMAD.IADD R5, R0, 0x1, R17 ;  /* 0x0000000100057824 */ /* 0x000fe400078e0211 */
[----:B------:R-:W-:Y:S02]  /*06b0*/  VIADD R17, R17, 0x80 ;  /* 0x0000008011117836 */ /* 0x000fe40000000000 */
[----:B0-----:R-:W-:-:S05]  /*06c0*/  IMAD.WIDE.U32 R2, R5, 0x8, R2 ;  /* 0x0000000805027825 */ /* 0x001fca00078e0002 */
[----:B------:R1:W-:Y:S02]  /*06d0*/  STG.E.64 desc[UR4][R2.64], R12 ;  /* 0x0000000c02007986 */ /* 0x0003e4000c101b04 */
.L_x_8064:
[----:B------:R-:W-:-:S13]  /*06e0*/  ISETP.GE.U32.AND P0, PT, R17, R16, PT ;  /* 0x000000101100720c */ /* 0x000fda0003f06070 */
[----:B------:R-:W-:Y:S05]  /*06f0*/  @P0 BRA `(.L_x_8066) ;  /* 0x0000000000340947 */ /* 0x000fea0003800000 */
[----:B01----:R-:W0:Y:S01]  /*0700*/  LDC.64 R2, c[0x0][0x398] ;  /* 0x0000e600ff027b82 */ /* 0x003e220000000a00 */
[----:B------:R-:W-:Y:S01]  /*0710*/  IADD3 R5, PT, PT, R0, R17, RZ ;  /* 0x0000001100057210 */ /* 0x000fe20007ffe0ff */
[----:B------:R-:W-:-:S04]  /*0720*/  VIADD R17, R17, 0x80 ;  /* 0x0000008011117836 */ /* 0x000fc80000000000 */
[----:B0-----:R-:W-:-:S05]  /*0730*/  IMAD.WIDE.U32 R2, R5, 0x8, R2 ;  /* 0x0000000805027825 */ /* 0x001fca00078e0002 */
[----:B------:R2:W-:Y:S02]  /*0740*/  STG.E.64 desc[UR4][R2.64], R24 ;  /* 0x0000001802007986 */ /* 0x0005e4000c101b04 */
.L_x_8065:
[----:B------:R-:W-:-:S13]  /*0750*/  ISETP.GE.U32.AND P0, PT, R17, R16, PT ;  /* 0x000000101100720c */ /* 0x000fda0003f06070 */
[----:B------:R-:W-:Y:S05]  /*0760*/  @P0 BREAK.RELIABLE B1 ;  /* 0x0000000000010942 */ /* 0x000fea0003800100 */
[----:B------:R-:W-:Y:S05]  /*0770*/  @P0 BRA `(.L_x_8067) ;  /* 0x0000000000300947 */ /* 0x000fea0003800000 */
[----:B012---:R-:W0:Y:S01]  /*0780*/  LDC.64 R2, c[0x0][0x398] ;  /* 0x0000e600ff027b82 */ /* 0x007e220000000a00 */
[----:B------:R-:W-:Y:S01]  /*0790*/  IADD3 R5, PT, PT, R0, R17, RZ ;  /* 0x0000001100057210 */ /* 0x000fe20007ffe0ff */
[----:B------:R-:W-:-:S04]  /*07a0*/  VIADD R17, R17, 0x80 ;  /* 0x0000008011117836 */ /* 0x000fc80000000000 */
[----:B0-----:R-:W-:-:S05]  /*07b0*/  IMAD.WIDE.U32 R2, R5, 0x8, R2 ;  /* 0x0000000805027825 */ /* 0x001fca00078e0002 */
[----:B------:R2:W-:Y:S02]  /*07c0*/  STG.E.64 desc[UR4][R2.64], R26 ;  /* 0x0000001a02007986 */ /* 0x0005e4000c101b04 */
.L_x_8066:
[----:B------:R-:W-:Y:S05]  /*07d0*/  BSYNC.RELIABLE B1 ;  /* 0x0000000000017941 */ /* 0x000fea0003800100 */
.L_x_8061:
[----:B------:R-:W-:-:S13]  /*07e0*/  ISETP.GE.U32.AND P0, PT, R17, R16, PT ;  /* 0x000000101100720c */ /* 0x000fda0003f06070 */
[----:B012---:R-:W0:Y:S01]  /*07f0*/  @!P0 LDC.64 R2, c[0x0][0x398] ;  /* 0x0000e600ff028b82 */ /* 0x007e220000000a00 */
[----:B------:R-:W-:Y:S01]  /*0800*/  @!P0 IADD3 R5, PT, PT, R0, R17, RZ ;  /* 0x0000001100058210 */ /* 0x000fe20007ffe0ff */
[----:B------:R-:W-:-:S04]  /*0810*/  @!P0 VIADD R17, R17, 0x80 ;  /* 0x0000008011118836 */ /* 0x000fc80000000000 */
[----:B0-----:R-:W-:-:S05]  /*0820*/  @!P0 IMAD.WIDE.U32 R2, R5, 0x8, R2 ;  /* 0x0000000805028825 */ /* 0x001fca00078e0002 */
[----:B------:R3:W-:Y:S02]  /*0830*/  @!P0 STG.E.64 desc[UR4][R2.64], R8 ;  /* 0x0000000802008986 */ /* 0x0007e4000c101b04 */
.L_x_8067:
[----:B------:R-:W-:Y:S05]  /*0840*/  BSYNC.RECONVERGENT B0 ;  /* 0x0000000000007941 */ /* 0x000fea0003800200 */
.L_x_8060:
[----:B------:R-:W-:Y:S05]  /*0850*/  WARPSYNC.ALL ;  /* 0x0000000000007948 */ /* 0x000fea0003800000 */
[----:B------:R-:W-:-:S13]  /*0860*/  ISETP.GE.U32.AND P0, PT, R17, R16, PT ;  /* 0x000000101100720c */ /* 0x000fda0003f06070 */
[----:B------:R-:W-:Y:S05]  /*0870*/  @P0 EXIT ;  /* 0x000000000000094d */ /* 0x000fea0003800000 */
[----:B0123--:R-:W0:Y:S01]  /*0880*/  LDC.64 R2, c[0x0][0x398] ;  /* 0x0000e600ff027b82 */ /* 0x00fe220000000a00 */
[----:B------:R-:W-:-:S05]  /*0890*/  IADD3 R17, PT, PT, R0, R17, RZ ;  /* 0x0000001100117210 */ /* 0x000fca0007ffe0ff */
[----:B0-----:R-:W-:-:S05]  /*08a0*/  IMAD.WIDE.U32 R2, R17, 0x8, R2 ;  /* 0x0000000811027825 */ /* 0x001fca00078e0002 */
[----:B------:R-:W-:Y:S01]  /*08b0*/  STG.E.64 desc[UR4][R2.64], R28 ;  /* 0x0000001c02007986 */ /* 0x000fe2000c101b04 */
[----:B------:R-:W-:Y:S05]  /*08c0*/  EXIT ;  /* 0x000000000000794d */ /* 0x000fea0003800000 */
.L_x_8059:
[----:B------:R-:W0:Y:S01]  /*08d0*/  S2R R22, SR_TID.X ;  /* 0x0000000000167919 */ /* 0x000e220000002100 */
[----:B------:R-:W1:Y:S08]  /*08e0*/  LDC.64 R2, c[0x0][0x3a0] ;  /* 0x0000e800ff027b82 */ /* 0x000e700000000a00 */
[----:B------:R-:W2:Y:S01]  /*08f0*/  LDC.64 R20, c[0x0][0x398] ;  /* 0x0000e600ff147b82 */ /* 0x000ea20000000a00 */
[----:B-1----:R-:W-:-:S04]  /*0900*/  IMAD.WIDE.U32 R2, R0, 0x8, R2 ;  /* 0x0000000800027825 */ /* 0x002fc800078e0002 */
[----:B0-----:R-:W-:-:S03]  /*0910*/  IMAD.WIDE.U32 R24, R22, 0x20, R2 ;  /* 0x0000002016187825 */ /* 0x001fc600078e0002 */
[----:B------:R-:W0:Y:S02]  /*0920*/  LDC.64 R2, c[0x0][0x390] ;  /* 0x0000e400ff027b82 */ /* 0x000e240000000a00 */
[----:B------:R-:W0:Y:S04]  /*0930*/  LDG.E.ENL2.256 R8, R16, desc[UR4][R24.64] ;  /* 0xfe0000041810797e */ /* 0x000e280008121908 */
[----:B------:R-:W3:Y:S01]  /*0940*/  LDG.E.ENL2.256 R4, R12, desc[UR4][R24.64+0x1000] ;  /* 0xfe008004180c797e */ /* 0x000ee20008121904 */
[----:B--2---:R-:W-:-:S04]  /*0950*/  IMAD.WIDE.U32 R20, R0, 0x8, R20 ;  /* 0x0000000800147825 */ /* 0x004fc800078e0014 */
[----:B------:R-:W-:Y:S01]  /*0960*/  IMAD.WIDE.U32 R22, R22, 0x20, R20 ;  /* 0x0000002016167825 */ /* 0x000fe200078e0014 */
[----:B0-----:R-:W-:-:S03]  /*0970*/  LOP3.LUT R17, R3, 0x80000000, R17, 0xb8, !PT ;  /* 0x8000000003117812 */ /* 0x001fc600078eb811 */
[--C-:B------:R-:W-:Y:S01]  /*0980*/  IMAD.MOV.U32 R8, RZ, RZ, R2.reuse ;  /* 0x000000ffff087224 */ /* 0x100fe200078e0002 */
[C---:B------:R-:W-:Y:S02]  /*0990*/  LOP3.LUT R19, R3.reuse, 0x80000000, R19, 0xb8, !PT ;  /* 0x8000000003137812 */ /* 0x040fe400078eb813 */
[C---:B------:R-:W-:Y:S01]  /*09a0*/  LOP3.LUT R9, R3.reuse, 0x80000000, R9, 0xb8, !PT ;  /* 0x8000000003097812 */ /* 0x040fe200078eb809 */
[--C-:B---3--:R-:W-:Y:S01]  /*09b0*/  IMAD.MOV.U32 R4, RZ, RZ, R2.reuse ;  /* 0x000000ffff047224 */ /* 0x108fe200078e0002 */
[C---:B------:R-:W-:Y:S01]  /*09c0*/  LOP3.LUT R11, R3.reuse, 0x80000000, R11, 0xb8, !PT ;  /* 0x80000000030b7812 */ /* 0x040fe200078eb80b */
[----:B------:R-:W-:Y:S01]  /*09d0*/  IMAD.MOV.U32 R6, RZ, RZ, R2 ;  /* 0x000000ffff067224 */ /* 0x000fe200078e0002 */
[C---:B------:R-:W-:Y:S02]  /*09e0*/  LOP3.LUT R13, R3.reuse, 0x80000000, R13, 0xb8, !PT ;  /* 0x80000000030d7812 */ /* 0x040fe400078eb80d */
[C---:B------:R-:W-:Y:S02]  /*09f0*/  LOP3.LUT R15, R3.reuse, 0x80000000, R15, 0xb8, !PT ;  /* 0x80000000030f7812 */ /* 0x040fe400078eb80f */
[----:B------:R-:W-:-:S02]  /*0a00*/  LOP3.LUT R27, R3, 0x80000000, R5, 0xb8, !PT ;  /* 0x80000000031b7812 */ /* 0x000fc400078eb805 */
[----:B------:R-:W-:Y:S02]  /*0a10*/  LOP3.LUT R3, R3, 0x80000000, R7, 0xb8, !PT ;  /* 0x8000000003037812 */ /* 0x000fe400078eb807 */
[----:B------:R-:W-:Y:S02]  /*0a20*/  MOV R5, R17 ;  /* 0x0000001100057202 */ /* 0x000fe40000000f00 */
[----:B------:R-:W-:Y:S02]  /*0a30*/  MOV R7, R19 ;  /* 0x0000001300077202 */ /* 0x000fe40000000f00 */
[----:B------:R-:W-:-:S05]  /*0a40*/  MOV R10, R2 ;  /* 0x00000002000a7202 */ /* 0x000fca0000000f00 */
[----:B------:R0:W-:Y:S02]  /*0a50*/  STG.E.ENL2.256 desc[UR4][R22.64], R4, R8 ;  /* 0xf80000041608797f */ /* 0x0001e4000f121804 */
[----:B0-----:R-:W-:Y:S01]  /*0a60*/  IMAD.MOV.U32 R5, RZ, RZ, R13 ;  /* 0x000000ffff057224 */ /* 0x001fe200078e000d */
[----:B------:R-:W-:Y:S01]  /*0a70*/  MOV R7, R15 ;  /* 0x0000000f00077202 */ /* 0x000fe20000000f00 */
[----:B------:R-:W-:Y:S01]  /*0a80*/  IMAD.MOV.U32 R9, RZ, RZ, R27 ;  /* 0x000000ffff097224 */ /* 0x000fe200078e001b */
[----:B------:R-:W-:-:S05]  /*0a90*/  MOV R11, R3 ;  /* 0x00000003000b7202 */ /* 0x000fca0000000f00 */
[----:B------:R-:W-:Y:S01]  /*0aa0*/  STG.E.ENL2.256 desc[UR4][R22.64+0x1000], R4, R8 ;  /* 0xf80080041608797f */ /* 0x000fe2000f121804 */
[----:B------:R-:W-:Y:S05]  /*0ab0*/  EXIT ;  /* 0x000000000000794d */ /* 0x000fea0003800000 */
.L_x_8068:
        /* <DEDUP_REMOVED lines=12> */
.L_x_8161:


//--------------------- .text._ZN2at6native29vectorized_elementwise_kernelILi8ENS0_13AUnaryFunctorIdddZZZNS0_20copysign_kernel_cudaERNS_18TensorIteratorBaseEENKUlvE_clEvENKUlvE_clEvEUlddE_EESt5arrayIPcLm2EEEEviT0_T1_ --------------------------
	.section	.text._ZN2at6native29vectorized_elementwise_kernelILi8ENS0_13AUnaryFunctorIdddZZZNS0_20copysign_kernel_cudaERNS_18TensorIteratorBaseEENKUlvE_clEvENKUlvE_clEvEUlddE_EESt5arrayIPcLm2EEEEviT0_T1_,"ax",@progbits
	.align	128
        .global         _ZN2at6native29vectorized_elementwise_kernelILi8ENS0_13AUnaryFunctorIdddZZZNS0_20copysign_kernel_cudaERNS_18TensorIteratorBaseEENKUlvE_clEvENKUlvE_clEvEUlddE_EESt5arrayIPcLm2EEEEviT0_T1_
        .type           _ZN2at6native29vectorized_elementwise_kernelILi8ENS0_13AUnaryFunctorIdddZZZNS0_20copysign_kernel_cudaERNS_18TensorIteratorBaseEENKUlvE_clEvENKUlvE_clEvEUlddE_EESt5arrayIPcLm2EEEEviT0_T1_,@function
        .size           _ZN2at6native29vectorized_elementwise_kernelILi8ENS0_13AUnaryFunctorIdddZZZNS0_20copysign_kernel_cudaERNS_18TensorIteratorBaseEENKUlvE_clEvENKUlvE_clEvEUlddE_EESt5arrayIPcLm2EEEEviT0_T1_,(.L_x_8162 - _ZN2at6native29vectorized_elementwise_kernelILi8ENS0_13AUnaryFunctorIdddZZZNS0_20copysign_kernel_cudaERNS_18TensorIteratorBaseEENKUlvE_clEvENKUlvE_clEvEUlddE_EESt5arrayIPcLm2EEEEviT0_T1_)
        .other          _ZN2at6native29vectorized_elementwise_kernelILi8ENS0_13AUnaryFunctorIdddZZZNS0_20copysign_kernel_cudaERNS_18TensorIteratorBaseEENKUlvE_clEvENKUlvE_clEvEUlddE_EESt5arrayIPcLm2EEEEviT0_T1_,@"STO_CUDA_ENTRY STV_DEFAULT"
_ZN2at6native29vectorized_elementwise_kernelILi8ENS0_13AUnaryFunctorIdddZZZNS0_20copysign_kernel_cudaERNS_18TensorIteratorBaseEENKUlvE_clEvENKUlvE_clEvEUlddE_EESt5arrayIPcLm2EEEEviT0_T1_:
.text._ZN2at6native29vectorized_elementwise_kernelILi8ENS0_13AUnaryFunctorIdddZZZNS0_20copysign_kernel_cudaERNS_18TensorIteratorBaseEENKUlvE_clEvENKUlvE_clEvEUlddE_EESt5arrayIPcLm2EEEEviT0_T1_:
        /* <DEDUP_REMOVED lines=96> */
.L_x_8072:
[----:B------:R-:W-:-:S13]  /*0600*/  ISETP.GE.U32.AND P0, PT, R17, R16, PT ;  /* 0x000000101100720c */ /* 0x000fda0003f06070 */
[----:B------:R-:W-:Y:S05]  /*0610*/  @P0 BRA `(.L_x_8074) ;  /* 0x0000000000300947 */ /* 0x000fea0003800000 */
[----:B0-----:R-:W0:Y:S01]  /*0620*/  LDC.64 R2, c[0x0][0x398] ;  /* 0x0000e600ff027b82 */ /* 0x001e220000000a00 */
[----:B------:R-:W-:Y:S01]  /*0630*/  IMAD.IADD R5, R0, 0x1, R17 ;  /* 0x0000000100057824 */ /* 0x000fe200078e0211 */
[----:B------:R-:W-:-:S03]  /*0640*/  IADD3 R17, PT, PT, R17, 0x80, RZ ;  /* 0x0000008011117810 */ /* 0x000fc60007ffe0ff */
[----:B0-----:R-:W-:-:S05]  /*0650*/  IMAD.WIDE.U32 R2, R5, 0x8, R2 ;  /* 0x0000000805027825 */ /* 0x001fca00078e0002 */
[----:B------:R1:W-:Y:S02]  /*0660*/  STG.E.64 desc[UR4][R2.64], R20 ;  /* 0x0000001402007986 */ /* 0x0003e4000c101b04 */
.L_x_8073:
[----:B------:R-:W-:-:S13]  /*0670*/  ISETP.GE.U32.AND P0, PT, R17, R16, PT ;  /* 0x000000101100720c */ /* 0x000fda0003f06070 */
[----:B------:R-:W-:Y:S05]  /*0680*/  @P0 BRA `(.L_x_8075) ;  /* 0x0000000000300947 */ /* 0x000fea0003800000 */
[----:B01----:R-:W0:Y:S01]  /*0690*/  LDC.64 R2, c[0x0][0x398] ;  /* 0x0000e600ff027b82 */ /* 0x003e220000000a00 */
[----:B------:R-:W-:Y:S02]  /*06a0*/  IMAD.IADD R5, R0, 0x1, R17 ;  /* 0x0000000100057824 */ /* 0x000fe400078e0211 */
[----:B------:R-:W-:Y:S02]  /*06b0*/  VIADD R17, R17, 0x80 ;  /* 0x0000008011117836 */ /* 0x000fe40000000000 */
[----:B0-----:R-:W-:-:S05]  /*06c0*/  IMAD.WIDE.U32 R2, R5, 0x8, R2 ;  /* 0x0000000805027825 */ /* 0x001fca00078e0002 */
[----:B------:R1:W-:Y:S02]  /*06d0*/  STG.E.64 desc[UR4][R2.64], R12 ;  /* 0x0000000c02007986 */ /* 0x0003e4000c101b04 */
.L_x_8074:
[----:B------:R-:W-:-:S13]  /*06e0*/  ISETP.GE.U32.AND P0, PT, R17, R16, PT ;  /* 0x000000101100720c */ /* 0x000fda0003f06070 */
[----:B------:R-:W-:Y:S05]  /*06f0*/  @P0 BRA `(.L_x_8076) ;  /* 0x0000000000340947 */ /* 0x000fea0003800000 */
[----:B01----:R-:W0:Y:S01]  /*0700*/  LDC.64 R2, c[0x0][0x398] ;  /* 0x0000e600ff027b82 */ /* 0x003e220000000a00 */
[----:B------:R-:W-:Y:S01]  /*0710*/  IADD3 R5, PT, PT, R0, R17, RZ ;  /* 0x0000001100057210 */ /* 0x000fe20007ffe0ff */
[----:B------:R-:W-:-:S04]  /*0720*/  VIADD R17, R17, 0x80 ;  /* 0x0000008011117836 */ /* 0x000fc80000000000 */
[----:B0-----:R-:W-:-:S05]  /*0730*/  IMAD.WIDE.U32 R2, R5, 0x8, R2 ;  /* 0x0000000805027825 */ /* 0x001fca00078e0002 */
[----:B------:R2:W-:Y:S02]  /*0740*/  STG.E.64 desc[UR4][R2.64], R24 ;  /* 0x0000001802007986 */ /* 0x0005e4000c101b04 */
.L_x_8075:
        /* <DEDUP_REMOVED lines=8> */
.L_x_8076:
[----:B------:R-:W-:Y:S05]  /*07d0*/  BSYNC.RELIABLE B1 ;  /* 0x0000000000017941 */ /* 0x000fea0003800100 */
.L_x_8071:
[----:B------:R-:W-:-:S13]  /*07e0*/  ISETP.GE.U32.AND P0, PT, R17, R16, PT ;  /* 0x000000101100720c */ /* 0x000fda0003f06070 */
[----:B012---:R-:W0:Y:S01]  /*07f0*/  @!P0 LDC.64 R2, c[0x0][0x398] ;  /* 0x0000e600ff028b82 */ /* 0x007e220000000a00 */
[----:B------:R-:W-:Y:S01]  /*0800*/  @!P0 IADD3 R5, PT, PT, R0, R17, RZ ;  /* 0x0000001100058210 */ /* 0x000fe20007ffe0ff */
[----:B------:R-:W-:-:S04]  /*0810*/  @!P0 VIADD R17, R17, 0x80 ;  /* 0x0000008011118836 */ /* 0x000fc80000000000 */
[----:B0-----:R-:W-:-:S05]  /*0820*/  @!P0 IMAD.WIDE.U32 R2, R5, 0x8, R2 ;  /* 0x0000000805028825 */ /* 0x001fca00078e0002 */
[----:B------:R3:W-:Y:S02]  /*0830*/  @!P0 STG.E.64 desc[UR4][R2.64], R8 ;  /* 0x0000000802008986 */ /* 0x0007e4000c101b04 */
.L_x_8077:
[----:B------:R-:W-:Y:S05]  /*0840*/  BSYNC.RECONVERGENT B0 ;  /* 0x0000000000007941 */ /* 0x000fea0003800200 */
.L_x_8070:
        /* <DEDUP_REMOVED lines=8> */
.L_x_8069:
        /* <DEDUP_REMOVED lines=31> */
.L_x_8078:
        /* <DEDUP_REMOVED lines=12> */
.L_x_8162:


//--------------------- .nv.global.init           --------------------------
	.section	.nv.global.init,"aw",@progbits
.nv.global.init:
	.type		$str$5,@object
	.size		$str$5,(__unnamed_1 - $str$5)
$str$5:
        /*0000*/ 	.byte	0x66, 0x61, 0x6c, 0x73, 0x65, 0x00
	.type		__unnamed_1,@object
	.size		__unnamed_1,(__unnamed_5 - __unnamed_1)
__unnamed_1:
        /*0006*/ 	.byte	0x66, 0x65, 0x74, 0x63, 0x68, 0x5f, 0x61, 0x6e, 0x64, 0x5f, 0x63, 0x61, 0x73, 0x74, 0x00
	.type		__unnamed_5,@object
	.size		__unnamed_5,(__unnamed_3 - __unnamed_5)
__unnamed_5:
        /*0015*/ 	.byte	0x66, 0x65, 0x74, 0x63, 0x68, 0x5f, 0x61, 0x6e, 0x64, 0x5f, 0x63, 0x61, 0x73, 0x74, 0x00
	.type		__unnamed_3,@object
	.size		__unnamed_3,(__unnamed_7 - __unnamed_3)
__unnamed_3:
        /*0024*/ 	.byte	0x66, 0x65, 0x74, 0x63, 0x68, 0x5f, 0x61, 0x6e, 0x64, 0x5f, 0x63, 0x61, 0x73, 0x74, 0x00
	.type		__unnamed_7,@object
	.size		__unnamed_7,(__unnamed_2 - __unnamed_7)
__unnamed_7:
        /*0033*/ 	.byte	0x66, 0x65, 0x74, 0x63, 0x68, 0x5f, 0x61, 0x6e, 0x64, 0x5f, 0x63, 0x61, 0x73, 0x74, 0x00
	.type		__unnamed_2,@object
	.size		__unnamed_2,(__unnamed_6 - __unnamed_2)
__unnamed_2:
        /*0042*/ 	.byte	0x63, 0x61, 0x73, 0x74, 0x5f, 0x61, 0x6e, 0x64, 0x5f, 0x73, 0x74, 0x6f, 0x72, 0x65, 0x00
	.type		__unnamed_6,@object
	.size		__unnamed_6,(__unnamed_4 - __unnamed_6)
__unnamed_6:
        /*0051*/ 	.byte	0x63, 0x61, 0x73, 0x74, 0x5f, 0x61, 0x6e, 0x64, 0x5f, 0x73, 0x74, 0x6f, 0x72, 0x65, 0x00
	.type		__unnamed_4,@object
	.size		__unnamed_4,(__unnamed_8 - __unnamed_4)
__unnamed_4:
        /*0060*/ 	.byte	0x63, 0x61, 0x73, 0x74, 0x5f, 0x61, 0x6e, 0x64, 0x5f, 0x73, 0x74, 0x6f, 0x72, 0x65, 0x00
	.type		__unnamed_8,@object
	.size		__unnamed_8,($str$6 - __unnamed_8)
__unnamed_8:
        /*006f*/ 	.byte	0x63, 0x61, 0x73, 0x74, 0x5f, 0x61, 0x6e, 0x64, 0x5f, 0x73, 0x74, 0x6f, 0x72, 0x65, 0x00
	.type		$str$6,@object
	.size		$str$6,(.L_37 - $str$6)
$str$6:
        /*007e*/ 	.byte	0x2f, 0x72, 0x6f, 0x6f, 0x74, 0x2f, 0x2e, 0x70, 0x79, 0x65, 0x6e, 0x76, 0x2f, 0x76, 0x65, 0x72
        /*008e*/ 	.byte	0x73, 0x69, 0x6f, 0x6e, 0x73, 0x2f, 0x33, 0x2e, 0x31, 0x33, 0x2e, 0x31, 0x32, 0x2f, 0x6c, 0x69
        /*009e*/ 	.byte	0x62, 0x2f, 0x70, 0x79, 0x74, 0x68, 0x6f, 0x6e, 0x33, 0x2e, 0x31, 0x33, 0x2f, 0x73, 0x69, 0x74
        /*00ae*/ 	.byte	0x65, 0x2d, 0x70, 0x61, 0x63, 0x6b, 0x61, 0x67, 0x65, 0x73, 0x2f, 0x74, 0x6f, 0x72, 0x63, 0x68
        /*00be*/ 	.byte	0x2f, 0x69, 0x6e, 0x63, 0x6c, 0x75, 0x64, 0x65, 0x2f, 0x63, 0x31, 0x30, 0x2f, 0x63, 0x6f, 0x72
        /*00ce*/ 	.byte	0x65, 0x2f, 0x44, 0x79, 0x6e, 0x61, 0x6d, 0x69, 0x63, 0x43, 0x61, 0x73, 0x74, 0x2e, 0x68, 0x00
.L_37:


//--------------------- .nv.shared.reserved.0     --------------------------
	.section	.nv.shared.reserved.0,"aw",@nobits
	.weak		__nv_reservedSMEM_offset_0_alias
	.size		__nv_reservedSMEM_offset_0_alias, 0, 64
	.other		__nv_reservedSMEM_offset_0_alias,@"STO_CUDA_RESERVED_SHARED STV_DEFAULT"
__nv_reservedSMEM_offset_0_alias:
	.zero		0
	.zero		64


//--------------------- .nv.global                --------------------------
	.section	.nv.global,"aw",@nobits
.nv.global:
	.type		_ZN48_INTERNAL_51620a36_17_CopysignKernel_cu_3e3b8e0b4cuda3std3__48in_placeE,@object
	.size		_ZN48_INTERNAL_51620a36_17_CopysignKernel_cu_3e3b8e0b4cuda3std3__48in_placeE,(_ZN48_INTERNAL_51620a36_17_CopysignKernel_cu_3e3b8e0b4cuda3std6ranges3__45__cpo8distanceE - _ZN48_INTERNAL_51620a36_17_CopysignKernel_cu_3e3b8e0b4cuda3std3__48in_placeE)
_ZN48_INTERNAL_51620a36_17_CopysignKernel_cu_3e3b8e0b4cuda3std3__48in_placeE:
	.zero		1
	.type		_ZN48_INTERNAL_51620a36_17_CopysignKernel_cu_3e3b8e0b4cuda3std6ranges3__45__cpo8distanceE,@object
	.size		_ZN48_INTERNAL_51620a36_17_CopysignKernel_cu_3e3b8e0b4cuda3std6ranges3__45__cpo8distanceE,(_ZN48_INTERNAL_51620a36_17_CopysignKernel_cu_3e3b8e0b4cuda3std3__45__cpo6cbeginE - _ZN48_INTERNAL_51620a36_17_CopysignKernel_cu_3e3b8e0b4cuda3std6ranges3__45__cpo8distanceE)
_ZN48_INTERNAL_51620a36_17_CopysignKernel_cu_3e3b8e0b4cuda3std6ranges3__45__cpo8distanceE:
	.zero		1
	.type		_ZN48_INTERNAL_51620a36_17_CopysignKernel_cu_3e3b8e0b4cuda3std3__45__cpo6cbeginE,@object
	.size		_ZN48_INTERNAL_51620a36_17_CopysignKernel_cu_3e3b8e0b4cuda3std3__45__cpo6cbeginE,(_ZN48_INTERNAL_51620a36_17_CopysignKernel_cu_3e3b8e0b4cuda3std6ranges3__45__cpo7advanceE - _ZN48_INTERNAL_51620a36_17_CopysignKernel_cu_3e3b8e0b4cuda3std3__45__cpo6cbeginE)
_ZN48_INTERNAL_51620a36_17_CopysignKernel_cu_3e3b8e0b4cuda3std3__45__cpo6cbeginE:
	.zero		1
	.type		_ZN48_INTERNAL_51620a36_17_CopysignKernel_cu_3e3b8e0b4cuda3std6ranges3__45__cpo7advanceE,@object
	.size		_ZN48_INTERNAL_51620a36_17_CopysignKernel_cu_3e3b8e0b4cuda3std6ranges3__45__cpo7advanceE,(_ZN48_INTERNAL_51620a36_17_CopysignKernel_cu_3e3b8e0b4cuda3std3__45__cpo7crbeginE - _ZN48_INTERNAL_51620a36_17_CopysignKernel_cu_3e3b8e0b4cuda3std6ranges3__45__cpo7advanceE)
_ZN48_INTERNAL_51620a36_17_CopysignKernel_cu_3e3b8e0b4cuda3std6ranges3__45__cpo7advanceE:
	.zero		1
	.type		_ZN48_INTERNAL_51620a36_17_CopysignKernel_cu_3e3b8e0b4cuda3std3__45__cpo7crbeginE,@object
	.size		_ZN48_INTERNAL_51620a36_17_CopysignKernel_cu_3e3b8e0b4cuda3std3__45__cpo7crbeginE,(_ZN48_INTERNAL_51620a36_17_CopysignKernel_cu_3e3b8e0b4cuda3std6ranges3__45__cpo4dataE - _ZN48_INTERNAL_51620a36_17_CopysignKernel_cu_3e3b8e0b4cuda3std3__45__cpo7crbeginE)
_ZN48_INTERNAL_51620a36_17_CopysignKernel_cu_3e3b8e0b4cuda3std3__45__cpo7crbeginE:
	.zero		1
	.type		_ZN48_INTERNAL_51620a36_17_CopysignKernel_cu_3e3b8e0b4cuda3std6ranges3__45__cpo4dataE,@object
	.size		_ZN48_INTERNAL_51620a36_17_CopysignKernel_cu_3e3b8e0b4cuda3std6ranges3__45__cpo4dataE,(_ZN48_INTERNAL_51620a36_17_CopysignKernel_cu_3e3b8e0b4cuda3std6ranges3__45__cpo5beginE - _ZN48_INTERNAL_51620a36_17_CopysignKernel_cu_3e3b8e0b4cuda3std6ranges3__45__cpo4dataE)
_ZN48_INTERNAL_51620a36_17_CopysignKernel_cu_3e3b8e0b4cuda3std6ranges3__45__cpo4dataE:
	.zero		1
	.type		_ZN48_INTERNAL_51620a36_17_CopysignKernel_cu_3e3b8e0b4cuda3std6ranges3__45__cpo5beginE,@object
	.size		_ZN48_INTERNAL_51620a36_17_CopysignKernel_cu_3e3b8e0b4cuda3std6ranges3__45__cpo5beginE,(_ZN48_INTERNAL_51620a36_17_CopysignKernel_cu_3e3b8e0b4cuda3std3__450_GLOBAL__N__51620a36_17_CopysignKernel_cu_3e3b8e0b6ignoreE - _ZN48_INTERNAL_51620a36_17_CopysignKernel_cu_3e3b8e0b4cuda3std6ranges3__45__cpo5beginE)
_ZN48_INTERNAL_51620a36_17_CopysignKernel_cu_3e3b8e0b4cuda3std6ranges3__45__cpo5beginE:
	.zero		1
	.type		_ZN48_INTERNAL_51620a36_17_CopysignKernel_cu_3e3b8e0b4cuda3std3__450_GLOBAL__N__51620a36_17_CopysignKernel_cu_3e3b8e0b6ignoreE,@object
	.size		_ZN48_INTERNAL_51620a36_17_CopysignKernel_cu_3e3b8e0b4cuda3std3__450_GLOBAL__N__51620a36_17_CopysignKernel_cu_3e3b8e0b6ignoreE,(_ZN48_INTERNAL_51620a36_17_CopysignKernel_cu_3e3b8e0b4cuda3std6ranges3__45__cpo4sizeE - _ZN48_INTERNAL_51620a36_17_CopysignKernel_cu_3e3b8e0b4cuda3std3__450_GLOBAL__N__51620a36_17_CopysignKernel_cu_3e3b8e0b6ignoreE)
_ZN48_INTERNAL_51620a36_17_CopysignKernel_cu_3e3b8e0b4cuda3std3__450_GLOBAL__N__51620a36_17_CopysignKernel_cu_3e3b8e0b6ignoreE:
	.zero		1
	.type		_ZN48_INTERNAL_51620a36_17_CopysignKernel_cu_3e3b8e0b4cuda3std6ranges3__45__cpo4sizeE,@object
	.size		_ZN48_INTERNAL_51620a36_17_CopysignKernel_cu_3e3b8e0b4cuda3std6ranges3__45__cpo4sizeE,(_ZN48_INTERNAL_51620a36_17_CopysignKernel_cu_3e3b8e0b4cuda3std3__45__cpo5beginE - _ZN48_INTERNAL_51620a36_17_CopysignKernel_cu_3e3b8e0b4cuda3std6ranges3__45__cpo4sizeE)
_ZN48_INTERNAL_51620a36_17_CopysignKernel_cu_3e3b8e0b4cuda3std6ranges3__45__cpo4sizeE:
	.zero		1
	.type		_ZN48_INTERNAL_51620a36_17_CopysignKernel_cu_3e3b8e0b4cuda3std3__45__cpo5beginE,@object
	.size		_ZN48_INTERNAL_51620a36_17_CopysignKernel_cu_3e3b8e0b4cuda3std3__45__cpo5beginE,(_ZN48_INTERNAL_51620a36_17_CopysignKernel_cu_3e3b8e0b4cuda3std6ranges3__45__cpo6cbeginE - _ZN48_INTERNAL_51620a36_17_CopysignKernel_cu_3e3b8e0b4cuda3std3__45__cpo5beginE)
_ZN48_INTERNAL_51620a36_17_CopysignKernel_cu_3e3b8e0b4cuda3std3__45__cpo5beginE:
	.zero		1
	.type		_ZN48_INTERNAL_51620a36_17_CopysignKernel_cu_3e3b8e0b4cuda3std6ranges3__45__cpo6cbeginE,@object
	.size		_ZN48_INTERNAL_51620a36_17_CopysignKernel_cu_3e3b8e0b4cuda3std6ranges3__45__cpo6cbeginE,(_ZN48_INTERNAL_51620a36_17_CopysignKernel_cu_3e3b8e0b4cuda3std3__45__cpo6rbeginE - _ZN48_INTERNAL_51620a36_17_CopysignKernel_cu_3e3b8e0b4cuda3std6ranges3__45__cpo6cbeginE)
_ZN48_INTERNAL_51620a36_17_CopysignKernel_cu_3e3b8e0b4cuda3std6ranges3__45__cpo6cbeginE:
	.zero		1
	.type		_ZN48_INTERNAL_51620a36_17_CopysignKernel_cu_3e3b8e0b4cuda3std3__45__cpo6rbeginE,@object
	.size		_ZN48_INTERNAL_51620a36_17_CopysignKernel_cu_3e3b8e0b4cuda3std3__45__cpo6rbeginE,(_ZN48_INTERNAL_51620a36_17_CopysignKernel_cu_3e3b8e0b4cuda3std6ranges3__45__cpo4nextE - _ZN48_INTERNAL_51620a36_17_CopysignKernel_cu_3e3b8e0b4cuda3std3__45__cpo6rbeginE)
_ZN48_INTERNAL_51620a36_17_CopysignKernel_cu_3e3b8e0b4cuda3std3__45__cpo6rbeginE:
	.zero		1
	.type		_ZN48_INTERNAL_51620a36_17_CopysignKernel_cu_3e3b8e0b4cuda3std6ranges3__45__cpo4nextE,@object
	.size		_ZN48_INTERNAL_51620a36_17_CopysignKernel_cu_3e3b8e0b4cuda3std6ranges3__45__cpo4nextE,(_ZN48_INTERNAL_51620a36_17_CopysignKernel_cu_3e3b8e0b4cuda3std6ranges3__45__cpo4swapE - _ZN48_INTERNAL_51620a36_17_CopysignKernel_cu_3e3b8e0b4cuda3std6ranges3__45__cpo4nextE)
_ZN48_INTERNAL_51620a36_17_CopysignKernel_cu_3e3b8e0b4cuda3std6ranges3__45__cpo4nextE:
	.zero		1
	.type		_ZN48_INTERNAL_51620a36_17_CopysignKernel_cu_3e3b8e0b4cuda3std6ranges3__45__cpo4swapE,@object
	.size		_ZN48_INTERNAL_51620a36_17_CopysignKernel_cu_3e3b8e0b4cuda3std6ranges3__45__cpo4swapE,(_ZN48_INTERNAL_51620a36_17_CopysignKernel_cu_3e3b8e0b4cuda3std3__420unreachable_sentinelE - _ZN48_INTERNAL_51620a36_17_CopysignKernel_cu_3e3b8e0b4cuda3std6ranges3__45__cpo4swapE)
_ZN48_INTERNAL_51620a36_17_CopysignKernel_cu_3e3b8e0b4cuda3std6ranges3__45__cpo4swapE:
	.zero		1
	.type		_ZN48_INTERNAL_51620a36_17_CopysignKernel_cu_3e3b8e0b4cuda3std3__420unreachable_sentinelE,@object
	.size		_ZN48_INTERNAL_51620a36_17_CopysignKernel_cu_3e3b8e0b4cuda3std3__420unreachable_sentinelE,(_ZN48_INTERNAL_51620a36_17_CopysignKernel_cu_3e3b8e0b6thrust24THRUST_300001_SM_1000_NS6system6detail10sequential3seqE - _ZN48_INTERNAL_51620a36_17_CopysignKernel_cu_3e3b8e0b4cuda3std3__420unreachable_sentinelE)
_ZN48_INTERNAL_51620a36_17_CopysignKernel_cu_3e3b8e0b4cuda3std3__420unreachable_sentinelE:
	.zero		1
	.type		_ZN48_INTERNAL_51620a36_17_CopysignKernel_cu_3e3b8e0b6thrust24THRUST_300001_SM_1000_NS6system6detail10sequential3seqE,@object
	.size		_ZN48_INTERNAL_51620a36_17_CopysignKernel_cu_3e3b8e0b6thrust24THRUST_300001_SM_1000_NS6system6detail10sequential3seqE,(_ZN48_INTERNAL_51620a36_17_CopysignKernel_cu_3e3b8e0b4cuda3std3__45__cpo4cendE - _ZN48_INTERNAL_51620a36_17_CopysignKernel_cu_3e3b8e0b6thrust24THRUST_300001_SM_1000_NS6system6detail10sequential3seqE)
_ZN48_INTERNAL_51620a36_17_CopysignKernel_cu_3e3b8e0b6thrust24THRUST_300001_SM_1000_NS6system6detail10sequential3seqE:
	.zero		1
	.type		_ZN48_INTERNAL_51620a36_17_CopysignKernel_cu_3e3b8e0b4cuda3std3__45__cpo4cendE,@object
	.size		_ZN48_INTERNAL_51620a36_17_CopysignKernel_cu_3e3b8e0b4cuda3std3__45__cpo4cendE,(_ZN48_INTERNAL_51620a36_17_CopysignKernel_cu_3e3b8e0b4cuda3std6ranges3__45__cpo9iter_swapE - _ZN48_INTERNAL_51620a36_17_CopysignKernel_cu_3e3b8e0b4cuda3std3__45__cpo4cendE)
_ZN48_INTERNAL_51620a36_17_CopysignKernel_cu_3e3b8e0b4cuda3std3__45__cpo4cendE:
	.zero		1
	.type		_ZN48_INTERNAL_51620a36_17_CopysignKernel_cu_3e3b8e0b4cuda3std6ranges3__45__cpo9iter_swapE,@object
	.size		_ZN48_INTERNAL_51620a36_17_CopysignKernel_cu_3e3b8e0b4cuda3std6ranges3__45__cpo9iter_swapE,(_ZN48_INTERNAL_51620a36_17_CopysignKernel_cu_3e3b8e0b4cuda3std3__45__cpo5crendE - _ZN48_INTERNAL_51620a36_17_CopysignKernel_cu_3e3b8e0b4cuda3std6ranges3__45__cpo9iter_swapE)
_ZN48_INTERNAL_51620a36_17_CopysignKernel_cu_3e3b8e0b4cuda3std6ranges3__45__cpo9iter_swapE:
	.zero		1
	.type		_ZN48_INTERNAL_51620a36_17_CopysignKernel_cu_3e3b8e0b4cuda3std3__45__cpo5crendE,@object
	.size		_ZN48_INTERNAL_51620a36_17_CopysignKernel_cu_3e3b8e0b4cuda3std3__45__cpo5crendE,(_ZN48_INTERNAL_51620a36_17_CopysignKernel_cu_3e3b8e0b4cuda3std6ranges3__45__cpo5cdataE - _ZN48_INTERNAL_51620a36_17_CopysignKernel_cu_3e3b8e0b4cuda3std3__45__cpo5crendE)
_ZN48_INTERNAL_51620a36_17_CopysignKernel_cu_3e3b8e0b4cuda3std3__45__cpo5crendE:
	.zero		1
	.type		_ZN48_INTERNAL_51620a36_17_CopysignKernel_cu_3e3b8e0b4cuda3std6ranges3__45__cpo5cdataE,@object
	.size		_ZN48_INTERNAL_51620a36_17_CopysignKernel_cu_3e3b8e0b4cuda3std6ranges3__45__cpo5cdataE,(_ZN48_INTERNAL_51620a36_17_CopysignKernel_cu_3e3b8e0b4cuda3std6ranges3__45__cpo3endE - _ZN48_INTERNAL_51620a36_17_CopysignKernel_cu_3e3b8e0b4cuda3std6ranges3__45__cpo5cdataE)
_ZN48_INTERNAL_51620a36_17_CopysignKernel_cu_3e3b8e0b4cuda3std6ranges3__45__cpo5cdataE:
	.zero		1
	.type		_ZN48_INTERNAL_51620a36_17_CopysignKernel_cu_3e3b8e0b4cuda3std6ranges3__45__cpo3endE,@object
	.size		_ZN48_INTERNAL_51620a36_17_CopysignKernel_cu_3e3b8e0b4cuda3std6ranges3__45__cpo3endE,(_ZN48_INTERNAL_51620a36_17_CopysignKernel_cu_3e3b8e0b4cuda3std3__419piecewise_constructE - _ZN48_INTERNAL_51620a36_17_CopysignKernel_cu_3e3b8e0b4cuda3std6ranges3__45__cpo3endE)
_ZN48_INTERNAL_51620a36_17_CopysignKernel_cu_3e3b8e0b4cuda3std6ranges3__45__cpo3endE:
	.zero		1
	.type		_ZN48_INTERNAL_51620a36_17_CopysignKernel_cu_3e3b8e0b4cuda3std3__419piecewise_constructE,@object
	.size		_ZN48_INTERNAL_51620a36_17_CopysignKernel_cu_3e3b8e0b4cuda3std3__419piecewise_constructE,(_ZN48_INTERNAL_51620a36_17_CopysignKernel_cu_3e3b8e0b4cuda3std6ranges3__45__cpo5ssizeE - _ZN48_INTERNAL_51620a36_17_CopysignKernel_cu_3e3b8e0b4cuda3std3__419piecewise_constructE)
_ZN48_INTERNAL_51620a36_17_CopysignKernel_cu_3e3b8e0b4cuda3std3__419piecewise_constructE:
	.zero		1
	.type		_ZN48_INTERNAL_51620a36_17_CopysignKernel_cu_3e3b8e0b4cuda3std6ranges3__45__cpo5ssizeE,@object
	.size		_ZN48_INTERNAL_51620a36_17_CopysignKernel_cu_3e3b8e0b4cuda3std6ranges3__45__cpo5ssizeE,(_ZN48_INTERNAL_51620a36_17_CopysignKernel_cu_3e3b8e0b4cuda3std3__45__cpo3endE - _ZN48_INTERNAL_51620a36_17_CopysignKernel_cu_3e3b8e0b4cuda3std6ranges3__45__cpo5ssizeE)
_ZN48_INTERNAL_51620a36_17_CopysignKernel_cu_3e3b8e0b4cuda3std6ranges3__45__cpo5ssizeE:
	.zero		1
	.type		_ZN48_INTERNAL_51620a36_17_CopysignKernel_cu_3e3b8e0b4cuda3std3__45__cpo3endE,@object
	.size		_ZN48_INTERNAL_51620a36_17_CopysignKernel_cu_3e3b8e0b4cuda3std3__45__cpo3endE,(_ZN48_INTERNAL_51620a36_17_CopysignKernel_cu_3e3b8e0b4cuda3std6ranges3__45__cpo4cendE - _ZN48_INTERNAL_51620a36_17_CopysignKernel_cu_3e3b8e0b4cuda3std3__45__cpo3endE)
_ZN48_INTERNAL_51620a36_17_CopysignKernel_cu_3e3b8e0b4cuda3std3__45__cpo3endE:
	.zero		1
	.type		_ZN48_INTERNAL_51620a36_17_CopysignKernel_cu_3e3b8e0b4cuda3std6ranges3__45__cpo4cendE,@object
	.size		_ZN48_INTERNAL_51620a36_17_CopysignKernel_cu_3e3b8e0b4cuda3std6ranges3__45__cpo4cendE,(_ZN48_INTERNAL_51620a36_17_CopysignKernel_cu_3e3b8e0b4cuda3std3__45__cpo4rendE - _ZN48_INTERNAL_51620a36_17_CopysignKernel_cu_3e3b8e0b4cuda3std6ranges3__45__cpo4cendE)
_ZN48_INTERNAL_51620a36_17_CopysignKernel_cu_3e3b8e0b4cuda3std6ranges3__45__cpo4cendE:
	.zero		1
	.type		_ZN48_INTERNAL_51620a36_17_CopysignKernel_cu_3e3b8e0b4cuda3std3__45__cpo4rendE,@object
	.size		_ZN48_INTERNAL_51620a36_17_CopysignKernel_cu_3e3b8e0b4cuda3std3__45__cpo4rendE,(_ZN48_INTERNAL_51620a36_17_CopysignKernel_cu_3e3b8e0b4cuda3std6ranges3__45__cpo4prevE - _ZN48_INTERNAL_51620a36_17_CopysignKernel_cu_3e3b8e0b4cuda3std3__45__cpo4rendE)
_ZN48_INTERNAL_51620a36_17_CopysignKernel_cu_3e3b8e0b4cuda3std3__45__cpo4rendE:
	.zero		1
	.type		_ZN48_INTERNAL_51620a36_17_CopysignKernel_cu_3e3b8e0b4cuda3std6ranges3__45__cpo4prevE,@object
	.size		_ZN48_INTERNAL_51620a36_17_CopysignKernel_cu_3e3b8e0b4cuda3std6ranges3__45__cpo4prevE,(_ZN48_INTERNAL_51620a36_17_CopysignKernel_cu_3e3b8e0b4cuda3std6ranges3__45__cpo9iter_moveE - _ZN48_INTERNAL_51620a36_17_CopysignKernel_cu_3e3b8e0b4cuda3std6ranges3__45__cpo4prevE)
_ZN48_INTERNAL_51620a36_17_CopysignKernel_cu_3e3b8e0b4cuda3std6ranges3__45__cpo4prevE:
	.zero		1
	.type		_ZN48_INTERNAL_51620a36_17_CopysignKernel_cu_3e3b8e0b4cuda3std6ranges3__45__cpo9iter_moveE,@object
	.size		_ZN48_INTERNAL_51620a36_17_CopysignKernel_cu_3e3b8e0b4cuda3std6ranges3__45__cpo9iter_moveE,(.L_21 - _ZN48_INTERNAL_51620a36_17_CopysignKernel_cu_3e3b8e0b4cuda3std6ranges3__45__cpo9iter_moveE)
_ZN48_INTERNAL_51620a36_17_CopysignKernel_cu_3e3b8e0b4cuda3std6ranges3__45__cpo9iter_moveE:
	.zero		1
.L_21:


//--------------------- .nv.constant0._ZN2at6native18elementwise_kernelILi128ELi4EZNS0_15gpu_kernel_implINS0_13BinaryFunctorIN3c104HalfES5_S5_ZZZNS0_20copysign_kernel_cudaERNS_18TensorIteratorBaseEENKUlvE_clEvENKUlvE2_clEvEUlS5_S5_E_EEEEvS7_RKT_EUliE_EEviT1_ --------------------------
	.section	.nv.constant0._ZN2at6native18elementwise_kernelILi128ELi4EZNS0_15gpu_kernel_implINS0_13BinaryFunctorIN3c104HalfES5_S5_ZZZNS0_20copysign_kernel_cudaERNS_18TensorIteratorBaseEENKUlvE_clEvENKUlvE2_clEvEUlS5_S5_E_EEEEvS7_RKT_EUliE_EEviT1_,"a",@progbits
	.sectionflags	@""
	.align	4
.nv.constant0._ZN2at6native18elementwise_kernelILi128ELi4EZNS0_15gpu_kernel_implINS0_13BinaryFunctorIN3c104HalfES5_S5_ZZZNS0_20copysign_kernel_cudaERNS_18TensorIteratorBaseEENKUlvE_clEvENKUlvE2_clEvEUlS5_S5_E_EEEEvS7_RKT_EUliE_EEviT1_:
	.zero		1552


//--------------------- .nv.constant0._ZN2at6native27unrolled_elementwise_kernelINS0_13BinaryFunctorIN3c104HalfES4_S4_ZZZNS0_20copysign_kernel_cudaERNS_18TensorIteratorBaseEENKUlvE_clEvENKUlvE2_clEvEUlS4_S4_E_EESt5arrayIPcLm3EELi4E23TrivialOffsetCalculatorILi2EjESE_ILi1EjENS0_6memory12LoadWithCastILi2EEENSH_13StoreWithCastILi1EEEEEviT_T0_T2_T3_T4_T5_ --------------------------
	.section	.nv.constant0._ZN2at6native27unrolled_elementwise_kernelINS0_13BinaryFunctorIN3c104HalfES4_S4_ZZZNS0_20copysign_kernel_cudaERNS_18TensorIteratorBaseEENKUlvE_clEvENKUlvE2_clEvEUlS4_S4_E_EESt5arrayIPcLm3EELi4E23TrivialOffsetCalculatorILi2EjESE_ILi1EjENS0_6memory12LoadWithCastILi2EEENSH_13StoreWithCastILi1EEEEEviT_T0_T2_T3_T4_T5_,"a",@progbits
	.sectionflags	@""
	.align	4
.nv.constant0._ZN2at6native27unrolled_elementwise_kernelINS0_13BinaryFunctorIN3c104HalfES4_S4_ZZZNS0_20copysign_kernel_cudaERNS_18TensorIteratorBaseEENKUlvE_clEvENKUlvE2_clEvEUlS4_S4_E_EESt5arrayIPcLm3EELi4E23TrivialOffsetCalculatorILi2EjESE_ILi1EjENS0_6memory12LoadWithCastILi2EEENSH_13StoreWithCastILi1EEEEEviT_T0_T2_T3_T4_T5_:
	.zero		952


//--------------------- .nv.constant0._ZN2at6native18elementwise_kernelILi128ELi4EZNS0_22gpu_kernel_impl_nocastINS0_13BinaryFunctorIN3c104HalfES5_S5_ZZZNS0_20copysign_kernel_cudaERNS_18TensorIteratorBaseEENKUlvE_clEvENKUlvE2_clEvEUlS5_S5_E_EEEEvS7_RKT_EUliE_EEviT1_ --------------------------
	.section	.nv.constant0._ZN2at6native18elementwise_kernelILi128ELi4EZNS0_22gpu_kernel_impl_nocastINS0_13BinaryFunctorIN3c104HalfES5_S5_ZZZNS0_20copysign_kernel_cudaERNS_18TensorIteratorBaseEENKUlvE_clEvENKUlvE2_clEvEUlS5_S5_E_EEEEvS7_RKT_EUliE_EEviT1_,"a",@progbits
	.sectionflags	@""
	.align	4
.nv.constant0._ZN2at6native18elementwise_kernelILi128ELi4EZNS0_22gpu_kernel_impl_nocastINS0_13BinaryFunctorIN3c104HalfES5_S5_ZZZNS0_20copysign_kernel_cudaERNS_18TensorIteratorBaseEENKUlvE_clEvENKUlvE2_clEvEUlS5_S5_E_EEEEvS7_RKT_EUliE_EEviT1_:
	.zero		1552


//--------------------- .nv.constant0._ZN2at6native27unrolled_elementwise_kernelINS0_13BinaryFunctorIN3c104HalfES4_S4_ZZZNS0_20copysign_kernel_cudaERNS_18TensorIteratorBaseEENKUlvE_clEvENKUlvE2_clEvEUlS4_S4_E_EESt5arrayIPcLm3EELi4E23TrivialOffsetCalculatorILi2EjESE_ILi1EjENS0_6memory15LoadWithoutCastENSH_16StoreWithoutCastEEEviT_T0_T2_T3_T4_T5_ --------------------------
	.section	.nv.constant0._ZN2at6native27unrolled_elementwise_kernelINS0_13BinaryFunctorIN3c104HalfES4_S4_ZZZNS0_20copysign_kernel_cudaERNS_18TensorIteratorBaseEENKUlvE_clEvENKUlvE2_clEvEUlS4_S4_E_EESt5arrayIPcLm3EELi4E23TrivialOffsetCalculatorILi2EjESE_ILi1EjENS0_6memory15LoadWithoutCastENSH_16StoreWithoutCastEEEviT_T0_T2_T3_T4_T5_,"a",@progbits
	.sectionflags	@""
	.align	4
.nv.constant0._ZN2at6native27unrolled_elementwise_kernelINS0_13BinaryFunctorIN3c104HalfES4_S4_ZZZNS0_20copysign_kernel_cudaERNS_18TensorIteratorBaseEENKUlvE_clEvENKUlvE2_clEvEUlS4_S4_E_EESt5arrayIPcLm3EELi4E23TrivialOffsetCalculatorILi2EjESE_ILi1EjENS0_6memory15LoadWithoutCastENSH_16StoreWithoutCastEEEviT_T0_T2_T3_T4_T5_:
	.zero		932


//--------------------- .nv.constant0._ZN2at6native29vectorized_elementwise_kernelILi2ENS0_13BinaryFunctorIN3c104HalfES4_S4_ZZZNS0_20copysign_kernel_cudaERNS_18TensorIteratorBaseEENKUlvE_clEvENKUlvE2_clEvEUlS4_S4_E_EESt5arrayIPcLm3EEEEviT0_T1_ --------------------------
	.section	.nv.constant0._ZN2at6native29vectorized_elementwise_kernelILi2ENS0_13BinaryFunctorIN3c104HalfES4_S4_ZZZNS0_20copysign_kernel_cudaERNS_18TensorIteratorBaseEENKUlvE_clEvENKUlvE2_clEvEUlS4_S4_E_EESt5arrayIPcLm3EEEEviT0_T1_,"a",@progbits
	.sectionflags	@""
	.align	4
.nv.constant0._ZN2at6native29vectorized_elementwise_kernelILi2ENS0_13BinaryFunctorIN3c104HalfES4_S4_ZZZNS0_20copysign_kernel_cudaERNS_18TensorIteratorBaseEENKUlvE_clEvENKUlvE2_clEvEUlS4_S4_E_EESt5arrayIPcLm3EEEEviT0_T1_:
	.zero		928


//--------------------- .nv.constant0._ZN2at6native29vectorized_elementwise_kernelILi4ENS0_13BinaryFunctorIN3c104HalfES4_S4_ZZZNS0_20copysign_kernel_cudaERNS_18TensorIteratorBaseEENKUlvE_clEvENKUlvE2_clEvEUlS4_S4_E_EESt5arrayIPcLm3EEEEviT0_T1_ --------------------------
	.section	.nv.constant0._ZN2at6native29vectorized_elementwise_kernelILi4ENS0_13BinaryFunctorIN3c104HalfES4_S4_ZZZNS0_20copysign_kernel_cudaERNS_18TensorIteratorBaseEENKUlvE_clEvENKUlvE2_clEvEUlS4_S4_E_EESt5arrayIPcLm3EEEEviT0_T1_,"a",@progbits
	.sectionflags	@""
	.align	4
.nv.constant0._ZN2at6native29vectorized_elementwise_kernelILi4ENS0_13BinaryFunctorIN3c104HalfES4_S4_ZZZNS0_20copysign_kernel_cudaERNS_18TensorIteratorBaseEENKUlvE_clEvENKUlvE2_clEvEUlS4_S4_E_EESt5arrayIPcLm3EEEEviT0_T1_:
	.zero		928


//--------------------- .nv.constant0._ZN2at6native29vectorized_elementwise_kernelILi8ENS0_13BinaryFunctorIN3c104HalfES4_S4_ZZZNS0_20copysign_kernel_cudaERNS_18TensorIteratorBaseEENKUlvE_clEvENKUlvE2_clEvEUlS4_S4_E_EESt5arrayIPcLm3EEEEviT0_T1_ --------------------------
	.section	.nv.constant0._ZN2at6native29vectorized_elementwise_kernelILi8ENS0_13BinaryFunctorIN3c104HalfES4_S4_ZZZNS0_20copysign_kernel_cudaERNS_18TensorIteratorBaseEENKUlvE_clEvENKUlvE2_clEvEUlS4_S4_E_EESt5arrayIPcLm3EEEEviT0_T1_,"a",@progbits
	.sectionflags	@""
	.align	4
.nv.constant0._ZN2at6native29vectorized_elementwise_kernelILi8ENS0_13BinaryFunctorIN3c104HalfES4_S4_ZZZNS0_20copysign_kernel_cudaERNS_18TensorIteratorBaseEENKUlvE_clEvENKUlvE2_clEvEUlS4_S4_E_EESt5arrayIPcLm3EEEEviT0_T1_:
	.zero		928


//--------------------- .nv.constant0._ZN2at6native18elementwise_kernelILi128ELi4EZNS0_15gpu_kernel_implINS0_13BUnaryFunctorIN3c104HalfES5_S5_ZZZNS0_20copysign_kernel_cudaERNS_18TensorIteratorBaseEENKUlvE_clEvENKUlvE2_clEvEUlS5_S5_E_EEEEvS7_RKT_EUliE_EEviT1_ --------------------------
	.section	.nv.constant0._ZN2at6native18elementwise_kernelILi128ELi4EZNS0_15gpu_kernel_implINS0_13BUnaryFunctorIN3c104HalfES5_S5_ZZZNS0_20copysign_kernel_cudaERNS_18TensorIteratorBaseEENKUlvE_clEvENKUlvE2_clEvEUlS5_S5_E_EEEEvS7_RKT_EUliE_EEviT1_,"a",@progbits
	.sectionflags	@""
	.align	4
.nv.constant0._ZN2at6native18elementwise_kernelILi128ELi4EZNS0_15gpu_kernel_implINS0_13BUnaryFunctorIN3c104HalfES5_S5_ZZZNS0_20copysign_kernel_cudaERNS_18TensorIteratorBaseEENKUlvE_clEvENKUlvE2_clEvEUlS5_S5_E_EEEEvS7_RKT_EUliE_EEviT1_:
	.zero		1440


//--------------------- .nv.constant0._ZN2at6native27unrolled_elementwise_kernelINS0_13BUnaryFunctorIN3c104HalfES4_S4_ZZZNS0_20copysign_kernel_cudaERNS_18TensorIteratorBaseEENKUlvE_clEvENKUlvE2_clEvEUlS4_S4_E_EESt5arrayIPcLm2EELi4E23TrivialOffsetCalculatorILi1EjESF_NS0_6memory12LoadWithCastILi1EEENSG_13StoreWithCastILi1EEEEEviT_T0_T2_T3_T4_T5_ --------------------------
	.section	.nv.constant0._ZN2at6native27unrolled_elementwise_kernelINS0_13BUnaryFunctorIN3c104HalfES4_S4_ZZZNS0_20copysign_kernel_cudaERNS_18TensorIteratorBaseEENKUlvE_clEvENKUlvE2_clEvEUlS4_S4_E_EESt5arrayIPcLm2EELi4E23TrivialOffsetCalculatorILi1EjESF_NS0_6memory12LoadWithCastILi1EEENSG_13StoreWithCastILi1EEEEEviT_T0_T2_T3_T4_T5_,"a",@progbits
	.sectionflags	@""
	.align	4
.nv.constant0._ZN2at6native27unrolled_elementwise_kernelINS0_13BUnaryFunctorIN3c104HalfES4_S4_ZZZNS0_20copysign_kernel_cudaERNS_18TensorIteratorBaseEENKUlvE_clEvENKUlvE2_clEvEUlS4_S4_E_EESt5arrayIPcLm2EELi4E23TrivialOffsetCalculatorILi1EjESF_NS0_6memory12LoadWithCastILi1EEENSG_13StoreWithCastILi1EEEEEviT_T0_T2_T3_T4_T5_:
	.zero		940


//--------------------- .nv.constant0._ZN2at6native18elementwise_kernelILi128ELi4EZNS0_22gpu_kernel_impl_nocastINS0_13BUnaryFunctorIN3c104HalfES5_S5_ZZZNS0_20copysign_kernel_cudaERNS_18TensorIteratorBaseEENKUlvE_clEvENKUlvE2_clEvEUlS5_S5_E_EEEEvS7_RKT_EUliE_EEviT1_ --------------------------
	.section	.nv.constant0._ZN2at6native18elementwise_kernelILi128ELi4EZNS0_22gpu_kernel_impl_nocastINS0_13BUnaryFunctorIN3c104HalfES5_S5_ZZZNS0_20copysign_kernel_cudaERNS_18TensorIteratorBaseEENKUlvE_clEvENKUlvE2_clEvEUlS5_S5_E_EEEEvS7_RKT_EUliE_EEviT1_,"a",@progbits
	.sectionflags	@""
	.align	4
.nv.constant0._ZN2at6native18elementwise_kernelILi128ELi4EZNS0_22gpu_kernel_impl_nocastINS0_13BUnaryFunctorIN3c104HalfES5_S5_ZZZNS0_20copysign_kernel_cudaERNS_18TensorIteratorBaseEENKUlvE_clEvENKUlvE2_clEvEUlS5_S5_E_EEEEvS7_RKT_EUliE_EEviT1_:
	.zero		1440


//--------------------- .nv.constant0._ZN2at6native27unrolled_elementwise_kernelINS0_13BUnaryFunctorIN3c104HalfES4_S4_ZZZNS0_20copysign_kernel_cudaERNS_18TensorIteratorBaseEENKUlvE_clEvENKUlvE2_clEvEUlS4_S4_E_EESt5arrayIPcLm2EELi4E23TrivialOffsetCalculatorILi1EjESF_NS0_6memory15LoadWithoutCastENSG_16StoreWithoutCastEEEviT_T0_T2_T3_T4_T5_ --------------------------
	.section	.nv.constant0._ZN2at6native27unrolled_elementwise_kernelINS0_13BUnaryFunctorIN3c104HalfES4_S4_ZZZNS0_20copysign_kernel_cudaERNS_18TensorIteratorBaseEENKUlvE_clEvENKUlvE2_clEvEUlS4_S4_E_EESt5arrayIPcLm2EELi4E23TrivialOffsetCalculatorILi1EjESF_NS0_6memory15LoadWithoutCastENSG_16StoreWithoutCastEEEviT_T0_T2_T3_T4_T5_,"a",@progbits
	.sectionflags	@""
	.align	4
.nv.constant0._ZN2at6native27unrolled_elementwise_kernelINS0_13BUnaryFunctorIN3c104HalfES4_S4_ZZZNS0_20copysign_kernel_cudaERNS_18TensorIteratorBaseEENKUlvE_clEvENKUlvE2_clEvEUlS4_S4_E_EESt5arrayIPcLm2EELi4E23TrivialOffsetCalculatorILi1EjESF_NS0_6memory15LoadWithoutCastENSG_16StoreWithoutCastEEEviT_T0_T2_T3_T4_T5_:
	.zero		924


//--------------------- .nv.constant0._ZN2at6native29vectorized_elementwise_kernelILi2ENS0_13BUnaryFunctorIN3c104HalfES4_S4_ZZZNS0_20copysign_kernel_cudaERNS_18TensorIteratorBaseEENKUlvE_clEvENKUlvE2_clEvEUlS4_S4_E_EESt5arrayIPcLm2EEEEviT0_T1_ --------------------------
	.section	.nv.constant0._ZN2at6native29vectorized_elementwise_kernelILi2ENS0_13BUnaryFunctorIN3c104HalfES4_S4_ZZZNS0_20copysign_kernel_cudaERNS_18TensorIteratorBaseEENKUlvE_clEvENKUlvE2_clEvEUlS4_S4_E_EESt5arrayIPcLm2EEEEviT0_T1_,"a",@progbits
	.sectionflags	@""
	.align	4
.nv.constant0._ZN2at6native29vectorized_elementwise_kernelILi2ENS0_13BUnaryFunctorIN3c104HalfES4_S4_ZZZNS0_20copysign_kernel_cudaERNS_18TensorIteratorBaseEENKUlvE_clEvENKUlvE2_clEvEUlS4_S4_E_EESt5arrayIPcLm2EEEEviT0_T1_:
	.zero		920


//--------------------- .nv.constant0._ZN2at6native29vectorized_elementwise_kernelILi4ENS0_13BUnaryFunctorIN3c104HalfES4_S4_ZZZNS0_20copysign_kernel_cudaERNS_18TensorIteratorBaseEENKUlvE_clEvENKUlvE2_clEvEUlS4_S4_E_EESt5arrayIPcLm2EEEEviT0_T1_ --------------------------
	.section	.nv.constant0._ZN2at6native29vectorized_elementwise_kernelILi4ENS0_13BUnaryFunctorIN3c104HalfES4_S4_ZZZNS0_20copysign_kernel_cudaERNS_18TensorIteratorBaseEENKUlvE_clEvENKUlvE2_clEvEUlS4_S4_E_EESt5arrayIPcLm2EEEEviT0_T1_,"a",@progbits
	.sectionflags	@""
	.align	4
.nv.constant0._ZN2at6native29vectorized_elementwise_kernelILi4ENS0_13BUnaryFunctorIN3c104HalfES4_S4_ZZZNS0_20copysign_kernel_cudaERNS_18TensorIteratorBaseEENKUlvE_clEvENKUlvE2_clEvEUlS4_S4_E_EESt5arrayIPcLm2EEEEviT0_T1_:
	.zero		920


//--------------------- .nv.constant0._ZN2at6native29vectorized_elementwise_kernelILi8ENS0_13BUnaryFunctorIN3c104HalfES4_S4_ZZZNS0_20copysign_kernel_cudaERNS_18TensorIteratorBaseEENKUlvE_clEvENKUlvE2_clEvEUlS4_S4_E_EESt5arrayIPcLm2EEEEviT0_T1_ --------------------------
	.section	.nv.constant0._ZN2at6native29vectorized_elementwise_kernelILi8ENS0_13BUnaryFunctorIN3c104HalfES4_S4_ZZZNS0_20copysign_kernel_cudaERNS_18TensorIteratorBaseEENKUlvE_clEvENKUlvE2_clEvEUlS4_S4_E_EESt5arrayIPcLm2EEEEviT0_T1_,"a",@progbits
	.sectionflags	@""
	.align	4
.nv.constant0._ZN2at6native29vectorized_elementwise_kernelILi8ENS0_13BUnaryFunctorIN3c104HalfES4_S4_ZZZNS0_20copysign_kernel_cudaERNS_18TensorIteratorBaseEENKUlvE_clEvENKUlvE2_clEvEUlS4_S4_E_EESt5arrayIPcLm2EEEEviT0_T1_:
	.zero		920


//--------------------- .nv.constant0._ZN2at6native18elementwise_kernelILi128ELi4EZNS0_15gpu_kernel_implINS0_13AUnaryFunctorIN3c104HalfES5_S5_ZZZNS0_20copysign_kernel_cudaERNS_18TensorIteratorBaseEENKUlvE_clEvENKUlvE2_clEvEUlS5_S5_E_EEEEvS7_RKT_EUliE_EEviT1_ --------------------------
	.section	.nv.constant0._ZN2at6native18elementwise_kernelILi128ELi4EZNS0_15gpu_kernel_implINS0_13AUnaryFunctorIN3c104HalfES5_S5_ZZZNS0_20copysign_kernel_cudaERNS_18TensorIteratorBaseEENKUlvE_clEvENKUlvE2_clEvEUlS5_S5_E_EEEEvS7_RKT_EUliE_EEviT1_,"a",@progbits
	.sectionflags	@""
	.align	4
.nv.constant0._ZN2at6native18elementwise_kernelILi128ELi4EZNS0_15gpu_kernel_implINS0_13AUnaryFunctorIN3c104HalfES5_S5_ZZZNS0_20copysign_kernel_cudaERNS_18TensorIteratorBaseEENKUlvE_clEvENKUlvE2_clEvEUlS5_S5_E_EEEEvS7_RKT_EUliE_EEviT1_:
	.zero		1440


//--------------------- .nv.constant0._ZN2at6native27unrolled_elementwise_kernelINS0_13AUnaryFunctorIN3c104HalfES4_S4_ZZZNS0_20copysign_kernel_cudaERNS_18TensorIteratorBaseEENKUlvE_clEvENKUlvE2_clEvEUlS4_S4_E_EESt5arrayIPcLm2EELi4E23TrivialOffsetCalculatorILi1EjESF_NS0_6memory12LoadWithCastILi1EEENSG_13StoreWithCastILi1EEEEEviT_T0_T2_T3_T4_T5_ --------------------------
	.section	.nv.constant0._ZN2at6native27unrolled_elementwise_kernelINS0_13AUnaryFunctorIN3c104HalfES4_S4_ZZZNS0_20copysign_kernel_cudaERNS_18TensorIteratorBaseEENKUlvE_clEvENKUlvE2_clEvEUlS4_S4_E_EESt5arrayIPcLm2EELi4E23TrivialOffsetCalculatorILi1EjESF_NS0_6memory12LoadWithCastILi1EEENSG_13StoreWithCastILi1EEEEEviT_T0_T2_T3_T4_T5_,"a",@progbits
	.sectionflags	@""
	.align	4
.nv.constant0._ZN2at6native27unrolled_elementwise_kernelINS0_13AUnaryFunctorIN3c104HalfES4_S4_ZZZNS0_20copysign_kernel_cudaERNS_18TensorIteratorBaseEENKUlvE_clEvENKUlvE2_clEvEUlS4_S4_E_EESt5arrayIPcLm2EELi4E23TrivialOffsetCalculatorILi1EjESF_NS0_6memory12LoadWithCastILi1EEENSG_13StoreWithCastILi1EEEEEviT_T0_T2_T3_T4_T5_:
	.zero		940


//--------------------- .nv.constant0._ZN2at6native18elementwise_kernelILi128ELi4EZNS0_22gpu_kernel_impl_nocastINS0_13AUnaryFunctorIN3c104HalfES5_S5_ZZZNS0_20copysign_kernel_cudaERNS_18TensorIteratorBaseEENKUlvE_clEvENKUlvE2_clEvEUlS5_S5_E_EEEEvS7_RKT_EUliE_EEviT1_ --------------------------
	.section	.nv.constant0._ZN2at6native18elementwise_kernelILi128ELi4EZNS0_22gpu_kernel_impl_nocastINS0_13AUnaryFunctorIN3c104HalfES5_S5_ZZZNS0_20copysign_kernel_cudaERNS_18TensorIteratorBaseEENKUlvE_clEvENKUlvE2_clEvEUlS5_S5_E_EEEEvS7_RKT_EUliE_EEviT1_,"a",@progbits
	.sectionflags	@""
	.align	4
.nv.constant0._ZN2at6native18elementwise_kernelILi128ELi4EZNS0_22gpu_kernel_impl_nocastINS0_13AUnaryFunctorIN3c104HalfES5_S5_ZZZNS0_20copysign_kernel_cudaERNS_18TensorIteratorBaseEENKUlvE_clEvENKUlvE2_clEvEUlS5_S5_E_EEEEvS7_RKT_EUliE_EEviT1_:
	.zero		1440


//--------------------- .nv.constant0._ZN2at6native27unrolled_elementwise_kernelINS0_13AUnaryFunctorIN3c104HalfES4_S4_ZZZNS0_20copysign_kernel_cudaERNS_18TensorIteratorBaseEENKUlvE_clEvENKUlvE2_clEvEUlS4_S4_E_EESt5arrayIPcLm2EELi4E23TrivialOffsetCalculatorILi1EjESF_NS0_6memory15LoadWithoutCastENSG_16StoreWithoutCastEEEviT_T0_T2_T3_T4_T5_ --------------------------
	.section	.nv.constant0._ZN2at6native27unrolled_elementwise_kernelINS0_13AUnaryFunctorIN3c104HalfES4_S4_ZZZNS0_20copysign_kernel_cudaERNS_18TensorIteratorBaseEENKUlvE_clEvENKUlvE2_clEvEUlS4_S4_E_EESt5arrayIPcLm2EELi4E23TrivialOffsetCalculatorILi1EjESF_NS0_6memory15LoadWithoutCastENSG_16StoreWithoutCastEEEviT_T0_T2_T3_T4_T5_,"a",@progbits
	.sectionflags	@""
	.align	4
.nv.constant0._ZN2at6native27unrolled_elementwise_kernelINS0_13AUnaryFunctorIN3c104HalfES4_S4_ZZZNS0_20copysign_kernel_cudaERNS_18TensorIteratorBaseEENKUlvE_clEvENKUlvE2_clEvEUlS4_S4_E_EESt5arrayIPcLm2EELi4E23TrivialOffsetCalculatorILi1EjESF_NS0_6memory15LoadWithoutCastENSG_16StoreWithoutCastEEEviT_T0_T2_T3_T4_T5_:
	.zero		924


//--------------------- .nv.constant0._ZN2at6native29vectorized_elementwise_kernelILi2ENS0_13AUnaryFunctorIN3c104HalfES4_S4_ZZZNS0_20copysign_kernel_cudaERNS_18TensorIteratorBaseEENKUlvE_clEvENKUlvE2_clEvEUlS4_S4_E_EESt5arrayIPcLm2EEEEviT0_T1_ --------------------------
	.section	.nv.constant0._ZN2at6native29vectorized_elementwise_kernelILi2ENS0_13AUnaryFunctorIN3c104HalfES4_S4_ZZZNS0_20copysign_kernel_cudaERNS_18TensorIteratorBaseEENKUlvE_clEvENKUlvE2_clEvEUlS4_S4_E_EESt5arrayIPcLm2EEEEviT0_T1_,"a",@progbits
	.sectionflags	@""
	.align	4
.nv.constant0._ZN2at6native29vectorized_elementwise_kernelILi2ENS0_13AUnaryFunctorIN3c104HalfES4_S4_ZZZNS0_20copysign_kernel_cudaERNS_18TensorIteratorBaseEENKUlvE_clEvENKUlvE2_clEvEUlS4_S4_E_EESt5arrayIPcLm2EEEEviT0_T1_:
	.zero		920


//--------------------- .nv.constant0._ZN2at6native29vectorized_elementwise_kernelILi4ENS0_13AUnaryFunctorIN3c104HalfES4_S4_ZZZNS0_20copysign_kernel_cudaERNS_18TensorIteratorBaseEENKUlvE_clEvENKUlvE2_clEvEUlS4_S4_E_EESt5arrayIPcLm2EEEEviT0_T1_ --------------------------
	.section	.nv.constant0._ZN2at6native29vectorized_elementwise_kernelILi4ENS0_13AUnaryFunctorIN3c104HalfES4_S4_ZZZNS0_20copysign_kernel_cudaERNS_18TensorIteratorBaseEENKUlvE_clEvENKUlvE2_clEvEUlS4_S4_E_EESt5arrayIPcLm2EEEEviT0_T1_,"a",@progbits
	.sectionflags	@""
	.align	4
.nv.constant0._ZN2at6native29vectorized_elementwise_kernelILi4ENS0_13AUnaryFunctorIN3c104HalfES4_S4_ZZZNS0_20copysign_kernel_cudaERNS_18TensorIteratorBaseEENKUlvE_clEvENKUlvE2_clEvEUlS4_S4_E_EESt5arrayIPcLm2EEEEviT0_T1_:
	.zero		920


//--------------------- .nv.constant0._ZN2at6native29vectorized_elementwise_kernelILi8ENS0_13AUnaryFunctorIN3c104HalfES4_S4_ZZZNS0_20copysign_kernel_cudaERNS_18TensorIteratorBaseEENKUlvE_clEvENKUlvE2_clEvEUlS4_S4_E_EESt5arrayIPcLm2EEEEviT0_T1_ --------------------------
	.section	.nv.constant0._ZN2at6native29vectorized_elementwise_kernelILi8ENS0_13AUnaryFunctorIN3c104HalfES4_S4_ZZZNS0_20copysign_kernel_cudaERNS_18TensorIteratorBaseEENKUlvE_clEvENKUlvE2_clEvEUlS4_S4_E_EESt5arrayIPcLm2EEEEviT0_T1_,"a",@progbits
	.sectionflags	@""
	.align	4
.nv.constant0._ZN2at6native29vectorized_elementwise_kernelILi8ENS0_13AUnaryFunctorIN3c104HalfES4_S4_ZZZNS0_20copysign_kernel_cudaERNS_18TensorIteratorBaseEENKUlvE_clEvENKUlvE2_clEvEUlS4_S4_E_EESt5arrayIPcLm2EEEEviT0_T1_:
	.zero		920


//--------------------- .nv.constant0._ZN2at6native18elementwise_kernelILi128ELi4EZNS0_15gpu_kernel_implINS0_13BinaryFunctorIN3c108BFloat16ES5_S5_ZZZNS0_20copysign_kernel_cudaERNS_18TensorIteratorBaseEENKUlvE_clEvENKUlvE1_clEvEUlS5_S5_E_EEEEvS7_RKT_EUliE_EEviT1_ --------------------------
	.section	.nv.constant0._ZN2at6native18elementwise_kernelILi128ELi4EZNS0_15gpu_kernel_implINS0_13BinaryFunctorIN3c108BFloat16ES5_S5_ZZZNS0_20copysign_kernel_cudaERNS_18TensorIteratorBaseEENKUlvE_clEvENKUlvE1_clEvEUlS5_S5_E_EEEEvS7_RKT_EUliE_EEviT1_,"a",@progbits
	.sectionflags	@""
	.align	4
.nv.constant0._ZN2at6native18elementwise_kernelILi128ELi4EZNS0_15gpu_kernel_implINS0_13BinaryFunctorIN3c108BFloat16ES5_S5_ZZZNS0_20copysign_kernel_cudaERNS_18TensorIteratorBaseEENKUlvE_clEvENKUlvE1_clEvEUlS5_S5_E_EEEEvS7_RKT_EUliE_EEviT1_:
	.zero		1552


//--------------------- .nv.constant0._ZN2at6native27unrolled_elementwise_kernelINS0_13BinaryFunctorIN3c108BFloat16ES4_S4_ZZZNS0_20copysign_kernel_cudaERNS_18TensorIteratorBaseEENKUlvE_clEvENKUlvE1_clEvEUlS4_S4_E_EESt5arrayIPcLm3EELi4E23TrivialOffsetCalculatorILi2EjESE_ILi1EjENS0_6memory12LoadWithCastILi2EEENSH_13StoreWithCastILi1EEEEEviT_T0_T2_T3_T4_T5_ --------------------------
	.section	.nv.constant0._ZN2at6native27unrolled_elementwise_kernelINS0_13BinaryFunctorIN3c108BFloat16ES4_S4_ZZZNS0_20copysign_kernel_cudaERNS_18TensorIteratorBaseEENKUlvE_clEvENKUlvE1_clEvEUlS4_S4_E_EESt5arrayIPcLm3EELi4E23TrivialOffsetCalculatorILi2EjESE_ILi1EjENS0_6memory12LoadWithCastILi2EEENSH_13StoreWithCastILi1EEEEEviT_T0_T2_T3_T4_T5_,"a",@progbits
	.sectionflags	@""
	.align	4
.nv.constant0._ZN2at6native27unrolled_elementwise_kernelINS0_13BinaryFunctorIN3c108BFloat16ES4_S4_ZZZNS0_20copysign_kernel_cudaERNS_18TensorIteratorBaseEENKUlvE_clEvENKUlvE1_clEvEUlS4_S4_E_EESt5arrayIPcLm3EELi4E23TrivialOffsetCalculatorILi2EjESE_ILi1EjENS0_6memory12LoadWithCastILi2EEENSH_13StoreWithCastILi1EEEEEviT_T0_T2_T3_T4_T5_:
	.zero		952


//--------------------- .nv.constant0._ZN2at6native18elementwise_kernelILi128ELi4EZNS0_22gpu_kernel_impl_nocastINS0_13BinaryFunctorIN3c108BFloat16ES5_S5_ZZZNS0_20copysign_kernel_cudaERNS_18TensorIteratorBaseEENKUlvE_clEvENKUlvE1_clEvEUlS5_S5_E_EEEEvS7_RKT_EUliE_EEviT1_ --------------------------
	.section	.nv.constant0._ZN2at6native18elementwise_kernelILi128ELi4EZNS0_22gpu_kernel_impl_nocastINS0_13BinaryFunctorIN3c108BFloat16ES5_S5_ZZZNS0_20copysign_kernel_cudaERNS_18TensorIteratorBaseEENKUlvE_clEvENKUlvE1_clEvEUlS5_S5_E_EEEEvS7_RKT_EUliE_EEviT1_,"a",@progbits
	.sectionflags	@""
	.align	4
.nv.constant0._ZN2at6native18elementwise_kernelILi128ELi4EZNS0_22gpu_kernel_impl_nocastINS0_13BinaryFunctorIN3c108BFloat16ES5_S5_ZZZNS0_20copysign_kernel_cudaERNS_18TensorIteratorBaseEENKUlvE_clEvENKUlvE1_clEvEUlS5_S5_E_EEEEvS7_RKT_EUliE_EEviT1_:
	.zero		1552


//--------------------- .nv.constant0._ZN2at6native27unrolled_elementwise_kernelINS0_13BinaryFunctorIN3c108BFloat16ES4_S4_ZZZNS0_20copysign_kernel_cudaERNS_18TensorIteratorBaseEENKUlvE_clEvENKUlvE1_clEvEUlS4_S4_E_EESt5arrayIPcLm3EELi4E23TrivialOffsetCalculatorILi2EjESE_ILi1EjENS0_6memory15LoadWithoutCastENSH_16StoreWithoutCastEEEviT_T0_T2_T3_T4_T5_ --------------------------
	.section	.nv.constant0._ZN2at6native27unrolled_elementwise_kernelINS0_13BinaryFunctorIN3c108BFloat16ES4_S4_ZZZNS0_20copysign_kernel_cudaERNS_18TensorIteratorBaseEENKUlvE_clEvENKUlvE1_clEvEUlS4_S4_E_EESt5arrayIPcLm3EELi4E23TrivialOffsetCalculatorILi2EjESE_ILi1EjENS0_6memory15LoadWithoutCastENSH_16StoreWithoutCastEEEviT_T0_T2_T3_T4_T5_,"a",@progbits
	.sectionflags	@""
	.align	4
.nv.constant0._ZN2at6native27unrolled_elementwise_kernelINS0_13BinaryFunctorIN3c108BFloat16ES4_S4_ZZZNS0_20copysign_kernel_cudaERNS_18TensorIteratorBaseEENKUlvE_clEvENKUlvE1_clEvEUlS4_S4_E_EESt5arrayIPcLm3EELi4E23TrivialOffsetCalculatorILi2EjESE_ILi1EjENS0_6memory15LoadWithoutCastENSH_16StoreWithoutCastEEEviT_T0_T2_T3_T4_T5_:
	.zero		932


//--------------------- .nv.constant0._ZN2at6native29vectorized_elementwise_kernelILi2ENS0_13BinaryFunctorIN3c108BFloat16ES4_S4_ZZZNS0_20copysign_kernel_cudaERNS_18TensorIteratorBaseEENKUlvE_clEvENKUlvE1_clEvEUlS4_S4_E_EESt5arrayIPcLm3EEEEviT0_T1_ --------------------------
	.section	.nv.constant0._ZN2at6native29vectorized_elementwise_kernelILi2ENS0_13BinaryFunctorIN3c108BFloat16ES4_S4_ZZZNS0_20copysign_kernel_cudaERNS_18TensorIteratorBaseEENKUlvE_clEvENKUlvE1_clEvEUlS4_S4_E_EESt5arrayIPcLm3EEEEviT0_T1_,"a",@progbits
	.sectionflags	@""
	.align	4
.nv.constant0._ZN2at6native29vectorized_elementwise_kernelILi2ENS0_13BinaryFunctorIN3c108BFloat16ES4_S4_ZZZNS0_20copysign_kernel_cudaERNS_18TensorIteratorBaseEENKUlvE_clEvENKUlvE1_clEvEUlS4_S4_E_EESt5arrayIPcLm3EEEEviT0_T1_:
	.zero		928


//--------------------- .nv.constant0._ZN2at6native29vectorized_elementwise_kernelILi4ENS0_13BinaryFunctorIN3c108BFloat16ES4_S4_ZZZNS0_20copysign_kernel_cudaERNS_18TensorIteratorBaseEENKUlvE_clEvENKUlvE1_clEvEUlS4_S4_E_EESt5arrayIPcLm3EEEEviT0_T1_ --------------------------
	.section	.nv.constant0._ZN2at6native29vectorized_elementwise_kernelILi4ENS0_13BinaryFunctorIN3c108BFloat16ES4_S4_ZZZNS0_20copysign_kernel_cudaERNS_18TensorIteratorBaseEENKUlvE_clEvENKUlvE1_clEvEUlS4_S4_E_EESt5arrayIPcLm3EEEEviT0_T1_,"a",@progbits
	.sectionflags	@""
	.align	4
.nv.constant0._ZN2at6native29vectorized_elementwise_kernelILi4ENS0_13BinaryFunctorIN3c108BFloat16ES4_S4_ZZZNS0_20copysign_kernel_cudaERNS_18TensorIteratorBaseEENKUlvE_clEvENKUlvE1_clEvEUlS4_S4_E_EESt5arrayIPcLm3EEEEviT0_T1_:
	.zero		928


//--------------------- .nv.constant0._ZN2at6native29vectorized_elementwise_kernelILi8ENS0_13BinaryFunctorIN3c108BFloat16ES4_S4_ZZZNS0_20copysign_kernel_cudaERNS_18TensorIteratorBaseEENKUlvE_clEvENKUlvE1_clEvEUlS4_S4_E_EESt5arrayIPcLm3EEEEviT0_T1_ --------------------------
	.section	.nv.constant0._ZN2at6native29vectorized_elementwise_kernelILi8ENS0_13BinaryFunctorIN3c108BFloat16ES4_S4_ZZZNS0_20copysign_kernel_cudaERNS_18TensorIteratorBaseEENKUlvE_clEvENKUlvE1_clEvEUlS4_S4_E_EESt5arrayIPcLm3EEEEviT0_T1_,"a",@progbits
	.sectionflags	@""
	.align	4
.nv.constant0._ZN2at6native29vectorized_elementwise_kernelILi8ENS0_13BinaryFunctorIN3c108BFloat16ES4_S4_ZZZNS0_20copysign_kernel_cudaERNS_18TensorIteratorBaseEENKUlvE_clEvENKUlvE1_clEvEUlS4_S4_E_EESt5arrayIPcLm3EEEEviT0_T1_:
	.zero		928


//--------------------- .nv.constant0._ZN2at6native18elementwise_kernelILi128ELi4EZNS0_15gpu_kernel_implINS0_13BUnaryFunctorIN3c108BFloat16ES5_S5_ZZZNS0_20copysign_kernel_cudaERNS_18TensorIteratorBaseEENKUlvE_clEvENKUlvE1_clEvEUlS5_S5_E_EEEEvS7_RKT_EUliE_EEviT1_ --------------------------
	.section	.nv.constant0._ZN2at6native18elementwise_kernelILi128ELi4EZNS0_15gpu_kernel_implINS0_13BUnaryFunctorIN3c108BFloat16ES5_S5_ZZZNS0_20copysign_kernel_cudaERNS_18TensorIteratorBaseEENKUlvE_clEvENKUlvE1_clEvEUlS5_S5_E_EEEEvS7_RKT_EUliE_EEviT1_,"a",@progbits
	.sectionflags	@""
	.align	4
.nv.constant0._ZN2at6native18elementwise_kernelILi128ELi4EZNS0_15gpu_kernel_implINS0_13BUnaryFunctorIN3c108BFloat16ES5_S5_ZZZNS0_20copysign_kernel_cudaERNS_18TensorIteratorBaseEENKUlvE_clEvENKUlvE1_clEvEUlS5_S5_E_EEEEvS7_RKT_EUliE_EEviT1_:
	.zero		1440


//--------------------- .nv.constant0._ZN2at6native27unrolled_elementwise_kernelINS0_13BUnaryFunctorIN3c108BFloat16ES4_S4_ZZZNS0_20copysign_kernel_cudaERNS_18TensorIteratorBaseEENKUlvE_clEvENKUlvE1_clEvEUlS4_S4_E_EESt5arrayIPcLm2EELi4E23TrivialOffsetCalculatorILi1EjESF_NS0_6memory12LoadWithCastILi1EEENSG_13StoreWithCastILi1EEEEEviT_T0_T2_T3_T4_T5_ --------------------------
	.section	.nv.constant0._ZN2at6native27unrolled_elementwise_kernelINS0_13BUnaryFunctorIN3c108BFloat16ES4_S4_ZZZNS0_20copysign_kernel_cudaERNS_18TensorIteratorBaseEENKUlvE_clEvENKUlvE1_clEvEUlS4_S4_E_EESt5arrayIPcLm2EELi4E23TrivialOffsetCalculatorILi1EjESF_NS0_6memory12LoadWithCastILi1EEENSG_13StoreWithCastILi1EEEEEviT_T0_T2_T3_T4_T5_,"a",@progbits
	.sectionflags	@""
	.align	4
.nv.constant0._ZN2at6native27unrolled_elementwise_kernelINS0_13BUnaryFunctorIN3c108BFloat16ES4_S4_ZZZNS0_20copysign_kernel_cudaERNS_18TensorIteratorBaseEENKUlvE_clEvENKUlvE1_clEvEUlS4_S4_E_EESt5arrayIPcLm2EELi4E23TrivialOffsetCalculatorILi1EjESF_NS0_6memory12LoadWithCastILi1EEENSG_13StoreWithCastILi1EEEEEviT_T0_T2_T3_T4_T5_:
	.zero		940


//--------------------- .nv.constant0._ZN2at6native18elementwise_kernelILi128ELi4EZNS0_22gpu_kernel_impl_nocastINS0_13BUnaryFunctorIN3c108BFloat16ES5_S5_ZZZNS0_20copysign_kernel_cudaERNS_18TensorIteratorBaseEENKUlvE_clEvENKUlvE1_clEvEUlS5_S5_E_EEEEvS7_RKT_EUliE_EEviT1_ --------------------------
	.section	.nv.constant0._ZN2at6native18elementwise_kernelILi128ELi4EZNS0_22gpu_kernel_impl_nocastINS0_13BUnaryFunctorIN3c108BFloat16ES5_S5_ZZZNS0_20copysign_kernel_cudaERNS_18TensorIteratorBaseEENKUlvE_clEvENKUlvE1_clEvEUlS5_S5_E_EEEEvS7_RKT_EUliE_EEviT1_,"a",@progbits
	.sectionflags	@""
	.align	4
.nv.constant0._ZN2at6native18elementwise_kernelILi128ELi4EZNS0_22gpu_kernel_impl_nocastINS0_13BUnaryFunctorIN3c108BFloat16ES5_S5_ZZZNS0_20copysign_kernel_cudaERNS_18TensorIteratorBaseEENKUlvE_clEvENKUlvE1_clEvEUlS5_S5_E_EEEEvS7_RKT_EUliE_EEviT1_:
	.zero		1440


//--------------------- .nv.constant0._ZN2at6native27unrolled_elementwise_kernelINS0_13BUnaryFunctorIN3c108BFloat16ES4_S4_ZZZNS0_20copysign_kernel_cudaERNS_18TensorIteratorBaseEENKUlvE_clEvENKUlvE1_clEvEUlS4_S4_E_EESt5arrayIPcLm2EELi4E23TrivialOffsetCalculatorILi1EjESF_NS0_6memory15LoadWithoutCastENSG_16StoreWithoutCastEEEviT_T0_T2_T3_T4_T5_ --------------------------
	.section	.nv.constant0._ZN2at6native27unrolled_elementwise_kernelINS0_13BUnaryFunctorIN3c108BFloat16ES4_S4_ZZZNS0_20copysign_kernel_cudaERNS_18TensorIteratorBaseEENKUlvE_clEvENKUlvE1_clEvEUlS4_S4_E_EESt5arrayIPcLm2EELi4E23TrivialOffsetCalculatorILi1EjESF_NS0_6memory15LoadWithoutCastENSG_16StoreWithoutCastEEEviT_T0_T2_T3_T4_T5_,"a",@progbits
	.sectionflags	@""
	.align	4
.nv.constant0._ZN2at6native27unrolled_elementwise_kernelINS0_13BUnaryFunctorIN3c108BFloat16ES4_S4_ZZZNS0_20copysign_kernel_cudaERNS_18TensorIteratorBaseEENKUlvE_clEvENKUlvE1_clEvEUlS4_S4_E_EESt5arrayIPcLm2EELi4E23TrivialOffsetCalculatorILi1EjESF_NS0_6memory15LoadWithoutCastENSG_16StoreWithoutCastEEEviT_T0_T2_T3_T4_T5_:
	.zero		924


//--------------------- .nv.constant0._ZN2at6native29vectorized_elementwise_kernelILi2ENS0_13BUnaryFunctorIN3c108BFloat16ES4_S4_ZZZNS0_20copysign_kernel_cudaERNS_18TensorIteratorBaseEENKUlvE_clEvENKUlvE1_clEvEUlS4_S4_E_EESt5arrayIPcLm2EEEEviT0_T1_ --------------------------
	.section	.nv.constant0._ZN2at6native29vectorized_elementwise_kernelILi2ENS0_13BUnaryFunctorIN3c108BFloat16ES4_S4_ZZZNS0_20copysign_kernel_cudaERNS_18TensorIteratorBaseEENKUlvE_clEvENKUlvE1_clEvEUlS4_S4_E_EESt5arrayIPcLm2EEEEviT0_T1_,"a",@progbits
	.sectionflags	@""
	.align	4
.nv.constant0._ZN2at6native29vectorized_elementwise_kernelILi2ENS0_13BUnaryFunctorIN3c108BFloat16ES4_S4_ZZZNS0_20copysign_kernel_cudaERNS_18TensorIteratorBaseEENKUlvE_clEvENKUlvE1_clEvEUlS4_S4_E_EESt5arrayIPcLm2EEEEviT0_T1_:
	.zero		920


//--------------------- .nv.constant0._ZN2at6native29vectorized_elementwise_kernelILi4ENS0_13BUnaryFunctorIN3c108BFloat16ES4_S4_ZZZNS0_20copysign_kernel_cudaERNS_18TensorIteratorBaseEENKUlvE_clEvENKUlvE1_clEvEUlS4_S4_E_EESt5arrayIPcLm2EEEEviT0_T1_ --------------------------
	.section	.nv.constant0._ZN2at6native29vectorized_elementwise_kernelILi4ENS0_13BUnaryFunctorIN3c108BFloat16ES4_S4_ZZZNS0_20copysign_kernel_cudaERNS_18TensorIteratorBaseEENKUlvE_clEvENKUlvE1_clEvEUlS4_S4_E_EESt5arrayIPcLm2EEEEviT0_T1_,"a",@progbits
	.sectionflags	@""
	.align	4
.nv.constant0._ZN2at6native29vectorized_elementwise_kernelILi4ENS0_13BUnaryFunctorIN3c108BFloat16ES4_S4_ZZZNS0_20copysign_kernel_cudaERNS_18TensorIteratorBaseEENKUlvE_clEvENKUlvE1_clEvEUlS4_S4_E_EESt5arrayIPcLm2EEEEviT0_T1_:
	.zero		920


//--------------------- .nv.constant0._ZN2at6native29vectorized_elementwise_kernelILi8ENS0_13BUnaryFunctorIN3c108BFloat16ES4_S4_ZZZNS0_20copysign_kernel_cudaERNS_18TensorIteratorBaseEENKUlvE_clEvENKUlvE1_clEvEUlS4_S4_E_EESt5arrayIPcLm2EEEEviT0_T1_ --------------------------
	.section	.nv.constant0._ZN2at6native29vectorized_elementwise_kernelILi8ENS0_13BUnaryFunctorIN3c108BFloat16ES4_S4_ZZZNS0_20copysign_kernel_cudaERNS_18TensorIteratorBaseEENKUlvE_clEvENKUlvE1_clEvEUlS4_S4_E_EESt5arrayIPcLm2EEEEviT0_T1_,"a",@progbits
	.sectionflags	@""
	.align	4
.nv.constant0._ZN2at6native29vectorized_elementwise_kernelILi8ENS0_13BUnaryFunctorIN3c108BFloat16ES4_S4_ZZZNS0_20copysign_kernel_cudaERNS_18TensorIteratorBaseEENKUlvE_clEvENKUlvE1_clEvEUlS4_S4_E_EESt5arrayIPcLm2EEEEviT0_T1_:
	.zero		920


//--------------------- .nv.constant0._ZN2at6native18elementwise_kernelILi128ELi4EZNS0_15gpu_kernel_implINS0_13AUnaryFunctorIN3c108BFloat16ES5_S5_ZZZNS0_20copysign_kernel_cudaERNS_18TensorIteratorBaseEENKUlvE_clEvENKUlvE1_clEvEUlS5_S5_E_EEEEvS7_RKT_EUliE_EEviT1_ --------------------------
	.section	.nv.constant0._ZN2at6native18elementwise_kernelILi128ELi4EZNS0_15gpu_kernel_implINS0_13AUnaryFunctorIN3c108BFloat16ES5_S5_ZZZNS0_20copysign_kernel_cudaERNS_18TensorIteratorBaseEENKUlvE_clEvENKUlvE1_clEvEUlS5_S5_E_EEEEvS7_RKT_EUliE_EEviT1_,"a",@progbits
	.sectionflags	@""
	.align	4
.nv.constant0._ZN2at6native18elementwise_kernelILi128ELi4EZNS0_15gpu_kernel_implINS0_13AUnaryFunctorIN3c108BFloat16ES5_S5_ZZZNS0_20copysign_kernel_cudaERNS_18TensorIteratorBaseEENKUlvE_clEvENKUlvE1_clEvEUlS5_S5_E_EEEEvS7_RKT_EUliE_EEviT1_:
	.zero		1440


//--------------------- .nv.constant0._ZN2at6native27unrolled_elementwise_kernelINS0_13AUnaryFunctorIN3c108BFloat16ES4_S4_ZZZNS0_20copysign_kernel_cudaERNS_18TensorIteratorBaseEENKUlvE_clEvENKUlvE1_clEvEUlS4_S4_E_EESt5arrayIPcLm2EELi4E23TrivialOffsetCalculatorILi1EjESF_NS0_6memory12LoadWithCastILi1EEENSG_13StoreWithCastILi1EEEEEviT_T0_T2_T3_T4_T5_ --------------------------
	.section	.nv.constant0._ZN2at6native27unrolled_elementwise_kernelINS0_13AUnaryFunctorIN3c108BFloat16ES4_S4_ZZZNS0_20copysign_kernel_cudaERNS_18TensorIteratorBaseEENKUlvE_clEvENKUlvE1_clEvEUlS4_S4_E_EESt5arrayIPcLm2EELi4E23TrivialOffsetCalculatorILi1EjESF_NS0_6memory12LoadWithCastILi1EEENSG_13StoreWithCastILi1EEEEEviT_T0_T2_T3_T4_T5_,"a",@progbits
	.sectionflags	@""
	.align	4
.nv.constant0._ZN2at6native27unrolled_elementwise_kernelINS0_13AUnaryFunctorIN3c108BFloat16ES4_S4_ZZZNS0_20copysign_kernel_cudaERNS_18TensorIteratorBaseEENKUlvE_clEvENKUlvE1_clEvEUlS4_S4_E_EESt5arrayIPcLm2EELi4E23TrivialOffsetCalculatorILi1EjESF_NS0_6memory12LoadWithCastILi1EEENSG_13StoreWithCastILi1EEEEEviT_T0_T2_T3_T4_T5_:
	.zero		940


//--------------------- .nv.constant0._ZN2at6native18elementwise_kernelILi128ELi4EZNS0_22gpu_kernel_impl_nocastINS0_13AUnaryFunctorIN3c108BFloat16ES5_S5_ZZZNS0_20copysign_kernel_cudaERNS_18TensorIteratorBaseEENKUlvE_clEvENKUlvE1_clEvEUlS5_S5_E_EEEEvS7_RKT_EUliE_EEviT1_ --------------------------
	.section	.nv.constant0._ZN2at6native18elementwise_kernelILi128ELi4EZNS0_22gpu_kernel_impl_nocastINS0_13AUnaryFunctorIN3c108BFloat16ES5_S5_ZZZNS0_20copysign_kernel_cudaERNS_18TensorIteratorBaseEENKUlvE_clEvENKUlvE1_clEvEUlS5_S5_E_EEEEvS7_RKT_EUliE_EEviT1_,"a",@progbits
	.sectionflags	@""
	.align	4
.nv.constant0._ZN2at6native18elementwise_kernelILi128ELi4EZNS0_22gpu_kernel_impl_nocastINS0_13AUnaryFunctorIN3c108BFloat16ES5_S5_ZZZNS0_20copysign_kernel_cudaERNS_18TensorIteratorBaseEENKUlvE_clEvENKUlvE1_clEvEUlS5_S5_E_EEEEvS7_RKT_EUliE_EEviT1_:
	.zero		1440


//--------------------- .nv.constant0._ZN2at6native27unrolled_elementwise_kernelINS0_13AUnaryFunctorIN3c108BFloat16ES4_S4_ZZZNS0_20copysign_kernel_cudaERNS_18TensorIteratorBaseEENKUlvE_clEvENKUlvE1_clEvEUlS4_S4_E_EESt5arrayIPcLm2EELi4E23TrivialOffsetCalculatorILi1EjESF_NS0_6memory15LoadWithoutCastENSG_16StoreWithoutCastEEEviT_T0_T2_T3_T4_T5_ --------------------------
	.section	.nv.constant0._ZN2at6native27unrolled_elementwise_kernelINS0_13AUnaryFunctorIN3c108BFloat16ES4_S4_ZZZNS0_20copysign_kernel_cudaERNS_18TensorIteratorBaseEENKUlvE_clEvENKUlvE1_clEvEUlS4_S4_E_EESt5arrayIPcLm2EELi4E23TrivialOffsetCalculatorILi1EjESF_NS0_6memory15LoadWithoutCastENSG_16StoreWithoutCastEEEviT_T0_T2_T3_T4_T5_,"a",@progbits
	.sectionflags	@""
	.align	4
.nv.constant0._ZN2at6native27unrolled_elementwise_kernelINS0_13AUnaryFunctorIN3c108BFloat16ES4_S4_ZZZNS0_20copysign_kernel_cudaERNS_18TensorIteratorBaseEENKUlvE_clEvENKUlvE1_clEvEUlS4_S4_E_EESt5arrayIPcLm2EELi4E23TrivialOffsetCalculatorILi1EjESF_NS0_6memory15LoadWithoutCastENSG_16StoreWithoutCastEEEviT_T0_T2_T3_T4_T5_:
	.zero		924


//--------------------- .nv.constant0._ZN2at6native29vectorized_elementwise_kernelILi2ENS0_13AUnaryFunctorIN3c108BFloat16ES4_S4_ZZZNS0_20copysign_kernel_cudaERNS_18TensorIteratorBaseEENKUlvE_clEvENKUlvE1_clEvEUlS4_S4_E_EESt5arrayIPcLm2EEEEviT0_T1_ --------------------------
	.section	.nv.constant0._ZN2at6native29vectorized_elementwise_kernelILi2ENS0_13AUnaryFunctorIN3c108BFloat16ES4_S4_ZZZNS0_20copysign_kernel_cudaERNS_18TensorIteratorBaseEENKUlvE_clEvENKUlvE1_clEvEUlS4_S4_E_EESt5arrayIPcLm2EEEEviT0_T1_,"a",@progbits
	.sectionflags	@""
	.align	4
.nv.constant0._ZN2at6native29vectorized_elementwise_kernelILi2ENS0_13AUnaryFunctorIN3c108BFloat16ES4_S4_ZZZNS0_20copysign_kernel_cudaERNS_18TensorIteratorBaseEENKUlvE_clEvENKUlvE1_clEvEUlS4_S4_E_EESt5arrayIPcLm2EEEEviT0_T1_:
	.zero		920


//--------------------- .nv.constant0._ZN2at6native29vectorized_elementwise_kernelILi4ENS0_13AUnaryFunctorIN3c108BFloat16ES4_S4_ZZZNS0_20copysign_kernel_cudaERNS_18TensorIteratorBaseEENKUlvE_clEvENKUlvE1_clEvEUlS4_S4_E_EESt5arrayIPcLm2EEEEviT0_T1_ --------------------------
	.section	.nv.constant0._ZN2at6native29vectorized_elementwise_kernelILi4ENS0_13AUnaryFunctorIN3c108BFloat16ES4_S4_ZZZNS0_20copysign_kernel_cudaERNS_18TensorIteratorBaseEENKUlvE_clEvENKUlvE1_clEvEUlS4_S4_E_EESt5arrayIPcLm2EEEEviT0_T1_,"a",@progbits
	.sectionflags	@""
	.align	4
.nv.constant0._ZN2at6native29vectorized_elementwise_kernelILi4ENS0_13AUnaryFunctorIN3c108BFloat16ES4_S4_ZZZNS0_20copysign_kernel_cudaERNS_18TensorIteratorBaseEENKUlvE_clEvENKUlvE1_clEvEUlS4_S4_E_EESt5arrayIPcLm2EEEEviT0_T1_:
	.zero		920


//--------------------- .nv.constant0._ZN2at6native29vectorized_elementwise_kernelILi8ENS0_13AUnaryFunctorIN3c108BFloat16ES4_S4_ZZZNS0_20copysign_kernel_cudaERNS_18TensorIteratorBaseEENKUlvE_clEvENKUlvE1_clEvEUlS4_S4_E_EESt5arrayIPcLm2EEEEviT0_T1_ --------------------------
	.section	.nv.constant0._ZN2at6native29vectorized_elementwise_kernelILi8ENS0_13AUnaryFunctorIN3c108BFloat16ES4_S4_ZZZNS0_20copysign_kernel_cudaERNS_18TensorIteratorBaseEENKUlvE_clEvENKUlvE1_clEvEUlS4_S4_E_EESt5arrayIPcLm2EEEEviT0_T1_,"a",@progbits
	.sectionflags	@""
	.align	4
.nv.constant0._ZN2at6native29vectorized_elementwise_kernelILi8ENS0_13AUnaryFunctorIN3c108BFloat16ES4_S4_ZZZNS0_20copysign_kernel_cudaERNS_18TensorIteratorBaseEENKUlvE_clEvENKUlvE1_clEvEUlS4_S4_E_EESt5arrayIPcLm2EEEEviT0_T1_:
	.zero		920


//--------------------- .nv.constant0._ZN2at6native18elementwise_kernelILi128ELi4EZNS0_15gpu_kernel_implINS0_13BinaryFunctorIfffZZZNS0_20copysign_kernel_cudaERNS_18TensorIteratorBaseEENKUlvE_clEvENKUlvE0_clEvEUlffE_EEEEvS5_RKT_EUliE_EEviT1_ --------------------------
	.section	.nv.constant0._ZN2at6native18elementwise_kernelILi128ELi4EZNS0_15gpu_kernel_implINS0_13BinaryFunctorIfffZZZNS0_20copysign_kernel_cudaERNS_18TensorIteratorBaseEENKUlvE_clEvENKUlvE0_clEvEUlffE_EEEEvS5_RKT_EUliE_EEviT1_,"a",@progbits
	.sectionflags	@""
	.align	4
.nv.constant0._ZN2at6native18elementwise_kernelILi128ELi4EZNS0_15gpu_kernel_implINS0_13BinaryFunctorIfffZZZNS0_20copysign_kernel_cudaERNS_18TensorIteratorBaseEENKUlvE_clEvENKUlvE0_clEvEUlffE_EEEEvS5_RKT_EUliE_EEviT1_:
	.zero		1552


//--------------------- .nv.constant0._ZN2at6native27unrolled_elementwise_kernelINS0_13BinaryFunctorIfffZZZNS0_20copysign_kernel_cudaERNS_18TensorIteratorBaseEENKUlvE_clEvENKUlvE0_clEvEUlffE_EESt5arrayIPcLm3EELi4E23TrivialOffsetCalculatorILi2EjESC_ILi1EjENS0_6memory12LoadWithCastILi2EEENSF_13StoreWithCastILi1EEEEEviT_T0_T2_T3_T4_T5_ --------------------------
	.section	.nv.constant0._ZN2at6native27unrolled_elementwise_kernelINS0_13BinaryFunctorIfffZZZNS0_20copysign_kernel_cudaERNS_18TensorIteratorBaseEENKUlvE_clEvENKUlvE0_clEvEUlffE_EESt5arrayIPcLm3EELi4E23TrivialOffsetCalculatorILi2EjESC_ILi1EjENS0_6memory12LoadWithCastILi2EEENSF_13StoreWithCastILi1EEEEEviT_T0_T2_T3_T4_T5_,"a",@progbits
	.sectionflags	@""
	.align	4
.nv.constant0._ZN2at6native27unrolled_elementwise_kernelINS0_13BinaryFunctorIfffZZZNS0_20copysign_kernel_cudaERNS_18TensorIteratorBaseEENKUlvE_clEvENKUlvE0_clEvEUlffE_EESt5arrayIPcLm3EELi4E23TrivialOffsetCalculatorILi2EjESC_ILi1EjENS0_6memory12LoadWithCastILi2EEENSF_13StoreWithCastILi1EEEEEviT_T0_T2_T3_T4_T5_:
	.zero		952


//--------------------- .nv.constant0._ZN2at6native18elementwise_kernelILi128ELi2EZNS0_22gpu_kernel_impl_nocastINS0_13BinaryFunctorIfffZZZNS0_20copysign_kernel_cudaERNS_18TensorIteratorBaseEENKUlvE_clEvENKUlvE0_clEvEUlffE_EEEEvS5_RKT_EUliE_EEviT1_ --------------------------
	.section	.nv.constant0._ZN2at6native18elementwise_kernelILi128ELi2EZNS0_22gpu_kernel_impl_nocastINS0_13BinaryFunctorIfffZZZNS0_20copysign_kernel_cudaERNS_18TensorIteratorBaseEENKUlvE_clEvENKUlvE0_clEvEUlffE_EEEEvS5_RKT_EUliE_EEviT1_,"a",@progbits
	.sectionflags	@""
	.align	4
.nv.constant0._ZN2at6native18elementwise_kernelILi128ELi2EZNS0_22gpu_kernel_impl_nocastINS0_13BinaryFunctorIfffZZZNS0_20copysign_kernel_cudaERNS_18TensorIteratorBaseEENKUlvE_clEvENKUlvE0_clEvEUlffE_EEEEvS5_RKT_EUliE_EEviT1_:
	.zero		1552


//--------------------- .nv.constant0._ZN2at6native27unrolled_elementwise_kernelINS0_13BinaryFunctorIfffZZZNS0_20copysign_kernel_cudaERNS_18TensorIteratorBaseEENKUlvE_clEvENKUlvE0_clEvEUlffE_EESt5arrayIPcLm3EELi4E23TrivialOffsetCalculatorILi2EjESC_ILi1EjENS0_6memory15LoadWithoutCastENSF_16StoreWithoutCastEEEviT_T0_T2_T3_T4_T5_ --------------------------
	.section	.nv.constant0._ZN2at6native27unrolled_elementwise_kernelINS0_13BinaryFunctorIfffZZZNS0_20copysign_kernel_cudaERNS_18TensorIteratorBaseEENKUlvE_clEvENKUlvE0_clEvEUlffE_EESt5arrayIPcLm3EELi4E23TrivialOffsetCalculatorILi2EjESC_ILi1EjENS0_6memory15LoadWithoutCastENSF_16StoreWithoutCastEEEviT_T0_T2_T3_T4_T5_,"a",@progbits
	.sectionflags	@""
	.align	4
.nv.constant0._ZN2at6native27unrolled_elementwise_kernelINS0_13BinaryFunctorIfffZZZNS0_20copysign_kernel_cudaERNS_18TensorIteratorBaseEENKUlvE_clEvENKUlvE0_clEvEUlffE_EESt5arrayIPcLm3EELi4E23TrivialOffsetCalculatorILi2EjESC_ILi1EjENS0_6memory15LoadWithoutCastENSF_16StoreWithoutCastEEEviT_T0_T2_T3_T4_T5_:
	.zero		932


//--------------------- .nv.constant0._ZN2at6native29vectorized_elementwise_kernelILi2ENS0_13BinaryFunctorIfffZZZNS0_20copysign_kernel_cudaERNS_18TensorIteratorBaseEENKUlvE_clEvENKUlvE0_clEvEUlffE_EESt5arrayIPcLm3EEEEviT0_T1_ --------------------------
	.section	.nv.constant0._ZN2at6native29vectorized_elementwise_kernelILi2ENS0_13BinaryFunctorIfffZZZNS0_20copysign_kernel_cudaERNS_18TensorIteratorBaseEENKUlvE_clEvENKUlvE0_clEvEUlffE_EESt5arrayIPcLm3EEEEviT0_T1_,"a",@progbits
	.sectionflags	@""
	.align	4
.nv.constant0._ZN2at6native29vectorized_elementwise_kernelILi2ENS0_13BinaryFunctorIfffZZZNS0_20copysign_kernel_cudaERNS_18TensorIteratorBaseEENKUlvE_clEvENKUlvE0_clEvEUlffE_EESt5arrayIPcLm3EEEEviT0_T1_:
	.zero		928


//--------------------- .nv.constant0._ZN2at6native29vectorized_elementwise_kernelILi4ENS0_13BinaryFunctorIfffZZZNS0_20copysign_kernel_cudaERNS_18TensorIteratorBaseEENKUlvE_clEvENKUlvE0_clEvEUlffE_EESt5arrayIPcLm3EEEEviT0_T1_ --------------------------
	.section	.nv.constant0._ZN2at6native29vectorized_elementwise_kernelILi4ENS0_13BinaryFunctorIfffZZZNS0_20copysign_kernel_cudaERNS_18TensorIteratorBaseEENKUlvE_clEvENKUlvE0_clEvEUlffE_EESt5arrayIPcLm3EEEEviT0_T1_,"a",@progbits
	.sectionflags	@""
	.align	4
.nv.constant0._ZN2at6native29vectorized_elementwise_kernelILi4ENS0_13BinaryFunctorIfffZZZNS0_20copysign_kernel_cudaERNS_18TensorIteratorBaseEENKUlvE_clEvENKUlvE0_clEvEUlffE_EESt5arrayIPcLm3EEEEviT0_T1_:
	.zero		928


//--------------------- .nv.constant0._ZN2at6native29vectorized_elementwise_kernelILi8ENS0_13BinaryFunctorIfffZZZNS0_20copysign_kernel_cudaERNS_18TensorIteratorBaseEENKUlvE_clEvENKUlvE0_clEvEUlffE_EESt5arrayIPcLm3EEEEviT0_T1_ --------------------------
	.section	.nv.constant0._ZN2at6native29vectorized_elementwise_kernelILi8ENS0_13BinaryFunctorIfffZZZNS0_20copysign_kernel_cudaERNS_18TensorIteratorBaseEENKUlvE_clEvENKUlvE0_clEvEUlffE_EESt5arrayIPcLm3EEEEviT0_T1_,"a",@progbits
	.sectionflags	@""
	.align	4
.nv.constant0._ZN2at6native29vectorized_elementwise_kernelILi8ENS0_13BinaryFunctorIfffZZZNS0_20copysign_kernel_cudaERNS_18TensorIteratorBaseEENKUlvE_clEvENKUlvE0_clEvEUlffE_EESt5arrayIPcLm3EEEEviT0_T1_:
	.zero		928


//--------------------- .nv.constant0._ZN2at6native18elementwise_kernelILi128ELi4EZNS0_15gpu_kernel_implINS0_13BUnaryFunctorIfffZZZNS0_20copysign_kernel_cudaERNS_18TensorIteratorBaseEENKUlvE_clEvENKUlvE0_clEvEUlffE_EEEEvS5_RKT_EUliE_EEviT1_ --------------------------
	.section	.nv.constant0._ZN2at6native18elementwise_kernelILi128ELi4EZNS0_15gpu_kernel_implINS0_13BUnaryFunctorIfffZZZNS0_20copysign_kernel_cudaERNS_18TensorIteratorBaseEENKUlvE_clEvENKUlvE0_clEvEUlffE_EEEEvS5_RKT_EUliE_EEviT1_,"a",@progbits
	.sectionflags	@""
	.align	4
.nv.constant0._ZN2at6native18elementwise_kernelILi128ELi4EZNS0_15gpu_kernel_implINS0_13BUnaryFunctorIfffZZZNS0_20copysign_kernel_cudaERNS_18TensorIteratorBaseEENKUlvE_clEvENKUlvE0_clEvEUlffE_EEEEvS5_RKT_EUliE_EEviT1_:
	.zero		1448


//--------------------- .nv.constant0._ZN2at6native27unrolled_elementwise_kernelINS0_13BUnaryFunctorIfffZZZNS0_20copysign_kernel_cudaERNS_18TensorIteratorBaseEENKUlvE_clEvENKUlvE0_clEvEUlffE_EESt5arrayIPcLm2EELi4E23TrivialOffsetCalculatorILi1EjESD_NS0_6memory12LoadWithCastILi1EEENSE_13StoreWithCastILi1EEEEEviT_T0_T2_T3_T4_T5_ --------------------------
	.section	.nv.constant0._ZN2at6native27unrolled_elementwise_kernelINS0_13BUnaryFunctorIfffZZZNS0_20copysign_kernel_cudaERNS_18TensorIteratorBaseEENKUlvE_clEvENKUlvE0_clEvEUlffE_EESt5arrayIPcLm2EELi4E23TrivialOffsetCalculatorILi1EjESD_NS0_6memory12LoadWithCastILi1EEENSE_13StoreWithCastILi1EEEEEviT_T0_T2_T3_T4_T5_,"a",@progbits
	.sectionflags	@""
	.align	4
.nv.constant0._ZN2at6native27unrolled_elementwise_kernelINS0_13BUnaryFunctorIfffZZZNS0_20copysign_kernel_cudaERNS_18TensorIteratorBaseEENKUlvE_clEvENKUlvE0_clEvEUlffE_EESt5arrayIPcLm2EELi4E23TrivialOffsetCalculatorILi1EjESD_NS0_6memory12LoadWithCastILi1EEENSE_13StoreWithCastILi1EEEEEviT_T0_T2_T3_T4_T5_:
	.zero		948


//--------------------- .nv.constant0._ZN2at6native18elementwise_kernelILi128ELi2EZNS0_22gpu_kernel_impl_nocastINS0_13BUnaryFunctorIfffZZZNS0_20copysign_kernel_cudaERNS_18TensorIteratorBaseEENKUlvE_clEvENKUlvE0_clEvEUlffE_EEEEvS5_RKT_EUliE_EEviT1_ --------------------------
	.section	.nv.constant0._ZN2at6native18elementwise_kernelILi128ELi2EZNS0_22gpu_kernel_impl_nocastINS0_13BUnaryFunctorIfffZZZNS0_20copysign_kernel_cudaERNS_18TensorIteratorBaseEENKUlvE_clEvENKUlvE0_clEvEUlffE_EEEEvS5_RKT_EUliE_EEviT1_,"a",@progbits
	.sectionflags	@""
	.align	4
.nv.constant0._ZN2at6native18elementwise_kernelILi128ELi2EZNS0_22gpu_kernel_impl_nocastINS0_13BUnaryFunctorIfffZZZNS0_20copysign_kernel_cudaERNS_18TensorIteratorBaseEENKUlvE_clEvENKUlvE0_clEvEUlffE_EEEEvS5_RKT_EUliE_EEviT1_:
	.zero		1440


//--------------------- .nv.constant0._ZN2at6native27unrolled_elementwise_kernelINS0_13BUnaryFunctorIfffZZZNS0_20copysign_kernel_cudaERNS_18TensorIteratorBaseEENKUlvE_clEvENKUlvE0_clEvEUlffE_EESt5arrayIPcLm2EELi4E23TrivialOffsetCalculatorILi1EjESD_NS0_6memory15LoadWithoutCastENSE_16StoreWithoutCastEEEviT_T0_T2_T3_T4_T5_ --------------------------
	.section	.nv.constant0._ZN2at6native27unrolled_elementwise_kernelINS0_13BUnaryFunctorIfffZZZNS0_20copysign_kernel_cudaERNS_18TensorIteratorBaseEENKUlvE_clEvENKUlvE0_clEvEUlffE_EESt5arrayIPcLm2EELi4E23TrivialOffsetCalculatorILi1EjESD_NS0_6memory15LoadWithoutCastENSE_16StoreWithoutCastEEEviT_T0_T2_T3_T4_T5_,"a",@progbits
	.sectionflags	@""
	.align	4
.nv.constant0._ZN2at6native27unrolled_elementwise_kernelINS0_13BUnaryFunctorIfffZZZNS0_20copysign_kernel_cudaERNS_18TensorIteratorBaseEENKUlvE_clEvENKUlvE0_clEvEUlffE_EESt5arrayIPcLm2EELi4E23TrivialOffsetCalculatorILi1EjESD_NS0_6memory15LoadWithoutCastENSE_16StoreWithoutCastEEEviT_T0_T2_T3_T4_T5_:
	.zero		932


//--------------------- .nv.constant0._ZN2at6native29vectorized_elementwise_kernelILi2ENS0_13BUnaryFunctorIfffZZZNS0_20copysign_kernel_cudaERNS_18TensorIteratorBaseEENKUlvE_clEvENKUlvE0_clEvEUlffE_EESt5arrayIPcLm2EEEEviT0_T1_ --------------------------
	.section	.nv.constant0._ZN2at6native29vectorized_elementwise_kernelILi2ENS0_13BUnaryFunctorIfffZZZNS0_20copysign_kernel_cudaERNS_18TensorIteratorBaseEENKUlvE_clEvENKUlvE0_clEvEUlffE_EESt5arrayIPcLm2EEEEviT0_T1_,"a",@progbits
	.sectionflags	@""
	.align	4
.nv.constant0._ZN2at6native29vectorized_elementwise_kernelILi2ENS0_13BUnaryFunctorIfffZZZNS0_20copysign_kernel_cudaERNS_18TensorIteratorBaseEENKUlvE_clEvENKUlvE0_clEvEUlffE_EESt5arrayIPcLm2EEEEviT0_T1_:
	.zero		928


//--------------------- .nv.constant0._ZN2at6native29vectorized_elementwise_kernelILi4ENS0_13BUnaryFunctorIfffZZZNS0_20copysign_kernel_cudaERNS_18TensorIteratorBaseEENKUlvE_clEvENKUlvE0_clEvEUlffE_EESt5arrayIPcLm2EEEEviT0_T1_ --------------------------
	.section	.nv.constant0._ZN2at6native29vectorized_elementwise_kernelILi4ENS0_13BUnaryFunctorIfffZZZNS0_20copysign_kernel_cudaERNS_18TensorIteratorBaseEENKUlvE_clEvENKUlvE0_clEvEUlffE_EESt5arrayIPcLm2EEEEviT0_T1_,"a",@progbits
	.sectionflags	@""
	.align	4
.nv.constant0._ZN2at6native29vectorized_elementwise_kernelILi4ENS0_13BUnaryFunctorIfffZZZNS0_20copysign_kernel_cudaERNS_18TensorIteratorBaseEENKUlvE_clEvENKUlvE0_clEvEUlffE_EESt5arrayIPcLm2EEEEviT0_T1_:
	.zero		928


//--------------------- .nv.constant0._ZN2at6native29vectorized_elementwise_kernelILi8ENS0_13BUnaryFunctorIfffZZZNS0_20copysign_kernel_cudaERNS_18TensorIteratorBaseEENKUlvE_clEvENKUlvE0_clEvEUlffE_EESt5arrayIPcLm2EEEEviT0_T1_ --------------------------
	.section	.nv.constant0._ZN2at6native29vectorized_elementwise_kernelILi8ENS0_13BUnaryFunctorIfffZZZNS0_20copysign_kernel_cudaERNS_18TensorIteratorBaseEENKUlvE_clEvENKUlvE0_clEvEUlffE_EESt5arrayIPcLm2EEEEviT0_T1_,"a",@progbits
	.sectionflags	@""
	.align	4
.nv.constant0._ZN2at6native29vectorized_elementwise_kernelILi8ENS0_13BUnaryFunctorIfffZZZNS0_20copysign_kernel_cudaERNS_18TensorIteratorBaseEENKUlvE_clEvENKUlvE0_clEvEUlffE_EESt5arrayIPcLm2EEEEviT0_T1_:
	.zero		928


//--------------------- .nv.constant0._ZN2at6native18elementwise_kernelILi128ELi4EZNS0_15gpu_kernel_implINS0_13AUnaryFunctorIfffZZZNS0_20copysign_kernel_cudaERNS_18TensorIteratorBaseEENKUlvE_clEvENKUlvE0_clEvEUlffE_EEEEvS5_RKT_EUliE_EEviT1_ --------------------------
	.section	.nv.constant0._ZN2at6native18elementwise_kernelILi128ELi4EZNS0_15gpu_kernel_implINS0_13AUnaryFunctorIfffZZZNS0_20copysign_kernel_cudaERNS_18TensorIteratorBaseEENKUlvE_clEvENKUlvE0_clEvEUlffE_EEEEvS5_RKT_EUliE_EEviT1_,"a",@progbits
	.sectionflags	@""
	.align	4
.nv.constant0._ZN2at6native18elementwise_kernelILi128ELi4EZNS0_15gpu_kernel_implINS0_13AUnaryFunctorIfffZZZNS0_20copysign_kernel_cudaERNS_18TensorIteratorBaseEENKUlvE_clEvENKUlvE0_clEvEUlffE_EEEEvS5_RKT_EUliE_EEviT1_:
	.zero		1448


//--------------------- .nv.constant0._ZN2at6native27unrolled_elementwise_kernelINS0_13AUnaryFunctorIfffZZZNS0_20copysign_kernel_cudaERNS_18TensorIteratorBaseEENKUlvE_clEvENKUlvE0_clEvEUlffE_EESt5arrayIPcLm2EELi4E23TrivialOffsetCalculatorILi1EjESD_NS0_6memory12LoadWithCastILi1EEENSE_13StoreWithCastILi1EEEEEviT_T0_T2_T3_T4_T5_ --------------------------
	.section	.nv.constant0._ZN2at6native27unrolled_elementwise_kernelINS0_13AUnaryFunctorIfffZZZNS0_20copysign_kernel_cudaERNS_18TensorIteratorBaseEENKUlvE_clEvENKUlvE0_clEvEUlffE_EESt5arrayIPcLm2EELi4E23TrivialOffsetCalculatorILi1EjESD_NS0_6memory12LoadWithCastILi1EEENSE_13StoreWithCastILi1EEEEEviT_T0_T2_T3_T4_T5_,"a",@progbits
	.sectionflags	@""
	.align	4
.nv.constant0._ZN2at6native27unrolled_elementwise_kernelINS0_13AUnaryFunctorIfffZZZNS0_20copysign_kernel_cudaERNS_18TensorIteratorBaseEENKUlvE_clEvENKUlvE0_clEvEUlffE_EESt5arrayIPcLm2EELi4E23TrivialOffsetCalculatorILi1EjESD_NS0_6memory12LoadWithCastILi1EEENSE_13StoreWithCastILi1EEEEEviT_T0_T2_T3_T4_T5_:
	.zero		948


//--------------------- .nv.constant0._ZN2at6native18elementwise_kernelILi128ELi2EZNS0_22gpu_kernel_impl_nocastINS0_13AUnaryFunctorIfffZZZNS0_20copysign_kernel_cudaERNS_18TensorIteratorBaseEENKUlvE_clEvENKUlvE0_clEvEUlffE_EEEEvS5_RKT_EUliE_EEviT1_ --------------------------
	.section	.nv.constant0._ZN2at6native18elementwise_kernelILi128ELi2EZNS0_22gpu_kernel_impl_nocastINS0_13AUnaryFunctorIfffZZZNS0_20copysign_kernel_cudaERNS_18TensorIteratorBaseEENKUlvE_clEvENKUlvE0_clEvEUlffE_EEEEvS5_RKT_EUliE_EEviT1_,"a",@progbits
	.sectionflags	@""
	.align	4
.nv.constant0._ZN2at6native18elementwise_kernelILi128ELi2EZNS0_22gpu_kernel_impl_nocastINS0_13AUnaryFunctorIfffZZZNS0_20copysign_kernel_cudaERNS_18TensorIteratorBaseEENKUlvE_clEvENKUlvE0_clEvEUlffE_EEEEvS5_RKT_EUliE_EEviT1_:
	.zero		1440


//--------------------- .nv.constant0._ZN2at6native27unrolled_elementwise_kernelINS0_13AUnaryFunctorIfffZZZNS0_20copysign_kernel_cudaERNS_18TensorIteratorBaseEENKUlvE_clEvENKUlvE0_clEvEUlffE_EESt5arrayIPcLm2EELi4E23TrivialOffsetCalculatorILi1EjESD_NS0_6memory15LoadWithoutCastENSE_16StoreWithoutCastEEEviT_T0_T2_T3_T4_T5_ --------------------------
	.section	.nv.constant0._ZN2at6native27unrolled_elementwise_kernelINS0_13AUnaryFunctorIfffZZZNS0_20copysign_kernel_cudaERNS_18TensorIteratorBaseEENKUlvE_clEvENKUlvE0_clEvEUlffE_EESt5arrayIPcLm2EELi4E23TrivialOffsetCalculatorILi1EjESD_NS0_6memory15LoadWithoutCastENSE_16StoreWithoutCastEEEviT_T0_T2_T3_T4_T5_,"a",@progbits
	.sectionflags	@""
	.align	4
.nv.constant0._ZN2at6native27unrolled_elementwise_kernelINS0_13AUnaryFunctorIfffZZZNS0_20copysign_kernel_cudaERNS_18TensorIteratorBaseEENKUlvE_clEvENKUlvE0_clEvEUlffE_EESt5arrayIPcLm2EELi4E23TrivialOffsetCalculatorILi1EjESD_NS0_6memory15LoadWithoutCastENSE_16StoreWithoutCastEEEviT_T0_T2_T3_T4_T5_:
	.zero		932


//--------------------- .nv.constant0._ZN2at6native29vectorized_elementwise_kernelILi2ENS0_13AUnaryFunctorIfffZZZNS0_20copysign_kernel_cudaERNS_18TensorIteratorBaseEENKUlvE_clEvENKUlvE0_clEvEUlffE_EESt5arrayIPcLm2EEEEviT0_T1_ --------------------------
	.section	.nv.constant0._ZN2at6native29vectorized_elementwise_kernelILi2ENS0_13AUnaryFunctorIfffZZZNS0_20copysign_kernel_cudaERNS_18TensorIteratorBaseEENKUlvE_clEvENKUlvE0_clEvEUlffE_EESt5arrayIPcLm2EEEEviT0_T1_,"a",@progbits
	.sectionflags	@""
	.align	4
.nv.constant0._ZN2at6native29vectorized_elementwise_kernelILi2ENS0_13AUnaryFunctorIfffZZZNS0_20copysign_kernel_cudaERNS_18TensorIteratorBaseEENKUlvE_clEvENKUlvE0_clEvEUlffE_EESt5arrayIPcLm2EEEEviT0_T1_:
	.zero		928


//--------------------- .nv.constant0._ZN2at6native29vectorized_elementwise_kernelILi4ENS0_13AUnaryFunctorIfffZZZNS0_20copysign_kernel_cudaERNS_18TensorIteratorBaseEENKUlvE_clEvENKUlvE0_clEvEUlffE_EESt5arrayIPcLm2EEEEviT0_T1_ --------------------------
	.section	.nv.constant0._ZN2at6native29vectorized_elementwise_kernelILi4ENS0_13AUnaryFunctorIfffZZZNS0_20copysign_kernel_cudaERNS_18TensorIteratorBaseEENKUlvE_clEvENKUlvE0_clEvEUlffE_EESt5arrayIPcLm2EEEEviT0_T1_,"a",@progbits
	.sectionflags	@""
	.align	4
.nv.constant0._ZN2at6native29vectorized_elementwise_kernelILi4ENS0_13AUnaryFunctorIfffZZZNS0_20copysign_kernel_cudaERNS_18TensorIteratorBaseEENKUlvE_clEvENKUlvE0_clEvEUlffE_EESt5arrayIPcLm2EEEEviT0_T1_:
	.zero		928


//--------------------- .nv.constant0._ZN2at6native29vectorized_elementwise_kernelILi8ENS0_13AUnaryFunctorIfffZZZNS0_20copysign_kernel_cudaERNS_18TensorIteratorBaseEENKUlvE_clEvENKUlvE0_clEvEUlffE_EESt5arrayIPcLm2EEEEviT0_T1_ --------------------------
	.section	.nv.constant0._ZN2at6native29vectorized_elementwise_kernelILi8ENS0_13AUnaryFunctorIfffZZZNS0_20copysign_kernel_cudaERNS_18TensorIteratorBaseEENKUlvE_clEvENKUlvE0_clEvEUlffE_EESt5arrayIPcLm2EEEEviT0_T1_,"a",@progbits
	.sectionflags	@""
	.align	4
.nv.constant0._ZN2at6native29vectorized_elementwise_kernelILi8ENS0_13AUnaryFunctorIfffZZZNS0_20copysign_kernel_cudaERNS_18TensorIteratorBaseEENKUlvE_clEvENKUlvE0_clEvEUlffE_EESt5arrayIPcLm2EEEEviT0_T1_:
	.zero		928


//--------------------- .nv.constant0._ZN2at6native18elementwise_kernelILi128ELi4EZNS0_15gpu_kernel_implINS0_13BinaryFunctorIdddZZZNS0_20copysign_kernel_cudaERNS_18TensorIteratorBaseEENKUlvE_clEvENKUlvE_clEvEUlddE_EEEEvS5_RKT_EUliE_EEviT1_ --------------------------
	.section	.nv.constant0._ZN2at6native18elementwise_kernelILi128ELi4EZNS0_15gpu_kernel_implINS0_13BinaryFunctorIdddZZZNS0_20copysign_kernel_cudaERNS_18TensorIteratorBaseEENKUlvE_clEvENKUlvE_clEvEUlddE_EEEEvS5_RKT_EUliE_EEviT1_,"a",@progbits
	.sectionflags	@""
	.align	4
.nv.constant0._ZN2at6native18elementwise_kernelILi128ELi4EZNS0_15gpu_kernel_implINS0_13BinaryFunctorIdddZZZNS0_20copysign_kernel_cudaERNS_18TensorIteratorBaseEENKUlvE_clEvENKUlvE_clEvEUlddE_EEEEvS5_RKT_EUliE_EEviT1_:
	.zero		1552


//--------------------- .nv.constant0._ZN2at6native27unrolled_elementwise_kernelINS0_13BinaryFunctorIdddZZZNS0_20copysign_kernel_cudaERNS_18TensorIteratorBaseEENKUlvE_clEvENKUlvE_clEvEUlddE_EESt5arrayIPcLm3EELi4E23TrivialOffsetCalculatorILi2EjESC_ILi1EjENS0_6memory12LoadWithCastILi2EEENSF_13StoreWithCastILi1EEEEEviT_T0_T2_T3_T4_T5_ --------------------------
	.section	.nv.constant0._ZN2at6native27unrolled_elementwise_kernelINS0_13BinaryFunctorIdddZZZNS0_20copysign_kernel_cudaERNS_18TensorIteratorBaseEENKUlvE_clEvENKUlvE_clEvEUlddE_EESt5arrayIPcLm3EELi4E23TrivialOffsetCalculatorILi2EjESC_ILi1EjENS0_6memory12LoadWithCastILi2EEENSF_13StoreWithCastILi1EEEEEviT_T0_T2_T3_T4_T5_,"a",@progbits
	.sectionflags	@""
	.align	4
.nv.constant0._ZN2at6native27unrolled_elementwise_kernelINS0_13BinaryFunctorIdddZZZNS0_20copysign_kernel_cudaERNS_18TensorIteratorBaseEENKUlvE_clEvENKUlvE_clEvEUlddE_EESt5arrayIPcLm3EELi4E23TrivialOffsetCalculatorILi2EjESC_ILi1EjENS0_6memory12LoadWithCastILi2EEENSF_13StoreWithCastILi1EEEEEviT_T0_T2_T3_T4_T5_:
	.zero		952


//--------------------- .nv.constant0._ZN2at6native18elementwise_kernelILi128ELi2EZNS0_22gpu_kernel_impl_nocastINS0_13BinaryFunctorIdddZZZNS0_20copysign_kernel_cudaERNS_18TensorIteratorBaseEENKUlvE_clEvENKUlvE_clEvEUlddE_EEEEvS5_RKT_EUliE_EEviT1_ --------------------------
	.section	.nv.constant0._ZN2at6native18elementwise_kernelILi128ELi2EZNS0_22gpu_kernel_impl_nocastINS0_13BinaryFunctorIdddZZZNS0_20copysign_kernel_cudaERNS_18TensorIteratorBaseEENKUlvE_clEvENKUlvE_clEvEUlddE_EEEEvS5_RKT_EUliE_EEviT1_,"a",@progbits
	.sectionflags	@""
	.align	4
.nv.constant0._ZN2at6native18elementwise_kernelILi128ELi2EZNS0_22gpu_kernel_impl_nocastINS0_13BinaryFunctorIdddZZZNS0_20copysign_kernel_cudaERNS_18TensorIteratorBaseEENKUlvE_clEvENKUlvE_clEvEUlddE_EEEEvS5_RKT_EUliE_EEviT1_:
	.zero		1552


//--------------------- .nv.constant0._ZN2at6native27unrolled_elementwise_kernelINS0_13BinaryFunctorIdddZZZNS0_20copysign_kernel_cudaERNS_18TensorIteratorBaseEENKUlvE_clEvENKUlvE_clEvEUlddE_EESt5arrayIPcLm3EELi4E23TrivialOffsetCalculatorILi2EjESC_ILi1EjENS0_6memory15LoadWithoutCastENSF_16StoreWithoutCastEEEviT_T0_T2_T3_T4_T5_ --------------------------
	.section	.nv.constant0._ZN2at6native27unrolled_elementwise_kernelINS0_13BinaryFunctorIdddZZZNS0_20copysign_kernel_cudaERNS_18TensorIteratorBaseEENKUlvE_clEvENKUlvE_clEvEUlddE_EESt5arrayIPcLm3EELi4E23TrivialOffsetCalculatorILi2EjESC_ILi1EjENS0_6memory15LoadWithoutCastENSF_16StoreWithoutCastEEEviT_T0_T2_T3_T4_T5_,"a",@progbits
	.sectionflags	@""
	.align	4
.nv.constant0._ZN2at6native27unrolled_elementwise_kernelINS0_13BinaryFunctorIdddZZZNS0_20copysign_kernel_cudaERNS_18TensorIteratorBaseEENKUlvE_clEvENKUlvE_clEvEUlddE_EESt5arrayIPcLm3EELi4E23TrivialOffsetCalculatorILi2EjESC_ILi1EjENS0_6memory15LoadWithoutCastENSF_16StoreWithoutCastEEEviT_T0_T2_T3_T4_T5_:
	.zero		932


//--------------------- .nv.constant0._ZN2at6native29vectorized_elementwise_kernelILi2ENS0_13BinaryFunctorIdddZZZNS0_20copysign_kernel_cudaERNS_18TensorIteratorBaseEENKUlvE_clEvENKUlvE_clEvEUlddE_EESt5arrayIPcLm3EEEEviT0_T1_ --------------------------
	.section	.nv.constant0._ZN2at6native29vectorized_elementwise_kernelILi2ENS0_13BinaryFunctorIdddZZZNS0_20copysign_kernel_cudaERNS_18TensorIteratorBaseEENKUlvE_clEvENKUlvE_clEvEUlddE_EESt5arrayIPcLm3EEEEviT0_T1_,"a",@progbits
	.sectionflags	@""
	.align	4
.nv.constant0._ZN2at6native29vectorized_elementwise_kernelILi2ENS0_13BinaryFunctorIdddZZZNS0_20copysign_kernel_cudaERNS_18TensorIteratorBaseEENKUlvE_clEvENKUlvE_clEvEUlddE_EESt5arrayIPcLm3EEEEviT0_T1_:
	.zero		928


//--------------------- .nv.constant0._ZN2at6native29vectorized_elementwise_kernelILi4ENS0_13BinaryFunctorIdddZZZNS0_20copysign_kernel_cudaERNS_18TensorIteratorBaseEENKUlvE_clEvENKUlvE_clEvEUlddE_EESt5arrayIPcLm3EEEEviT0_T1_ --------------------------
	.section	.nv.constant0._ZN2at6native29vectorized_elementwise_kernelILi4ENS0_13BinaryFunctorIdddZZZNS0_20copysign_kernel_cudaERNS_18TensorIteratorBaseEENKUlvE_clEvENKUlvE_clEvEUlddE_EESt5arrayIPcLm3EEEEviT0_T1_,"a",@progbits
	.sectionflags	@""
	.align	4
.nv.constant0._ZN2at6native29vectorized_elementwise_kernelILi4ENS0_13BinaryFunctorIdddZZZNS0_20copysign_kernel_cudaERNS_18TensorIteratorBaseEENKUlvE_clEvENKUlvE_clEvEUlddE_EESt5arrayIPcLm3EEEEviT0_T1_:
	.zero		928


//--------------------- .nv.constant0._ZN2at6native29vectorized_elementwise_kernelILi8ENS0_13BinaryFunctorIdddZZZNS0_20copysign_kernel_cudaERNS_18TensorIteratorBaseEENKUlvE_clEvENKUlvE_clEvEUlddE_EESt5arrayIPcLm3EEEEviT0_T1_ --------------------------
	.section	.nv.constant0._ZN2at6native29vectorized_elementwise_kernelILi8ENS0_13BinaryFunctorIdddZZZNS0_20copysign_kernel_cudaERNS_18TensorIteratorBaseEENKUlvE_clEvENKUlvE_clEvEUlddE_EESt5arrayIPcLm3EEEEviT0_T1_,"a",@progbits
	.sectionflags	@""
	.align	4
.nv.constant0._ZN2at6native29vectorized_elementwise_kernelILi8ENS0_13BinaryFunctorIdddZZZNS0_20copysign_kernel_cudaERNS_18TensorIteratorBaseEENKUlvE_clEvENKUlvE_clEvEUlddE_EESt5arrayIPcLm3EEEEviT0_T1_:
	.zero		928


//--------------------- .nv.constant0._ZN2at6native18elementwise_kernelILi128ELi4EZNS0_15gpu_kernel_implINS0_13BUnaryFunctorIdddZZZNS0_20copysign_kernel_cudaERNS_18TensorIteratorBaseEENKUlvE_clEvENKUlvE_clEvEUlddE_EEEEvS5_RKT_EUliE_EEviT1_ --------------------------
	.section	.nv.constant0._ZN2at6native18elementwise_kernelILi128ELi4EZNS0_15gpu_kernel_implINS0_13BUnaryFunctorIdddZZZNS0_20copysign_kernel_cudaERNS_18TensorIteratorBaseEENKUlvE_clEvENKUlvE_clEvEUlddE_EEEEvS5_RKT_EUliE_EEviT1_,"a",@progbits
	.sectionflags	@""
	.align	4
.nv.constant0._ZN2at6native18elementwise_kernelILi128ELi4EZNS0_15gpu_kernel_implINS0_13BUnaryFunctorIdddZZZNS0_20copysign_kernel_cudaERNS_18TensorIteratorBaseEENKUlvE_clEvENKUlvE_clEvEUlddE_EEEEvS5_RKT_EUliE_EEviT1_:
	.zero		1456


//--------------------- .nv.constant0._ZN2at6native27unrolled_elementwise_kernelINS0_13BUnaryFunctorIdddZZZNS0_20copysign_kernel_cudaERNS_18TensorIteratorBaseEENKUlvE_clEvENKUlvE_clEvEUlddE_EESt5arrayIPcLm2EELi4E23TrivialOffsetCalculatorILi1EjESD_NS0_6memory12LoadWithCastILi1EEENSE_13StoreWithCastILi1EEEEEviT_T0_T2_T3_T4_T5_ --------------------------
	.section	.nv.constant0._ZN2at6native27unrolled_elementwise_kernelINS0_13BUnaryFunctorIdddZZZNS0_20copysign_kernel_cudaERNS_18TensorIteratorBaseEENKUlvE_clEvENKUlvE_clEvEUlddE_EESt5arrayIPcLm2EELi4E23TrivialOffsetCalculatorILi1EjESD_NS0_6memory12LoadWithCastILi1EEENSE_13StoreWithCastILi1EEEEEviT_T0_T2_T3_T4_T5_,"a",@progbits
	.sectionflags	@""
	.align	4
.nv.constant0._ZN2at6native27unrolled_elementwise_kernelINS0_13BUnaryFunctorIdddZZZNS0_20copysign_kernel_cudaERNS_18TensorIteratorBaseEENKUlvE_clEvENKUlvE_clEvEUlddE_EESt5arrayIPcLm2EELi4E23TrivialOffsetCalculatorILi1EjESD_NS0_6memory12LoadWithCastILi1EEENSE_13StoreWithCastILi1EEEEEviT_T0_T2_T3_T4_T5_:
	.zero		956


//--------------------- .nv.constant0._ZN2at6native18elementwise_kernelILi128ELi2EZNS0_22gpu_kernel_impl_nocastINS0_13BUnaryFunctorIdddZZZNS0_20copysign_kernel_cudaERNS_18TensorIteratorBaseEENKUlvE_clEvENKUlvE_clEvEUlddE_EEEEvS5_RKT_EUliE_EEviT1_ --------------------------
	.section	.nv.constant0._ZN2at6native18elementwise_kernelILi128ELi2EZNS0_22gpu_kernel_impl_nocastINS0_13BUnaryFunctorIdddZZZNS0_20copysign_kernel_cudaERNS_18TensorIteratorBaseEENKUlvE_clEvENKUlvE_clEvEUlddE_EEEEvS5_RKT_EUliE_EEviT1_,"a",@progbits
	.sectionflags	@""
	.align	4
.nv.constant0._ZN2at6native18elementwise_kernelILi128ELi2EZNS0_22gpu_kernel_impl_nocastINS0_13BUnaryFunctorIdddZZZNS0_20copysign_kernel_cudaERNS_18TensorIteratorBaseEENKUlvE_clEvENKUlvE_clEvEUlddE_EEEEvS5_RKT_EUliE_EEviT1_:
	.zero		1448


//--------------------- .nv.constant0._ZN2at6native27unrolled_elementwise_kernelINS0_13BUnaryFunctorIdddZZZNS0_20copysign_kernel_cudaERNS_18TensorIteratorBaseEENKUlvE_clEvENKUlvE_clEvEUlddE_EESt5arrayIPcLm2EELi4E23TrivialOffsetCalculatorILi1EjESD_NS0_6memory15LoadWithoutCastENSE_16StoreWithoutCastEEEviT_T0_T2_T3_T4_T5_ --------------------------
	.section	.nv.constant0._ZN2at6native27unrolled_elementwise_kernelINS0_13BUnaryFunctorIdddZZZNS0_20copysign_kernel_cudaERNS_18TensorIteratorBaseEENKUlvE_clEvENKUlvE_clEvEUlddE_EESt5arrayIPcLm2EELi4E23TrivialOffsetCalculatorILi1EjESD_NS0_6memory15LoadWithoutCastENSE_16StoreWithoutCastEEEviT_T0_T2_T3_T4_T5_,"a",@progbits
	.sectionflags	@""
	.align	4
.nv.constant0._ZN2at6native27unrolled_elementwise_kernelINS0_13BUnaryFunctorIdddZZZNS0_20copysign_kernel_cudaERNS_18TensorIteratorBaseEENKUlvE_clEvENKUlvE_clEvEUlddE_EESt5arrayIPcLm2EELi4E23TrivialOffsetCalculatorILi1EjESD_NS0_6memory15LoadWithoutCastENSE_16StoreWithoutCastEEEviT_T0_T2_T3_T4_T5_:
	.zero		940


//--------------------- .nv.constant0._ZN2at6native29vectorized_elementwise_kernelILi2ENS0_13BUnaryFunctorIdddZZZNS0_20copysign_kernel_cudaERNS_18TensorIteratorBaseEENKUlvE_clEvENKUlvE_clEvEUlddE_EESt5arrayIPcLm2EEEEviT0_T1_ --------------------------
	.section	.nv.constant0._ZN2at6native29vectorized_elementwise_kernelILi2ENS0_13BUnaryFunctorIdddZZZNS0_20copysign_kernel_cudaERNS_18TensorIteratorBaseEENKUlvE_clEvENKUlvE_clEvEUlddE_EESt5arrayIPcLm2EEEEviT0_T1_,"a",@progbits
	.sectionflags	@""
	.align	4
.nv.constant0._ZN2at6native29vectorized_elementwise_kernelILi2ENS0_13BUnaryFunctorIdddZZZNS0_20copysign_kernel_cudaERNS_18TensorIteratorBaseEENKUlvE_clEvENKUlvE_clEvEUlddE_EESt5arrayIPcLm2EEEEviT0_T1_:
	.zero		936


//--------------------- .nv.constant0._ZN2at6native29vectorized_elementwise_kernelILi4ENS0_13BUnaryFunctorIdddZZZNS0_20copysign_kernel_cudaERNS_18TensorIteratorBaseEENKUlvE_clEvENKUlvE_clEvEUlddE_EESt5arrayIPcLm2EEEEviT0_T1_ --------------------------
	.section	.nv.constant0._ZN2at6native29vectorized_elementwise_kernelILi4ENS0_13BUnaryFunctorIdddZZZNS0_20copysign_kernel_cudaERNS_18TensorIteratorBaseEENKUlvE_clEvENKUlvE_clEvEUlddE_EESt5arrayIPcLm2EEEEviT0_T1_,"a",@progbits
	.sectionflags	@""
	.align	4
.nv.constant0._ZN2at6native29vectorized_elementwise_kernelILi4ENS0_13BUnaryFunctorIdddZZZNS0_20copysign_kernel_cudaERNS_18TensorIteratorBaseEENKUlvE_clEvENKUlvE_clEvEUlddE_EESt5arrayIPcLm2EEEEviT0_T1_:
	.zero		936


//--------------------- .nv.constant0._ZN2at6native29vectorized_elementwise_kernelILi8ENS0_13BUnaryFunctorIdddZZZNS0_20copysign_kernel_cudaERNS_18TensorIteratorBaseEENKUlvE_clEvENKUlvE_clEvEUlddE_EESt5arrayIPcLm2EEEEviT0_T1_ --------------------------
	.section	.nv.constant0._ZN2at6native29vectorized_elementwise_kernelILi8ENS0_13BUnaryFunctorIdddZZZNS0_20copysign_kernel_cudaERNS_18TensorIteratorBaseEENKUlvE_clEvENKUlvE_clEvEUlddE_EESt5arrayIPcLm2EEEEviT0_T1_,"a",@progbits
	.sectionflags	@""
	.align	4
.nv.constant0._ZN2at6native29vectorized_elementwise_kernelILi8ENS0_13BUnaryFunctorIdddZZZNS0_20copysign_kernel_cudaERNS_18TensorIteratorBaseEENKUlvE_clEvENKUlvE_clEvEUlddE_EESt5arrayIPcLm2EEEEviT0_T1_:
	.zero		936


//--------------------- .nv.constant0._ZN2at6native18elementwise_kernelILi128ELi4EZNS0_15gpu_kernel_implINS0_13AUnaryFunctorIdddZZZNS0_20copysign_kernel_cudaERNS_18TensorIteratorBaseEENKUlvE_clEvENKUlvE_clEvEUlddE_EEEEvS5_RKT_EUliE_EEviT1_ --------------------------
	.section	.nv.constant0._ZN2at6native18elementwise_kernelILi128ELi4EZNS0_15gpu_kernel_implINS0_13AUnaryFunctorIdddZZZNS0_20copysign_kernel_cudaERNS_18TensorIteratorBaseEENKUlvE_clEvENKUlvE_clEvEUlddE_EEEEvS5_RKT_EUliE_EEviT1_,"a",@progbits
	.sectionflags	@""
	.align	4
.nv.constant0._ZN2at6native18elementwise_kernelILi128ELi4EZNS0_15gpu_kernel_implINS0_13AUnaryFunctorIdddZZZNS0_20copysign_kernel_cudaERNS_18TensorIteratorBaseEENKUlvE_clEvENKUlvE_clEvEUlddE_EEEEvS5_RKT_EUliE_EEviT1_:
	.zero		1456


//--------------------- .nv.constant0._ZN2at6native27unrolled_elementwise_kernelINS0_13AUnaryFunctorIdddZZZNS0_20copysign_kernel_cudaERNS_18TensorIteratorBaseEENKUlvE_clEvENKUlvE_clEvEUlddE_EESt5arrayIPcLm2EELi4E23TrivialOffsetCalculatorILi1EjESD_NS0_6memory12LoadWithCastILi1EEENSE_13StoreWithCastILi1EEEEEviT_T0_T2_T3_T4_T5_ --------------------------
	.section	.nv.constant0._ZN2at6native27unrolled_elementwise_kernelINS0_13AUnaryFunctorIdddZZZNS0_20copysign_kernel_cudaERNS_18TensorIteratorBaseEENKUlvE_clEvENKUlvE_clEvEUlddE_EESt5arrayIPcLm2EELi4E23TrivialOffsetCalculatorILi1EjESD_NS0_6memory12LoadWithCastILi1EEENSE_13StoreWithCastILi1EEEEEviT_T0_T2_T3_T4_T5_,"a",@progbits
	.sectionflags	@""
	.align	4
.nv.constant0._ZN2at6native27unrolled_elementwise_kernelINS0_13AUnaryFunctorIdddZZZNS0_20copysign_kernel_cudaERNS_18TensorIteratorBaseEENKUlvE_clEvENKUlvE_clEvEUlddE_EESt5arrayIPcLm2EELi4E23TrivialOffsetCalculatorILi1EjESD_NS0_6memory12LoadWithCastILi1EEENSE_13StoreWithCastILi1EEEEEviT_T0_T2_T3_T4_T5_:
	.zero		956


//--------------------- .nv.constant0._ZN2at6native18elementwise_kernelILi128ELi2EZNS0_22gpu_kernel_impl_nocastINS0_13AUnaryFunctorIdddZZZNS0_20copysign_kernel_cudaERNS_18TensorIteratorBaseEENKUlvE_clEvENKUlvE_clEvEUlddE_EEEEvS5_RKT_EUliE_EEviT1_ --------------------------
	.section	.nv.constant0._ZN2at6native18elementwise_kernelILi128ELi2EZNS0_22gpu_kernel_impl_nocastINS0_13AUnaryFunctorIdddZZZNS0_20copysign_kernel_cudaERNS_18TensorIteratorBaseEENKUlvE_clEvENKUlvE_clEvEUlddE_EEEEvS5_RKT_EUliE_EEviT1_,"a",@progbits
	.sectionflags	@""
	.align	4
.nv.constant0._ZN2at6native18elementwise_kernelILi128ELi2EZNS0_22gpu_kernel_impl_nocastINS0_13AUnaryFunctorIdddZZZNS0_20copysign_kernel_cudaERNS_18TensorIteratorBaseEENKUlvE_clEvENKUlvE_clEvEUlddE_EEEEvS5_RKT_EUliE_EEviT1_:
	.zero		1448


//--------------------- .nv.constant0._ZN2at6native27unrolled_elementwise_kernelINS0_13AUnaryFunctorIdddZZZNS0_20copysign_kernel_cudaERNS_18TensorIteratorBaseEENKUlvE_clEvENKUlvE_clEvEUlddE_EESt5arrayIPcLm2EELi4E23TrivialOffsetCalculatorILi1EjESD_NS0_6memory15LoadWithoutCastENSE_16StoreWithoutCastEEEviT_T0_T2_T3_T4_T5_ --------------------------
	.section	.nv.constant0._ZN2at6native27unrolled_elementwise_kernelINS0_13AUnaryFunctorIdddZZZNS0_20copysign_kernel_cudaERNS_18TensorIteratorBaseEENKUlvE_clEvENKUlvE_clEvEUlddE_EESt5arrayIPcLm2EELi4E23TrivialOffsetCalculatorILi1EjESD_NS0_6memory15LoadWithoutCastENSE_16StoreWithoutCastEEEviT_T0_T2_T3_T4_T5_,"a",@progbits
	.sectionflags	@""
	.align	4
.nv.constant0._ZN2at6native27unrolled_elementwise_kernelINS0_13AUnaryFunctorIdddZZZNS0_20copysign_kernel_cudaERNS_18TensorIteratorBaseEENKUlvE_clEvENKUlvE_clEvEUlddE_EESt5arrayIPcLm2EELi4E23TrivialOffsetCalculatorILi1EjESD_NS0_6memory15LoadWithoutCastENSE_16StoreWithoutCastEEEviT_T0_T2_T3_T4_T5_:
	.zero		940


//--------------------- .nv.constant0._ZN2at6native29vectorized_elementwise_kernelILi2ENS0_13AUnaryFunctorIdddZZZNS0_20copysign_kernel_cudaERNS_18TensorIteratorBaseEENKUlvE_clEvENKUlvE_clEvEUlddE_EESt5arrayIPcLm2EEEEviT0_T1_ --------------------------
	.section	.nv.constant0._ZN2at6native29vectorized_elementwise_kernelILi2ENS0_13AUnaryFunctorIdddZZZNS0_20copysign_kernel_cudaERNS_18TensorIteratorBaseEENKUlvE_clEvENKUlvE_clEvEUlddE_EESt5arrayIPcLm2EEEEviT0_T1_,"a",@progbits
	.sectionflags	@""
	.align	4
.nv.constant0._ZN2at6native29vectorized_elementwise_kernelILi2ENS0_13AUnaryFunctorIdddZZZNS0_20copysign_kernel_cudaERNS_18TensorIteratorBaseEENKUlvE_clEvENKUlvE_clEvEUlddE_EESt5arrayIPcLm2EEEEviT0_T1_:
	.zero		936


//--------------------- .nv.constant0._ZN2at6native29vectorized_elementwise_kernelILi4ENS0_13AUnaryFunctorIdddZZZNS0_20copysign_kernel_cudaERNS_18TensorIteratorBaseEENKUlvE_clEvENKUlvE_clEvEUlddE_EESt5arrayIPcLm2EEEEviT0_T1_ --------------------------
	.section	.nv.constant0._ZN2at6native29vectorized_elementwise_kernelILi4ENS0_13AUnaryFunctorIdddZZZNS0_20copysign_kernel_cudaERNS_18TensorIteratorBaseEENKUlvE_clEvENKUlvE_clEvEUlddE_EESt5arrayIPcLm2EEEEviT0_T1_,"a",@progbits
	.sectionflags	@""
	.align	4
.nv.constant0._ZN2at6native29vectorized_elementwise_kernelILi4ENS0_13AUnaryFunctorIdddZZZNS0_20copysign_kernel_cudaERNS_18TensorIteratorBaseEENKUlvE_clEvENKUlvE_clEvEUlddE_EESt5arrayIPcLm2EEEEviT0_T1_:
	.zero		936


//--------------------- .nv.constant0._ZN2at6native29vectorized_elementwise_kernelILi8ENS0_13AUnaryFunctorIdddZZZNS0_20copysign_kernel_cudaERNS_18TensorIteratorBaseEENKUlvE_clEvENKUlvE_clEvEUlddE_EESt5arrayIPcLm2EEEEviT0_T1_ --------------------------
	.section	.nv.constant0._ZN2at6native29vectorized_elementwise_kernelILi8ENS0_13AUnaryFunctorIdddZZZNS0_20copysign_kernel_cudaERNS_18TensorIteratorBaseEENKUlvE_clEvENKUlvE_clEvEUlddE_EESt5arrayIPcLm2EEEEviT0_T1_,"a",@progbits
	.sectionflags	@""
	.align	4
.nv.constant0._ZN2at6native29vectorized_elementwise_kernelILi8ENS0_13AUnaryFunctorIdddZZZNS0_20copysign_kernel_cudaERNS_18TensorIteratorBaseEENKUlvE_clEvENKUlvE_clEvEUlddE_EESt5arrayIPcLm2EEEEviT0_T1_:
	.zero		936


//--------------------- SYMBOLS --------------------------

	.type		.nv.reservedSmem.offset0,@object
	.size		.nv.reservedSmem.offset0,0x4
	.type		__assertfail,@function
